	.target	sm_90a

	.elftype	@"ET_EXEC"


//--------------------- .note.nv.tkinfo           --------------------------
	.section	.note.nv.tkinfo,"",@"SHT_NOTE"
	.sectionflags	@"SHF_NOTE_NV_TKINFO"
	.tkinfo
        /*0018*/ 	.word	0x00000002
        /*0030*/ 	.string	""
        /*0030*/ 	.string	"ptxas"
        /*0030*/ 	.string	"Cuda compilation tools, release 13.0, V13.0.88"
        /*0030*/ 	.string	"Build cuda_13.0.r13.0/compiler.36424714_0"
        /*0030*/ 	.string	"-v  -suppress-debug-info  -lineinfo  -arch sm_90a "



//--------------------- .note.nv.cuinfo           --------------------------
	.section	.note.nv.cuinfo,"",@"SHT_NOTE"
	.sectionflags	@"SHF_NOTE_NV_CUINFO"
        /*0018*/ 	.short	0x0002
        /*001a*/ 	.short	0x005a
        /*001c*/ 	.short	0x0082
	.zero		2


//--------------------- .nv.info                  --------------------------
	.section	.nv.info,"",@"SHT_CUDA_INFO"
	.align	4


	//----- nvinfo : EIATTR_REGCOUNT
	.align		4
        /*0000*/ 	.byte	0x04, 0x2f
        /*0002*/ 	.short	(.L_1 - .L_0)
	.align		4
.L_0:
        /*0004*/ 	.word	index@(matmul_kernel)
        /*0008*/ 	.word	0x000000ff


	//----- nvinfo : EIATTR_FRAME_SIZE
	.align		4
.L_1:
        /*000c*/ 	.byte	0x04, 0x11
        /*000e*/ 	.short	(.L_3 - .L_2)
	.align		4
.L_2:
        /*0010*/ 	.word	index@(matmul_kernel)
        /*0014*/ 	.word	0x00002b90


	//----- nvinfo : EIATTR_MIN_STACK_SIZE
	.align		4
.L_3:
        /*0018*/ 	.byte	0x04, 0x12
        /*001a*/ 	.short	(.L_5 - .L_4)
	.align		4
.L_4:
        /*001c*/ 	.word	index@(matmul_kernel)
        /*0020*/ 	.word	0x00002b90
.L_5:


//--------------------- .nv.compat                --------------------------
	.section	.nv.compat,"",@"SHT_CUDA_COMPAT_INFO"
	.align	4
        /*0000*/ 	.byte	0x02, 0x09, 0x01, 0x00, 0x02, 0x02, 0x04, 0x00, 0x02, 0x05, 0x05, 0x00, 0x03, 0x07, 0x01, 0x01
        /*0010*/ 	.byte	0x02, 0x03, 0x00, 0x00, 0x02, 0x06, 0x01, 0x00, 0x04, 0x0b, 0x08, 0x00, 0x00, 0x00, 0x00, 0x00
        /*0020*/ 	.byte	0x00, 0x00, 0x00, 0x00


//--------------------- .nv.info.matmul_kernel    --------------------------
	.section	.nv.info.matmul_kernel,"",@"SHT_CUDA_INFO"
	.sectionflags	@""
	.align	4


	//----- nvinfo : EIATTR_CUDA_API_VERSION
	.align		4
        /*0000*/ 	.byte	0x04, 0x37
        /*0002*/ 	.short	(.L_7 - .L_6)
.L_6:
        /*0004*/ 	.word	0x00000082


	//----- nvinfo : EIATTR_KPARAM_INFO
	.align		4
.L_7:
        /*0008*/ 	.byte	0x04, 0x17
        /*000a*/ 	.short	(.L_9 - .L_8)
.L_8:
        /*000c*/ 	.word	0x00000000
        /*0010*/ 	.short	0x000d
        /*0012*/ 	.short	0x0048
        /*0014*/ 	.byte	0x00, 0xf4, 0x21, 0x00


	//----- nvinfo : EIATTR_KPARAM_INFO
	.align		4
.L_9:
        /*0018*/ 	.byte	0x04, 0x17
        /*001a*/ 	.short	(.L_11 - .L_10)
.L_10:
        /*001c*/ 	.word	0x00000000
        /*0020*/ 	.short	0x000c
        /*0022*/ 	.short	0x0040
        /*0024*/ 	.byte	0x00, 0xf4, 0x21, 0x00


	//----- nvinfo : EIATTR_KPARAM_INFO
	.align		4
.L_11:
        /*0028*/ 	.byte	0x04, 0x17
        /*002a*/ 	.short	(.L_13 - .L_12)
.L_12:
        /*002c*/ 	.word	0x00000000
        /*0030*/ 	.short	0x000b
        /*0032*/ 	.short	0x0038
        /*0034*/ 	.byte	0x00, 0xf0, 0x11, 0x00


	//----- nvinfo : EIATTR_KPARAM_INFO
	.align		4
.L_13:
        /*0038*/ 	.byte	0x04, 0x17
        /*003a*/ 	.short	(.L_15 - .L_14)
.L_14:
        /*003c*/ 	.word	0x00000000
        /*0040*/ 	.short	0x000a
        /*0042*/ 	.short	0x0034
        /*0044*/ 	.byte	0x00, 0xf0, 0x11, 0x00


	//----- nvinfo : EIATTR_KPARAM_INFO
	.align		4
.L_15:
        /*0048*/ 	.byte	0x04, 0x17
        /*004a*/ 	.short	(.L_17 - .L_16)
.L_16:
        /*004c*/ 	.word	0x00000000
        /*0050*/ 	.short	0x0009
        /*0052*/ 	.short	0x0030
        /*0054*/ 	.byte	0x00, 0xf0, 0x11, 0x00


	//----- nvinfo : EIATTR_KPARAM_INFO
	.align		4
.L_17:
        /*0058*/ 	.byte	0x04, 0x17
        /*005a*/ 	.short	(.L_19 - .L_18)
.L_18:
        /*005c*/ 	.word	0x00000000
        /*0060*/ 	.short	0x0008
        /*0062*/ 	.short	0x002c
        /*0064*/ 	.byte	0x00, 0xf0, 0x11, 0x00


	//----- nvinfo : EIATTR_KPARAM_INFO
	.align		4
.L_19:
        /*0068*/ 	.byte	0x04, 0x17
        /*006a*/ 	.short	(.L_21 - .L_20)
.L_20:
        /*006c*/ 	.word	0x00000000
        /*0070*/ 	.short	0x0007
        /*0072*/ 	.short	0x0028
        /*0074*/ 	.byte	0x00, 0xf0, 0x11, 0x00


	//----- nvinfo : EIATTR_KPARAM_INFO
	.align		4
.L_21:
        /*0078*/ 	.byte	0x04, 0x17
        /*007a*/ 	.short	(.L_23 - .L_22)
.L_22:
        /*007c*/ 	.word	0x00000000
        /*0080*/ 	.short	0x0006
        /*0082*/ 	.short	0x0024
        /*0084*/ 	.byte	0x00, 0xf0, 0x11, 0x00


	//----- nvinfo : EIATTR_KPARAM_INFO
	.align		4
.L_23:
        /*0088*/ 	.byte	0x04, 0x17
        /*008a*/ 	.short	(.L_25 - .L_24)
.L_24:
        /*008c*/ 	.word	0x00000000
        /*0090*/ 	.short	0x0005
        /*0092*/ 	.short	0x0020
        /*0094*/ 	.byte	0x00, 0xf0, 0x11, 0x00


	//----- nvinfo : EIATTR_KPARAM_INFO
	.align		4
.L_25:
        /*0098*/ 	.byte	0x04, 0x17
        /*009a*/ 	.short	(.L_27 - .L_26)
.L_26:
        /*009c*/ 	.word	0x00000000
        /*00a0*/ 	.short	0x0004
        /*00a2*/ 	.short	0x001c
        /*00a4*/ 	.byte	0x00, 0xf0, 0x11, 0x00


	//----- nvinfo : EIATTR_KPARAM_INFO
	.align		4
.L_27:
        /*00a8*/ 	.byte	0x04, 0x17
        /*00aa*/ 	.short	(.L_29 - .L_28)
.L_28:
        /*00ac*/ 	.word	0x00000000
        /*00b0*/ 	.short	0x0003
        /*00b2*/ 	.short	0x0018
        /*00b4*/ 	.byte	0x00, 0xf0, 0x11, 0x00


	//----- nvinfo : EIATTR_KPARAM_INFO
	.align		4
.L_29:
        /*00b8*/ 	.byte	0x04, 0x17
        /*00ba*/ 	.short	(.L_31 - .L_30)
.L_30:
        /*00bc*/ 	.word	0x00000000
        /*00c0*/ 	.short	0x0002
        /*00c2*/ 	.short	0x0010
        /*00c4*/ 	.byte	0x00, 0xf4, 0x21, 0x00


	//----- nvinfo : EIATTR_KPARAM_INFO
	.align		4
.L_31:
        /*00c8*/ 	.byte	0x04, 0x17
        /*00ca*/ 	.short	(.L_33 - .L_32)
.L_32:
        /*00cc*/ 	.word	0x00000000
        /*00d0*/ 	.short	0x0001
        /*00d2*/ 	.short	0x0008
        /*00d4*/ 	.byte	0x00, 0xf4, 0x21, 0x00


	//----- nvinfo : EIATTR_KPARAM_INFO
	.align		4
.L_33:
        /*00d8*/ 	.byte	0x04, 0x17
        /*00da*/ 	.short	(.L_35 - .L_34)
.L_34:
        /*00dc*/ 	.word	0x00000000
        /*00e0*/ 	.short	0x0000
        /*00e2*/ 	.short	0x0000
        /*00e4*/ 	.byte	0x00, 0xf4, 0x21, 0x00


	//----- nvinfo : EIATTR_SPARSE_MMA_MASK
	.align		4
.L_35:
        /*00e8*/ 	.byte	0x03, 0x50
        /*00ea*/ 	.short	0x0000


	//----- nvinfo : EIATTR_MAXREG_COUNT
	.align		4
        /*00ec*/ 	.byte	0x03, 0x1b
        /*00ee*/ 	.short	0x00ff


	//----- nvinfo : EIATTR_NUM_BARRIERS
	.align		4
        /*00f0*/ 	.byte	0x02, 0x4c
        /*00f2*/ 	.byte	0x01
	.zero		1


	//----- nvinfo : EIATTR_ANNOTATIONS
	.align		4
        /*00f4*/ 	.byte	0x04, 0x55
        /*00f6*/ 	.short	(.L_37 - .L_36)


	//   ....[0]....
.L_36:
        /*00f8*/ 	.word	0x00000001
        /*00fc*/ 	.byte	0x80, 0x05, 0x00, 0x00, 0x01, 0x00, 0x00, 0x00, 0xc0, 0x05, 0x00, 0x00, 0x01, 0x00, 0x00, 0x00
        /* <DEDUP_REMOVED lines=2057> */
        /*819c*/ 	.byte	0x70, 0x4c, 0x02, 0x00, 0x01, 0x00, 0x00, 0x00, 0xc0, 0x4c, 0x02, 0x00


	//----- nvinfo : EIATTR_MERCURY_ISA_VERSION
	.align		4
.L_37:
        /*81a8*/ 	.byte	0x03, 0x5f
        /*81aa*/ 	.short	0x0101


	//----- nvinfo : EIATTR_EXIT_INSTR_OFFSETS
	.align		4
        /*81ac*/ 	.byte	0x04, 0x1c
        /*81ae*/ 	.short	(.L_39 - .L_38)


	//   ....[0]....
.L_38:
        /*81b0*/ 	.word	0x0008bb20


	//   ....[1]....
        /*81b4*/ 	.word	0x0008bb50


	//----- nvinfo : EIATTR_REQNTID
	.align		4
.L_39:
        /*81b8*/ 	.byte	0x04, 0x10
        /*81ba*/ 	.short	(.L_41 - .L_40)
.L_40:
        /*81bc*/ 	.word	0x00000080
        /*81c0*/ 	.word	0x00000001
        /*81c4*/ 	.word	0x00000001


	//----- nvinfo : EIATTR_CBANK_PARAM_SIZE
	.align		4
.L_41:
        /*81c8*/ 	.byte	0x03, 0x19
        /*81ca*/ 	.short	0x0050


	//----- nvinfo : EIATTR_PARAM_CBANK
	.align		4
        /*81cc*/ 	.byte	0x04, 0x0a
        /*81ce*/ 	.short	(.L_43 - .L_42)
	.align		4
.L_42:
        /*81d0*/ 	.word	index@(.nv.constant0.matmul_kernel)
        /*81d4*/ 	.short	0x0210
        /*81d6*/ 	.short	0x0050


	//----- nvinfo : EIATTR_SW_WAR
	.align		4
.L_43:
        /*81d8*/ 	.byte	0x04, 0x36
        /*81da*/ 	.short	(.L_45 - .L_44)
.L_44:
        /*81dc*/ 	.word	0x00000008
.L_45:


//--------------------- .nv.callgraph             --------------------------
	.section	.nv.callgraph,"",@"SHT_CUDA_CALLGRAPH"
	.align	4
	.sectionentsize	8
	.align		4
        /*0000*/ 	.word	0x00000000
	.align		4
        /*0004*/ 	.word	0xffffffff
	.align		4
        /*0008*/ 	.word	0x00000000
	.align		4
        /*000c*/ 	.word	0xfffffffe
	.align		4
        /*0010*/ 	.word	0x00000000
	.align		4
        /*0014*/ 	.word	0xfffffffd
	.align		4
        /*0018*/ 	.word	0x00000000
	.align		4
        /*001c*/ 	.word	0xfffffffc


//--------------------- .text.matmul_kernel       --------------------------
	.section	.text.matmul_kernel,"ax",@progbits
	.align	128
        .global         matmul_kernel
        .type           matmul_kernel,@function
        .size           matmul_kernel,(.L_x_4 - matmul_kernel)
        .other          matmul_kernel,@"STO_CUDA_ENTRY STV_DEFAULT"
matmul_kernel:
.text.matmul_kernel:
[----:B------:R-:W0:Y:S08]  /*0000*/  LDC R1, c[0x0][0x28] ;  /* 0x00000a00ff017b82 */ /* 0x000e300000000800 */
[----:B------:R-:W1:Y:S01]  /*0010*/  LDC.64 R24, c[0x0][0x228] ;  /* 0x00008a00ff187b82 */ /* 0x000e620000000a00 */
[----:B------:R-:W2:Y:S01]  /*0020*/  S2R R5, SR_CTAID.X ;  /* 0x0000000000057919 */ /* 0x000ea20000002500 */
[----:B------:R-:W-:Y:S01]  /*0030*/  UMOV UR58, 0x400 ;  /* 0x00000400003a7882 */ /* 0x000fe20000000000 */
[----:B------:R-:W-:Y:S01]  /*0040*/  ULDC.64 UR56, c[0x0][0x208] ;  /* 0x0000820000387ab9 */ /* 0x000fe20000000a00 */
[----:B0-----:R-:W-:Y:S01]  /*0050*/  VIADD R1, R1, 0xffffd470 ;  /* 0xffffd47001017836 */ /* 0x001fe20000000000 */
[----:B------:R-:W0:Y:S03]  /*0060*/  S2R R36, SR_TID.X ;  /* 0x0000000000247919 */ /* 0x000e260000002100 */
[----:B------:R-:W3:Y:S08]  /*0070*/  LDC R104, c[0x0][0x230] ;  /* 0x00008c00ff687b82 */ /* 0x000ef00000000800 */
[----:B------:R-:W4:Y:S01]  /*0080*/  S2UR UR4, SR_CgaCtaId ;  /* 0x00000000000479c3 */ /* 0x000f220000008800 */
[----:B-1----:R-:W-:-:S05]  /*0090*/  VIADD R0, R25, 0xff ;  /* 0x000000ff19007836 */ /* 0x002fca0000000000 */
[----:B------:R-:W-:Y:S01]  /*00a0*/  SHF.R.S32.HI R3, RZ, 0x1f, R0 ;  /* 0x0000001fff037819 */ /* 0x000fe20000011400 */
[----:B---3--:R-:W-:-:S03]  /*00b0*/  VIADD R104, R104, 0x3f ;  /* 0x0000003f68687836 */ /* 0x008fc60000000000 */
[----:B------:R-:W-:Y:S02]  /*00c0*/  LEA.HI R3, R3, R0, RZ, 0x8 ;  /* 0x0000000003037211 */ /* 0x000fe400078f40ff */
[----:B--2---:R-:W-:Y:S02]  /*00d0*/  IABS R8, R5 ;  /* 0x0000000500087213 */ /* 0x004fe40000000000 */
[----:B------:R-:W-:Y:S02]  /*00e0*/  SHF.R.S32.HI R3, RZ, 0x8, R3 ;  /* 0x00000008ff037819 */ /* 0x000fe40000011403 */
[----:B0-----:R-:W-:Y:S01]  /*00f0*/  LOP3.LUT R153, R36, 0x7f, RZ, 0xc0, !PT ;  /* 0x0000007f24997812 */ /* 0x001fe200078ec0ff */
[----:B----4-:R-:W-:Y:S02]  /*0100*/  ULEA UR58, UR4, UR58, 0x18 ;  /* 0x0000003a043a7291 */ /* 0x010fe4000f8ec03f */
[----:B------:R-:W-:-:S05]  /*0110*/  IMAD.SHL.U32 R4, R3, 0x4, RZ ;  /* 0x0000000403047824 */ /* 0x000fca00078e00ff */
[-C--:B------:R-:W-:Y:S02]  /*0120*/  IABS R7, R4.reuse ;  /* 0x0000000400077213 */ /* 0x080fe40000000000 */
[----:B------:R-:W-:Y:S02]  /*0130*/  IABS R10, R4 ;  /* 0x00000004000a7213 */ /* 0x000fe40000000000 */
[----:B------:R-:W0:Y:S08]  /*0140*/  I2F.RP R0, R7 ;  /* 0x0000000700007306 */ /* 0x000e300000209400 */
[----:B0-----:R-:W0:Y:S02]  /*0150*/  MUFU.RCP R0, R0 ;  /* 0x0000000000007308 */ /* 0x001e240000001000 */
[----:B0-----:R-:W-:-:S02]  /*0160*/  VIADD R2, R0, 0xffffffe ;  /* 0x0ffffffe00027836 */ /* 0x001fc40000000000 */
[----:B------:R-:W-:-:S04]  /*0170*/  IMAD.MOV R0, RZ, RZ, -R10 ;  /* 0x000000ffff007224 */ /* 0x000fc800078e0a0a */
[----:B------:R0:W1:Y:S02]  /*0180*/  F2I.FTZ.U32.TRUNC.NTZ R3, R2 ;  /* 0x0000000200037305 */ /* 0x000064000021f000 */
[----:B0-----:R-:W-:Y:S02]  /*0190*/  IMAD.MOV.U32 R2, RZ, RZ, RZ ;  /* 0x000000ffff027224 */ /* 0x001fe400078e00ff */
[----:B-1----:R-:W-:-:S04]  /*01a0*/  IMAD.MOV R6, RZ, RZ, -R3 ;  /* 0x000000ffff067224 */ /* 0x002fc800078e0a03 */
[----:B------:R-:W-:Y:S02]  /*01b0*/  IMAD R9, R6, R7, RZ ;  /* 0x0000000706097224 */ /* 0x000fe400078e02ff */
[----:B------:R-:W-:Y:S02]  /*01c0*/  IMAD.MOV.U32 R6, RZ, RZ, R8 ;  /* 0x000000ffff067224 */ /* 0x000fe400078e0008 */
[----:B------:R-:W-:-:S06]  /*01d0*/  IMAD.HI.U32 R3, R3, R9, R2 ;  /* 0x0000000903037227 */ /* 0x000fcc00078e0002 */
[----:B------:R-:W-:-:S04]  /*01e0*/  IMAD.HI.U32 R3, R3, R6, RZ ;  /* 0x0000000603037227 */ /* 0x000fc800078e00ff */
[----:B------:R-:W-:-:S05]  /*01f0*/  IMAD R0, R3, R0, R6 ;  /* 0x0000000003007224 */ /* 0x000fca00078e0206 */
[----:B------:R-:W-:-:S13]  /*0200*/  ISETP.GT.U32.AND P1, PT, R7, R0, PT ;  /* 0x000000000700720c */ /* 0x000fda0003f24070 */
[----:B------:R-:W-:Y:S02]  /*0210*/  @!P1 IMAD.IADD R0, R0, 0x1, -R7 ;  /* 0x0000000100009824 */ /* 0x000fe400078e0a07 */
[----:B------:R-:W-:Y:S01]  /*0220*/  @!P1 VIADD R3, R3, 0x1 ;  /* 0x0000000103039836 */ /* 0x000fe20000000000 */
[----:B------:R-:W-:Y:S02]  /*0230*/  ISETP.NE.AND P1, PT, R4, RZ, PT ;  /* 0x000000ff0400720c */ /* 0x000fe40003f25270 */
[----:B------:R-:W-:Y:S02]  /*0240*/  ISETP.GE.U32.AND P0, PT, R0, R7, PT ;  /* 0x000000070000720c */ /* 0x000fe40003f06070 */
[----:B------:R-:W-:-:S04]  /*0250*/  LOP3.LUT R0, R5, R4, RZ, 0x3c, !PT ;  /* 0x0000000405007212 */ /* 0x000fc800078e3cff */
[----:B------:R-:W-:Y:S01]  /*0260*/  ISETP.GE.AND P2, PT, R0, RZ, PT ;  /* 0x000000ff0000720c */ /* 0x000fe20003f46270 */
[----:B------:R-:W-:-:S06]  /*0270*/  VIADD R0, R24, 0x1ff ;  /* 0x000001ff18007836 */ /* 0x000fcc0000000000 */
[----:B------:R-:W-:-:S04]  /*0280*/  @P0 VIADD R3, R3, 0x1 ;  /* 0x0000000103030836 */ /* 0x000fc80000000000 */
[----:B------:R-:W-:Y:S01]  /*0290*/  IMAD.MOV.U32 R2, RZ, RZ, R3 ;  /* 0x000000ffff027224 */ /* 0x000fe200078e0003 */
[----:B------:R-:W-:-:S03]  /*02a0*/  SHF.R.S32.HI R3, RZ, 0x1f, R0 ;  /* 0x0000001fff037819 */ /* 0x000fc60000011400 */
[----:B------:R-:W-:Y:S01]  /*02b0*/  @!P2 IMAD.MOV R2, RZ, RZ, -R2 ;  /* 0x000000ffff02a224 */ /* 0x000fe200078e0a02 */
[----:B------:R-:W-:Y:S02]  /*02c0*/  @!P1 LOP3.LUT R2, RZ, R4, RZ, 0x33, !PT ;  /* 0x00000004ff029212 */ /* 0x000fe400078e33ff */
[----:B------:R-:W-:-:S03]  /*02d0*/  LEA.HI R3, R3, R0, RZ, 0x9 ;  /* 0x0000000003037211 */ /* 0x000fc600078f48ff */
[----:B------:R-:W-:Y:S02]  /*02e0*/  IMAD.SHL.U32 R6, R2, 0x4, RZ ;  /* 0x0000000402067824 */ /* 0x000fe400078e00ff */
[----:B------:R-:W-:-:S03]  /*02f0*/  IMAD.MOV R2, RZ, RZ, -R2 ;  /* 0x000000ffff027224 */ /* 0x000fc600078e0a02 */
[----:B------:R-:W-:Y:S01]  /*0300*/  LEA.HI.SX32 R3, R3, -R6, 0x17 ;  /* 0x8000000603037211 */ /* 0x000fe200078fbaff */
[----:B------:R-:W-:-:S03]  /*0310*/  IMAD R4, R4, R2, R5 ;  /* 0x0000000204047224 */ /* 0x000fc600078e0205 */
[----:B------:R-:W-:Y:S02]  /*0320*/  VIMNMX R11, R3, 0x4, PT ;  /* 0x00000004030b7848 */ /* 0x000fe40003fe0100 */
[----:B------:R-:W-:Y:S02]  /*0330*/  IABS R9, R4 ;  /* 0x0000000400097213 */ /* 0x000fe40000000000 */
[----:B------:R-:W-:-:S04]  /*0340*/  IABS R7, R11 ;  /* 0x0000000b00077213 */ /* 0x000fc80000000000 */
[----:B------:R-:W0:Y:S08]  /*0350*/  I2F.RP R0, R7 ;  /* 0x0000000700007306 */ /* 0x000e300000209400 */
[----:B0-----:R-:W0:Y:S02]  /*0360*/  MUFU.RCP R0, R0 ;  /* 0x0000000000007308 */ /* 0x001e240000001000 */
[----:B0-----:R-:W-:-:S06]  /*0370*/  VIADD R3, R0, 0xffffffe ;  /* 0x0ffffffe00037836 */ /* 0x001fcc0000000000 */
[----:B------:R-:W0:Y:S02]  /*0380*/  F2I.FTZ.U32.TRUNC.NTZ R3, R3 ;  /* 0x0000000300037305 */ /* 0x000e24000021f000 */
[----:B0-----:R-:W-:-:S04]  /*0390*/  IMAD.MOV R8, RZ, RZ, -R3 ;  /* 0x000000ffff087224 */ /* 0x001fc800078e0a03 */
[----:B------:R-:W-:Y:S01]  /*03a0*/  IMAD.MOV.U32 R2, RZ, RZ, R8 ;  /* 0x000000ffff027224 */ /* 0x000fe200078e0008 */
[----:B------:R-:W-:-:S03]  /*03b0*/  IABS R8, R11 ;  /* 0x0000000b00087213 */ /* 0x000fc60000000000 */
[----:B------:R-:W-:Y:S02]  /*03c0*/  IMAD R5, R2, R7, RZ ;  /* 0x0000000702057224 */ /* 0x000fe400078e02ff */
[----:B------:R-:W-:Y:S02]  /*03d0*/  IMAD.MOV.U32 R2, RZ, RZ, RZ ;  /* 0x000000ffff027224 */ /* 0x000fe400078e00ff */
[----:B------:R-:W-:Y:S02]  /*03e0*/  IMAD.MOV R0, RZ, RZ, -R8 ;  /* 0x000000ffff007224 */ /* 0x000fe400078e0a08 */
        /* <DEDUP_REMOVED lines=9> */
[----:B------:R-:W-:-:S07]  /*0480*/  ISETP.GE.AND P2, PT, R0, RZ, PT ;  /* 0x000000ff0000720c */ /* 0x000fce0003f46270 */
[----:B------:R-:W-:Y:S01]  /*0490*/  @P0 VIADD R2, R2, 0x1 ;  /* 0x0000000102020836 */ /* 0x000fe20000000000 */
[----:B------:R-:W-:-:S03]  /*04a0*/  ISETP.GT.AND P0, PT, R104, 0x3f, PT ;  /* 0x0000003f6800780c */ /* 0x000fc60003f04270 */
[----:B------:R-:W-:-:S04]  /*04b0*/  IMAD.MOV.U32 R0, RZ, RZ, R2 ;  /* 0x000000ffff007224 */ /* 0x000fc800078e0002 */
[----:B------:R-:W-:Y:S01]  /*04c0*/  @!P2 IMAD.MOV R0, RZ, RZ, -R0 ;  /* 0x000000ffff00a224 */ /* 0x000fe200078e0a00 */
[----:B------:R-:W-:-:S05]  /*04d0*/  @!P1 LOP3.LUT R0, RZ, R11, RZ, 0x33, !PT ;  /* 0x0000000bff009212 */ /* 0x000fca00078e33ff */
[----:B------:R-:W-:Y:S02]  /*04e0*/  IMAD.MOV R2, RZ, RZ, -R0 ;  /* 0x000000ffff027224 */ /* 0x000fe400078e0a00 */
[----:B------:R-:W-:Y:S02]  /*04f0*/  IMAD.SHL.U32 R0, R0, 0x100, RZ ;  /* 0x0000010000007824 */ /* 0x000fe400078e00ff */
[----:B------:R-:W-:-:S04]  /*0500*/  IMAD R2, R11, R2, R4 ;  /* 0x000000020b027224 */ /* 0x000fc800078e0204 */
[----:B------:R-:W-:-:S04]  /*0510*/  IMAD.IADD R2, R6, 0x1, R2 ;  /* 0x0000000106027824 */ /* 0x000fc800078e0202 */
[----:B------:R-:W-:-:S04]  /*0520*/  IMAD R2, R2, 0x200, R153 ;  /* 0x0000020002027824 */ /* 0x000fc800078e0299 */
[C---:B------:R-:W-:Y:S02]  /*0530*/  VIADD R5, R2.reuse, 0x80 ;  /* 0x0000008002057836 */ /* 0x040fe40000000000 */
[C---:B------:R-:W-:Y:S02]  /*0540*/  VIADD R4, R2.reuse, 0x100 ;  /* 0x0000010002047836 */ /* 0x040fe40000000000 */
[----:B------:R-:W-:Y:S01]  /*0550*/  VIADD R3, R2, 0x180 ;  /* 0x0000018002037836 */ /* 0x000fe20000000000 */
[----:B------:R-:W-:Y:S06]  /*0560*/  @P0 BRA `(.L_x_0) ;  /* 0x0000003c000c0947 */ /* 0x000fec0003800000 */
[----:B------:R-:W-:Y:S01]  /*0570*/  IMAD.SHL.U32 R6, R36, 0x8, RZ ;  /* 0x0000000824067824 */ /* 0x000fe200078e00ff */
[----:B------:R1:W-:Y:S01]  /*0580*/  STL [R1+0xc00], RZ ;  /* 0x000c00ff01007387 */ /* 0x0003e20000100800 */
[----:B------:R-:W-:Y:S02]  /*0590*/  CS2R R24, SRZ ;  /* 0x0000000000187805 */ /* 0x000fe4000001ff00 */
[----:B------:R-:W-:Y:S02]  /*05a0*/  CS2R R26, SRZ ;  /* 0x00000000001a7805 */ /* 0x000fe4000001ff00 */
[----:B------:R-:W-:Y:S01]  /*05b0*/  CS2R R28, SRZ ;  /* 0x00000000001c7805 */ /* 0x000fe2000001ff00 */
[----:B------:R1:W-:Y:S01]  /*05c0*/  STL [R1+0x1c64], R6 ;  /* 0x001c640601007387 */ /* 0x0003e20000100800 */
[----:B------:R-:W-:Y:S02]  /*05d0*/  CS2R R30, SRZ ;  /* 0x00000000001e7805 */ /* 0x000fe4000001ff00 */
[----:B------:R-:W-:-:S02]  /*05e0*/  CS2R R32, SRZ ;  /* 0x0000000000207805 */ /* 0x000fc4000001ff00 */
[----:B------:R-:W-:Y:S01]  /*05f0*/  CS2R R34, SRZ ;  /* 0x0000000000227805 */ /* 0x000fe2000001ff00 */
[----:B------:R1:W-:Y:S01]  /*0600*/  STL [R1+0xc04], RZ ;  /* 0x000c04ff01007387 */ /* 0x0003e20000100800 */
[----:B------:R-:W-:Y:S02]  /*0610*/  CS2R R36, SRZ ;  /* 0x0000000000247805 */ /* 0x000fe4000001ff00 */
[----:B------:R-:W-:Y:S02]  /*0620*/  CS2R R38, SRZ ;  /* 0x0000000000267805 */ /* 0x000fe4000001ff00 */
[----:B------:R-:W-:Y:S01]  /*0630*/  CS2R R40, SRZ ;  /* 0x0000000000287805 */ /* 0x000fe2000001ff00 */
[----:B------:R1:W-:Y:S01]  /*0640*/  STL [R1+0xc08], RZ ;  /* 0x000c08ff01007387 */ /* 0x0003e20000100800 */
        /* <DEDUP_REMOVED lines=72> */
[----:B------:R-:W-:-:S03]  /*0ad0*/  CS2R R150, SRZ ;  /* 0x0000000000967805 */ /* 0x000fc6000001ff00 */
[----:B------:R1:W-:Y:S04]  /*0ae0*/  STL [R1+0xc54], RZ ;  /* 0x000c54ff01007387 */ /* 0x0003e80000100800 */
        /* <DEDUP_REMOVED lines=746> */
[----:B------:R1:W-:Y:S04]  /*3990*/  STL [R1], RZ ;  /* 0x000000ff01007387 */ /* 0x0003e80000100800 */
        /* <DEDUP_REMOVED lines=126> */
[----:B------:R1:W-:Y:S01]  /*4180*/  STL [R1+0x1fc], RZ ;  /* 0x0001fcff01007387 */ /* 0x0003e20000100800 */
[----:B------:R-:W-:Y:S05]  /*4190*/  BRA `(.L_x_1) ;  /* 0x0000031c00a47947 */ /* 0x000fea0003800000 */
.L_x_0:
[----:B------:R-:W-:Y:S01]  /*41a0*/  IABS R17, R24 ;  /* 0x0000001800117213 */ /* 0x000fe20000000000 */
[----:B------:R-:W-:Y:S01]  /*41b0*/  ULDC UR7, c[0x0][0x23c] ;  /* 0x00008f0000077ab9 */ /* 0x000fe20000000800 */
[----:B------:R-:W-:Y:S01]  /*41c0*/  IABS R6, R25 ;  /* 0x0000001900067213 */ /* 0x000fe20000000000 */
[----:B------:R-:W-:Y:S01]  /*41d0*/  ULDC.64 UR4, c[0x0][0x218] ;  /* 0x0000860000047ab9 */ /* 0x000fe20000000a00 */
[----:B------:R-:W0:Y:S01]  /*41e0*/  I2F.RP R7, R17 ;  /* 0x0000001100077306 */ /* 0x000e220000209400 */
[----:B------:R-:W-:Y:S01]  /*41f0*/  IABS R16, R4 ;  /* 0x0000000400107213 */ /* 0x000fe20000000000 */
[----:B------:R-:W-:Y:S01]  /*4200*/  UIADD3 UR6, UR58, 0x8000, URZ ;  /* 0x000080003a067890 */ /* 0x000fe2000fffe03f */
[----:B------:R-:W-:Y:S01]  /*4210*/  IABS R18, R3 ;  /* 0x0000000300127213 */ /* 0x000fe20000000000 */
[----:B------:R-:W-:Y:S01]  /*4220*/  ULDC UR29, c[0x0][0x238] ;  /* 0x00008e00001d7ab9 */ /* 0x000fe20000000800 */
[----:B------:R-:W-:Y:S01]  /*4230*/  LOP3.LUT R33, RZ, R24, RZ, 0x33, !PT ;  /* 0x00000018ff217212 */ /* 0x000fe200078e33ff */
[----:B------:R-:W-:Y:S01]  /*4240*/  ULDC.64 UR8, c[0x0][0x210] ;  /* 0x0000840000087ab9 */ /* 0x000fe20000000a00 */
[----:B------:R-:W-:Y:S01]  /*4250*/  LOP3.LUT R61, R36, 0x3f, RZ, 0xc0, !PT ;  /* 0x0000003f243d7812 */ /* 0x000fe200078ec0ff */
[----:B------:R-:W1:Y:S01]  /*4260*/  I2F.RP R12, R6 ;  /* 0x00000006000c7306 */ /* 0x000e620000209400 */
[----:B------:R-:W-:-:S02]  /*4270*/  USHF.R.U32.HI UR14, URZ, 0x4, UR6 ;  /* 0x000000043f0e7899 */ /* 0x000fc40008011606 */
[----:B------:R-:W-:Y:S02]  /*4280*/  UIMAD UR53, UR29, 0x3f, URZ ;  /* 0x0000003f1d3578a4 */ /* 0x000fe4000f8e023f */
[----:B------:R-:W-:Y:S01]  /*4290*/  USGXT.U32 UR14, UR14, 0xe ;  /* 0x0000000e0e0e789a */ /* 0x000fe20008000000 */
[----:B------:R-:W-:Y:S02]  /*42a0*/  UMOV UR10, 0xfffffffe ;  /* 0xfffffffe000a7882 */ /* 0x000fe40000000000 */
[----:B0-----:R-:W0:Y:S01]  /*42b0*/  MUFU.RCP R7, R7 ;  /* 0x0000000700077308 */ /* 0x001e220000001000 */
[----:B------:R-:W-:Y:S01]  /*42c0*/  UMOV UR11, 0x7fffffdf ;  /* 0x7fffffdf000b7882 */ /* 0x000fe20000000000 */
[----:B------:R-:W-:Y:S01]  /*42d0*/  UMOV UR15, URZ ;  /* 0x0000003f000f7c82 */ /* 0x000fe20008000000 */
[----:B------:R-:W-:Y:S02]  /*42e0*/  UIMAD UR49, UR29, 0x3e, URZ ;  /* 0x0000003e1d3178a4 */ /* 0x000fe4000f8e023f */
[----:B------:R-:W-:-:S02]  /*42f0*/  UIADD3.64 UR10, UR14, -UR10, URZ ;  /* 0x8000000a0e0a7297 */ /* 0x000fc4000fffe03f */
[----:B------:R-:W-:Y:S01]  /*4300*/  USHF.R.S32.HI UR15, URZ, 0x1f, UR53 ;  /* 0x0000001f3f0f7899 */ /* 0x000fe20008011435 */
[----:B-1----:R-:W1:Y:S01]  /*4310*/  MUFU.RCP R12, R12 ;  /* 0x0000000c000c7308 */ /* 0x002e620000001000 */
[----:B------:R-:W-:Y:S02]  /*4320*/  UIMAD UR21, UR29, 0x3d, URZ ;  /* 0x0000003d1d1578a4 */ /* 0x000fe4000f8e023f */
[----:B------:R-:W-:Y:S02]  /*4330*/  UIMAD UR6, UR29, 0x3c, URZ ;  /* 0x0000003c1d0678a4 */ /* 0x000fe4000f8e023f */
[----:B------:R-:W-:Y:S02]  /*4340*/  UIMAD UR51, UR29, 0x3b, URZ ;  /* 0x0000003b1d3378a4 */ /* 0x000fe4000f8e023f */
[----:B------:R-:W-:Y:S01]  /*4350*/  UIMAD UR33, UR29, 0x3a, URZ ;  /* 0x0000003a1d2178a4 */ /* 0x000fe2000f8e023f */
[----:B0-----:R-:W-:Y:S01]  /*4360*/  VIADD R8, R7, 0xffffffe ;  /* 0x0ffffffe07087836 */ /* 0x001fe20000000000 */
[----:B------:R-:W-:Y:S01]  /*4370*/  SHF.R.S32.HI R7, RZ, 0x1f, R104 ;  /* 0x0000001fff077819 */ /* 0x000fe20000011468 */
[----:B------:R-:W-:-:S02]  /*4380*/  USHF.R.S32.HI UR59, URZ, 0x1f, UR51 ;  /* 0x0000001f3f3b7899 */ /* 0x000fc40008011433 */
[----:B------:R0:W2:Y:S01]  /*4390*/  F2I.FTZ.U32.TRUNC.NTZ R9, R8 ;  /* 0x0000000800097305 */ /* 0x0000a2000021f000 */
[----:B------:R-:W-:Y:S01]  /*43a0*/  LEA.HI R104, R7, R104, RZ, 0x6 ;  /* 0x0000006807687211 */ /* 0x000fe200078f30ff */
[----:B------:R-:W-:Y:S01]  /*43b0*/  UIMAD UR47, UR29, 0x39, URZ ;  /* 0x000000391d2f78a4 */ /* 0x000fe2000f8e023f */
[----:B-1----:R-:W-:Y:S01]  /*43c0*/  VIADD R10, R12, 0xffffffe ;  /* 0x0ffffffe0c0a7836 */ /* 0x002fe20000000000 */
[----:B------:R-:W-:Y:S02]  /*43d0*/  UIMAD UR17, UR29, 0x38, URZ ;  /* 0x000000381d1178a4 */ /* 0x000fe4000f8e023f */
[----:B------:R-:W-:Y:S02]  /*43e0*/  UIMAD UR34, UR29, 0x37, URZ ;  /* 0x000000371d2278a4 */ /* 0x000fe4000f8e023f */
[----:B------:R1:W3:Y:S01]  /*43f0*/  F2I.FTZ.U32.TRUNC.NTZ R11, R10 ;  /* 0x0000000a000b7305 */ /* 0x0002e2000021f000 */
[----:B0-----:R-:W-:Y:S01]  /*4400*/  IMAD.MOV.U32 R8, RZ, RZ, RZ ;  /* 0x000000ffff087224 */ /* 0x001fe200078e00ff */
[----:B------:R-:W-:-:S02]  /*4410*/  UIMAD UR41, UR29, 0x35, URZ ;  /* 0x000000351d2978a4 */ /* 0x000fc4000f8e023f */
[----:B------:R-:W-:Y:S02]  /*4420*/  UIMAD UR25, UR29, 0x34, URZ ;  /* 0x000000341d1978a4 */ /* 0x000fe4000f8e023f */
[----:B------:R-:W-:Y:S01]  /*4430*/  UIMAD UR30, UR29, 0x33, URZ ;  /* 0x000000331d1e78a4 */ /* 0x000fe2000f8e023f */
[----:B--2---:R-:W-:Y:S01]  /*4440*/  IMAD.MOV R14, RZ, RZ, -R9 ;  /* 0x000000ffff0e7224 */ /* 0x004fe200078e0a09 */
[----:B------:R-:W-:Y:S01]  /*4450*/  UIMAD UR38, UR29, 0x31, URZ ;  /* 0x000000311d2678a4 */ /* 0x000fe2000f8e023f */
[----:B-1----:R-:W-:Y:S01]  /*4460*/  IMAD.MOV.U32 R10, RZ, RZ, RZ ;  /* 0x000000ffff0a7224 */ /* 0x002fe200078e00ff */
[----:B------:R-:W-:Y:S01]  /*4470*/  ULDC UR55, c[0x0][0x238] ;  /* 0x00008e0000377ab9 */ /* 0x000fe20000000800 */
[----:B------:R-:W-:Y:S01]  /*4480*/  IMAD R13, R14, R17, RZ ;  /* 0x000000110e0d7224 */ /* 0x000fe200078e02ff */
[----:B------:R-:W-:Y:S01]  /*4490*/  IABS R14, R2 ;  /* 0x00000002000e7213 */ /* 0x000fe20000000000 */
[----:B------:R-:W-:Y:S01]  /*44a0*/  ULDC UR37, c[0x0][0x238] ;  /* 0x00008e0000257ab9 */ /* 0x000fe20000000800 */
[----:B------:R-:W-:Y:S01]  /*44b0*/  ULDC UR45, c[0x0][0x238] ;  /* 0x00008e00002d7ab9 */ /* 0x000fe20000000800 */
[----:B---3--:R-:W-:Y:S01]  /*44c0*/  IMAD.MOV R15, RZ, RZ, -R11 ;  /* 0x000000ffff0f7224 */ /* 0x008fe200078e0a0b */
[----:B------:R-:W-:Y:S01]  /*44d0*/  UIMAD UR37, UR37, 0x1c, URZ ;  /* 0x0000001c252578a4 */ /* 0x000fe2000f8e023f */
[----:B------:R-:W-:Y:S01]  /*44e0*/  IMAD.HI.U32 R12, R9, R13, R8 ;  /* 0x0000000d090c7227 */ /* 0x000fe200078e0008 */
[----:B------:R-:W-:Y:S01]  /*44f0*/  SHF.R.U32.HI R13, RZ, 0x6, R36 ;  /* 0x00000006ff0d7819 */ /* 0x000fe20000011624 */
[----:B------:R-:W-:Y:S01]  /*4500*/  UIMAD UR45, UR45, 0x1b, URZ ;  /* 0x0000001b2d2d78a4 */ /* 0x000fe2000f8e023f */
[----:B------:R-:W-:Y:S01]  /*4510*/  IABS R8, R5 ;  /* 0x0000000500087213 */ /* 0x000fe20000000000 */
[----:B------:R-:W-:Y:S01]  /*4520*/  IMAD.MOV.U32 R9, RZ, RZ, R15 ;  /* 0x000000ffff097224 */ /* 0x000fe200078e000f */
[----:B------:R-:W-:Y:S01]  /*4530*/  SGXT.U32 R13, R13, 0x1 ;  /* 0x000000010d0d781a */ /* 0x000fe20000000000 */
[----:B------:R-:W-:Y:S01]  /*4540*/  ULDC UR43, c[0x0][0x238] ;  /* 0x00008e00002b7ab9 */ /* 0x000fe20000000800 */
[----:B------:R-:W-:Y:S01]  /*4550*/  ULDC UR31, c[0x0][0x238] ;  /* 0x00008e00001f7ab9 */ /* 0x000fe20000000800 */
[----:B------:R-:W-:Y:S01]  /*4560*/  IMAD R7, R9, R6, RZ ;  /* 0x0000000609077224 */ /* 0x000fe200078e02ff */
[----:B------:R-:W-:Y:S01]  /*4570*/  UIMAD UR43, UR43, 0x1a, URZ ;  /* 0x0000001a2b2b78a4 */ /* 0x000fe2000f8e023f */
[----:B------:R-:W-:Y:S01]  /*4580*/  IMAD.HI.U32 R9, R12, R14, RZ ;  /* 0x0000000e0c097227 */ /* 0x000fe200078e00ff */
[----:B------:R-:W-:Y:S01]  /*4590*/  UIMAD UR31, UR31, 0x19, URZ ;  /* 0x000000191f1f78a4 */ /* 0x000fe2000f8e023f */
[----:B------:R-:W-:-:S02]  /*45a0*/  ULDC UR35, c[0x0][0x238] ;  /* 0x00008e0000237ab9 */ /* 0x000fc40000000800 */
[----:B------:R-:W-:Y:S01]  /*45b0*/  IMAD.HI.U32 R7, R11, R7, R10 ;  /* 0x000000070b077227 */ /* 0x000fe200078e000a */
[----:B------:R-:W-:Y:S01]  /*45c0*/  UIMAD UR35, UR35, 0x18, URZ ;  /* 0x00000018232378a4 */ /* 0x000fe2000f8e023f */
[----:B------:R-:W-:Y:S02]  /*45d0*/  ULDC UR39, c[0x0][0x238] ;  /* 0x00008e0000277ab9 */ /* 0x000fe40000000800 */
[----:B------:R-:W-:Y:S01]  /*45e0*/  IMAD.MOV.U32 R11, RZ, RZ, R8 ;  /* 0x000000ffff0b7224 */ /* 0x000fe200078e0008 */
[----:B------:R-:W-:Y:S01]  /*45f0*/  LOP3.LUT R8, R0, R13, RZ, 0xfc, !PT ;  /* 0x0000000d00087212 */ /* 0x000fe200078efcff */
[----:B------:R-:W-:Y:S01]  /*4600*/  IMAD.MOV R10, RZ, RZ, -R9 ;  /* 0x000000ffff0a7224 */ /* 0x000fe200078e0a09 */
[----:B------:R-:W-:Y:S01]  /*4610*/  UIMAD UR39, UR39, 0x17, URZ ;  /* 0x00000017272778a4 */ /* 0x000fe2000f8e023f */
[----:B------:R-:W-:Y:S01]  /*4620*/  IMAD.HI.U32 R9, R12, R11, RZ ;  /* 0x0000000b0c097227 */ /* 0x000fe200078e00ff */
[----:B------:R-:W-:Y:S01]  /*4630*/  IABS R38, R8 ;  /* 0x0000000800267213 */ /* 0x000fe20000000000 */
[----:B------:R-:W-:Y:S01]  /*4640*/  ULDC UR54, c[0x0][0x238] ;  /* 0x00008e0000367ab9 */ /* 0x000fe20000000800 */
[----:B------:R-:W-:Y:S01]  /*4650*/  LOP3.LUT R20, R8, 0xf8, RZ, 0xfc, !PT ;  /* 0x000000f808147812 */ /* 0x000fe200078efcff */
[----:B------:R-:W-:Y:S01]  /*4660*/  IMAD.HI.U32 R13, R12, R16, RZ ;  /* 0x000000100c0d7227 */ /* 0x000fe200078e00ff */
[----:B------:R-:W-:Y:S01]  /*4670*/  LOP3.LUT R21, R8, 0x24, RZ, 0xfc, !PT ;  /* 0x0000002408157812 */ /* 0x000fe200078efcff */
[----:B------:R-:W-:Y:S01]  /*4680*/  UIMAD UR54, UR54, 0x15, URZ ;  /* 0x00000015363678a4 */ /* 0x000fe2000f8e023f */
[----:B------:R-:W-:Y:S01]  /*4690*/  IABS R42, R20 ;  /* 0x00000014002a7213 */ /* 0x000fe20000000000 */
[----:B------:R-:W-:Y:S01]  /*46a0*/  IMAD.HI.U32 R12, R12, R18, RZ ;  /* 0x000000120c0c7227 */ /* 0x000fe200078e00ff */
[C---:B------:R-:W-:Y:S01]  /*46b0*/  LOP3.LUT R23, R8.reuse, 0x22, RZ, 0xfc, !PT ;  /* 0x0000002208177812 */ /* 0x040fe200078efcff */
[----:B------:R-:W-:Y:S01]  /*46c0*/  ULDC UR52, c[0x0][0x238] ;  /* 0x00008e0000347ab9 */ /* 0x000fe20000000800 */
[C---:B------:R-:W-:Y:S01]  /*46d0*/  LOP3.LUT R47, R8.reuse, 0x20, RZ, 0xfc, !PT ;  /* 0x00000020082f7812 */ /* 0x040fe200078efcff */
[----:B------:R-:W-:Y:S01]  /*46e0*/  IMAD.MOV R13, RZ, RZ, -R13 ;  /* 0x000000ffff0d7224 */ /* 0x000fe200078e0a0d */
[----:B------:R-:W-:Y:S01]  /*46f0*/  IABS R22, R23 ;  /* 0x0000001700167213 */ /* 0x000fe20000000000 */
[----:B------:R-:W-:Y:S01]  /*4700*/  IMAD.MOV R19, RZ, RZ, -R12 ;  /* 0x000000ffff137224 */ /* 0x000fe200078e0a0c */
[C---:B------:R-:W-:Y:S01]  /*4710*/  LOP3.LUT R49, R8.reuse, 0x1c, RZ, 0xfc, !PT ;  /* 0x0000001c08317812 */ /* 0x040fe200078efcff */
[C---:B------:R-:W-:Y:S01]  /*4720*/  IMAD R10, R17.reuse, R10, R14 ;  /* 0x0000000a110a7224 */ /* 0x040fe200078e020e */
[C---:B------:R-:W-:Y:S01]  /*4730*/  LOP3.LUT R51, R8.reuse, 0x1a, RZ, 0xfc, !PT ;  /* 0x0000001a08337812 */ /* 0x040fe200078efcff */
[C---:B------:R-:W-:Y:S01]  /*4740*/  IMAD R12, R17.reuse, R13, R16 ;  /* 0x0000000d110c7224 */ /* 0x040fe200078e0210 */
[----:B------:R-:W-:Y:S01]  /*4750*/  LOP3.LUT R53, R8, 0x18, RZ, 0xfc, !PT ;  /* 0x0000001808357812 */ /* 0x000fe200078efcff */
[C---:B------:R-:W-:Y:S01]  /*4760*/  IMAD R13, R17.reuse, R19, R18 ;  /* 0x00000013110d7224 */ /* 0x040fe200078e0212 */
[C---:B------:R-:W-:Y:S01]  /*4770*/  ISETP.GT.U32.AND P1, PT, R17.reuse, R10, PT ;  /* 0x0000000a1100720c */ /* 0x040fe20003f24070 */
[----:B------:R-:W-:Y:S01]  /*4780*/  IMAD.MOV R14, RZ, RZ, -R9 ;  /* 0x000000ffff0e7224 */ /* 0x000fe200078e0a09 */
[----:B------:R-:W-:Y:S01]  /*4790*/  ISETP.GT.U32.AND P4, PT, R17, R12, PT ;  /* 0x0000000c1100720c */ /* 0x000fe20003f84070 */
[----:B------:R-:W-:Y:S01]  /*47a0*/  IMAD.HI.U32 R15, R7, R38, RZ ;  /* 0x00000026070f7227 */ /* 0x000fe200078e00ff */
[C---:B------:R-:W-:Y:S01]  /*47b0*/  ISETP.GT.U32.AND P0, PT, R17.reuse, R13, PT ;  /* 0x0000000d1100720c */ /* 0x040fe20003f04070 */
[----:B------:R-:W-:Y:S01]  /*47c0*/  UIMAD UR52, UR52, 0x14, URZ ;  /* 0x00000014343478a4 */ /* 0x000fe2000f8e023f */
[----:B------:R-:W-:Y:S01]  /*47d0*/  LEA.HI R9, R36, R0, RZ, 0x1a ;  /* 0x0000000024097211 */ /* 0x000fe200078fd0ff */
[----:B------:R-:W-:Y:S01]  /*47e0*/  IMAD R11, R17, R14, R11 ;  /* 0x0000000e110b7224 */ /* 0x000fe200078e020b */
[C---:B------:R-:W-:Y:S01]  /*47f0*/  LOP3.LUT R18, R8.reuse, 0xfa, RZ, 0xfc, !PT ;  /* 0x000000fa08127812 */ /* 0x040fe200078efcff */
[----:B------:R-:W-:Y:S01]  /*4800*/  IMAD.MOV R15, RZ, RZ, -R15 ;  /* 0x000000ffff0f7224 */ /* 0x000fe200078e0a0f */
[----:B------:R-:W-:Y:S01]  /*4810*/  LOP3.LUT R55, R8, 0x16, RZ, 0xfc, !PT ;  /* 0x0000001608377812 */ /* 0x000fe200078efcff */
[----:B------:R-:W-:Y:S01]  /*4820*/  VIADD R14, R9, 0xfe ;  /* 0x000000fe090e7836 */ /* 0x000fe20000000000 */
[----:B------:R-:W-:Y:S01]  /*4830*/  ISETP.GT.U32.AND P3, PT, R17, R11, PT ;  /* 0x0000000b1100720c */ /* 0x000fe20003f64070 */
[--C-:B------:R-:W-:Y:S01]  /*4840*/  @!P1 IMAD.IADD R10, R10, 0x1, -R17.reuse ;  /* 0x000000010a0a9824 */ /* 0x100fe200078e0a11 */
[----:B------:R-:W-:Y:S01]  /*4850*/  IABS R138, R18 ;  /* 0x00000012008a7213 */ /* 0x000fe20000000000 */
[--C-:B------:R-:W-:Y:S01]  /*4860*/  @!P4 IMAD.IADD R12, R12, 0x1, -R17.reuse ;  /* 0x000000010c0cc824 */ /* 0x100fe200078e0a11 */
[----:B------:R-:W-:Y:S01]  /*4870*/  ISETP.GE.AND P2, PT, R14, RZ, PT ;  /* 0x000000ff0e00720c */ /* 0x000fe20003f46270 */
[--C-:B------:R-:W-:Y:S01]  /*4880*/  @!P0 IMAD.IADD R13, R13, 0x1, -R17.reuse ;  /* 0x000000010d0d8824 */ /* 0x100fe200078e0a11 */
[C---:B------:R-:W-:Y:S01]  /*4890*/  ISETP.GT.U32.AND P1, PT, R17.reuse, R10, PT ;  /* 0x0000000a1100720c */ /* 0x040fe20003f24070 */
[----:B------:R-:W-:Y:S01]  /*48a0*/  IMAD R38, R6, R15, R38 ;  /* 0x0000000f06267224 */ /* 0x000fe200078e0226 */
[----:B------:R-:W-:Y:S01]  /*48b0*/  ISETP.GT.U32.AND P6, PT, R17, R12, PT ;  /* 0x0000000c1100720c */ /* 0x000fe20003fc4070 */
[----:B------:R-:W-:Y:S01]  /*48c0*/  IMAD.HI.U32 R16, R7, R138, RZ ;  /* 0x0000008a07107227 */ /* 0x000fe200078e00ff */
[----:B------:R-:W-:Y:S01]  /*48d0*/  ISETP.GT.U32.AND P4, PT, R17, R13, PT ;  /* 0x0000000d1100720c */ /* 0x000fe20003f84070 */
[----:B------:R-:W-:Y:S01]  /*48e0*/  ULDC UR50, c[0x0][0x238] ;  /* 0x00008e0000327ab9 */ /* 0x000fe20000000800 */
[----:B------:R-:W-:Y:S01]  /*48f0*/  IABS R140, R14 ;  /* 0x0000000e008c7213 */ /* 0x000fe20000000000 */
[--C-:B------:R-:W-:Y:S01]  /*4900*/  @!P3 IMAD.IADD R11, R11, 0x1, -R17.reuse ;  /* 0x000000010b0bb824 */ /* 0x100fe200078e0a11 */
[----:B------:R-:W-:Y:S01]  /*4910*/  ISETP.GE.AND P0, PT, R2, RZ, PT ;  /* 0x000000ff0200720c */ /* 0x000fe20003f06270 */
[----:B------:R-:W-:Y:S01]  /*4920*/  UIMAD UR50, UR50, 0x13, URZ ;  /* 0x00000013323278a4 */ /* 0x000fe2000f8e023f */
[----:B------:R-:W-:Y:S01]  /*4930*/  LOP3.LUT R14, R8, 0xfc, RZ, 0xfc, !PT ;  /* 0x000000fc080e7812 */ /* 0x000fe200078efcff */
[----:B------:R-:W-:Y:S01]  /*4940*/  ULDC UR48, c[0x0][0x238] ;  /* 0x00008e0000307ab9 */ /* 0x000fe20000000800 */
[----:B------:R-:W-:Y:S01]  /*4950*/  ISETP.GT.U32.AND P3, PT, R17, R11, PT ;  /* 0x0000000b1100720c */ /* 0x000fe20003f64070 */
[--C-:B------:R-:W-:Y:S01]  /*4960*/  @!P1 IMAD.IADD R10, R10, 0x1, -R17.reuse ;  /* 0x000000010a0a9824 */ /* 0x100fe200078e0a11 */
[----:B------:R-:W-:Y:S01]  /*4970*/  ISETP.GE.AND P5, PT, R14, RZ, PT ;  /* 0x000000ff0e00720c */ /* 0x000fe20003fa6270 */
[--C-:B------:R-:W-:Y:S01]  /*4980*/  @!P6 IMAD.IADD R12, R12, 0x1, -R17.reuse ;  /* 0x000000010c0ce824 */ /* 0x100fe200078e0a11 */
[----:B------:R-:W-:Y:S01]  /*4990*/  IABS R40, R14 ;  /* 0x0000000e00287213 */ /* 0x000fe20000000000 */
[----:B------:R-:W-:Y:S01]  /*49a0*/  IMAD.HI.U32 R14, R7, R140, RZ ;  /* 0x0000008c070e7227 */ /* 0x000fe200078e00ff */
[----:B------:R-:W-:Y:S01]  /*49b0*/  ISETP.GT.U32.AND P1, PT, R6, R38, PT ;  /* 0x000000260600720c */ /* 0x000fe20003f24070 */
[----:B------:R-:W-:Y:S01]  /*49c0*/  UIMAD UR48, UR48, 0x12, URZ ;  /* 0x00000012303078a4 */ /* 0x000fe2000f8e023f */
[----:B------:R-:W-:Y:S01]  /*49d0*/  ISETP.GE.AND P6, PT, R5, RZ, PT ;  /* 0x000000ff0500720c */ /* 0x000fe20003fc6270 */
[----:B------:R-:W-:Y:S01]  /*49e0*/  IMAD.MOV R19, RZ, RZ, -R14 ;  /* 0x000000ffff137224 */ /* 0x000fe200078e0a0e */
[----:B------:R-:W-:Y:S01]  /*49f0*/  IABS R35, R55 ;  /* 0x0000003700237213 */ /* 0x000fe20000000000 */
[--C-:B------:R-:W-:Y:S01]  /*4a00*/  @!P4 IMAD.IADD R13, R13, 0x1, -R17.reuse ;  /* 0x000000010d0dc824 */ /* 0x100fe200078e0a11 */
[----:B------:R-:W-:Y:S01]  /*4a10*/  ISETP.GE.AND P4, PT, R4, RZ, PT ;  /* 0x000000ff0400720c */ /* 0x000fe20003f86270 */
[----:B------:R-:W-:Y:S01]  /*4a20*/  @!P0 IMAD.MOV R10, RZ, RZ, -R10 ;  /* 0x000000ffff0a8224 */ /* 0x000fe200078e0a0a */
[----:B------:R-:W-:Y:S01]  /*4a30*/  ISETP.GE.AND P0, PT, R3, RZ, PT ;  /* 0x000000ff0300720c */ /* 0x000fe20003f06270 */
[----:B------:R-:W-:Y:S01]  /*4a40*/  IMAD R140, R6, R19, R140 ;  /* 0x00000013068c7224 */ /* 0x000fe200078e028c */
[C---:B------:R-:W-:Y:S01]  /*4a50*/  LOP3.LUT R19, R8.reuse, 0xc8, RZ, 0xfc, !PT ;  /* 0x000000c808137812 */ /* 0x040fe200078efcff */
[----:B------:R-:W-:Y:S01]  /*4a60*/  IMAD.HI.U32 R15, R7, R40, RZ ;  /* 0x00000028070f7227 */ /* 0x000fe200078e00ff */
[----:B------:R-:W-:Y:S01]  /*4a70*/  LOP3.LUT R57, R8, 0x14, RZ, 0xfc, !PT ;  /* 0x0000001408397812 */ /* 0x000fe200078efcff */
[----:B------:R-:W-:Y:S01]  /*4a80*/  ULDC UR16, c[0x0][0x238] ;  /* 0x00008e0000107ab9 */ /* 0x000fe20000000800 */
[----:B------:R-:W-:Y:S01]  /*4a90*/  IABS R66, R19 ;  /* 0x0000001300427213 */ /* 0x000fe20000000000 */
[----:B------:R-:W-:Y:S01]  /*4aa0*/  @!P3 IMAD.IADD R11, R11, 0x1, -R17 ;  /* 0x000000010b0bb824 */ /* 0x000fe200078e0a11 */
[----:B------:R-:W-:Y:S01]  /*4ab0*/  ISETP.GT.U32.AND P3, PT, R6, R140, PT ;  /* 0x0000008c0600720c */ /* 0x000fe20003f64070 */
[----:B------:R-:W-:Y:S01]  /*4ac0*/  IMAD.MOV R15, RZ, RZ, -R15 ;  /* 0x000000ffff0f7224 */ /* 0x000fe200078e0a0f */
[----:B------:R-:W-:Y:S01]  /*4ad0*/  LOP3.LUT R17, R8, 0xe2, RZ, 0xfc, !PT ;  /* 0x000000e208117812 */ /* 0x000fe200078efcff */
[----:B------:R-:W-:Y:S01]  /*4ae0*/  @!P1 IMAD.IADD R38, R38, 0x1, -R6 ;  /* 0x0000000126269824 */ /* 0x000fe200078e0a06 */
[----:B------:R-:W-:Y:S01]  /*4af0*/  ISETP.NE.AND P1, PT, R24, RZ, PT ;  /* 0x000000ff1800720c */ /* 0x000fe20003f25270 */
[----:B------:R-:W-:Y:S01]  /*4b00*/  IMAD R40, R6, R15, R40 ;  /* 0x0000000f06287224 */ /* 0x000fe200078e0228 */
[----:B------:R-:W-:Y:S01]  /*4b10*/  IABS R126, R17 ;  /* 0x00000011007e7213 */ /* 0x000fe20000000000 */
[----:B------:R-:W-:Y:S01]  /*4b20*/  IMAD.MOV R15, RZ, RZ, -R16 ;  /* 0x000000ffff0f7224 */ /* 0x000fe200078e0a10 */
[C---:B------:R-:W-:Y:S01]  /*4b30*/  SEL R27, R33.reuse, R10, !P1 ;  /* 0x0000000a211b7207 */ /* 0x040fe20004800000 */
[----:B------:R-:W-:Y:S01]  /*4b40*/  @!P6 IMAD.MOV R11, RZ, RZ, -R11 ;  /* 0x000000ffff0be224 */ /* 0x000fe200078e0a0b */
[----:B------:R-:W-:Y:S01]  /*4b50*/  LOP3.LUT R16, R8, 0xe4, RZ, 0xfc, !PT ;  /* 0x000000e408107812 */ /* 0x000fe200078efcff */
[----:B------:R-:W-:Y:S01]  /*4b60*/  @!P4 IMAD.MOV R12, RZ, RZ, -R12 ;  /* 0x000000ffff0cc224 */ /* 0x000fe200078e0a0c */
[C---:B------:R-:W-:Y:S01]  /*4b70*/  ISETP.GT.U32.AND P4, PT, R6.reuse, R40, PT ;  /* 0x000000280600720c */ /* 0x040fe20003f84070 */
[----:B------:R-:W-:Y:S01]  /*4b80*/  @!P0 IMAD.MOV R13, RZ, RZ, -R13 ;  /* 0x000000ffff0d8224 */ /* 0x000fe200078e0a0d */
[C---:B------:R-:W-:Y:S01]  /*4b90*/  SEL R29, R33.reuse, R11, !P1 ;  /* 0x0000000b211d7207 */ /* 0x040fe20004800000 */
[----:B------:R-:W-:Y:S01]  /*4ba0*/  IMAD R138, R6, R15, R138 ;  /* 0x0000000f068a7224 */ /* 0x000fe200078e028a */
[C---:B------:R-:W-:Y:S01]  /*4bb0*/  SEL R31, R33.reuse, R12, !P1 ;  /* 0x0000000c211f7207 */ /* 0x040fe20004800000 */
[----:B------:R-:W-:Y:S01]  /*4bc0*/  @!P3 IMAD.IADD R140, R140, 0x1, -R6 ;  /* 0x000000018c8cb824 */ /* 0x000fe200078e0a06 */
[----:B------:R-:W-:Y:S01]  /*4bd0*/  SEL R33, R33, R13, !P1 ;  /* 0x0000000d21217207 */ /* 0x000fe20004800000 */
[C---:B------:R-:W-:Y:S01]  /*4be0*/  IMAD.HI.U32 R14, R7.reuse, R42, RZ ;  /* 0x0000002a070e7227 */ /* 0x040fe200078e00ff */
[C---:B------:R-:W-:Y:S01]  /*4bf0*/  ISETP.GT.U32.AND P1, PT, R6.reuse, R138, PT ;  /* 0x0000008a0600720c */ /* 0x040fe20003f24070 */
[----:B------:R-:W-:Y:S01]  /*4c00*/  UIMAD UR16, UR16, 0x11, URZ ;  /* 0x00000011101078a4 */ /* 0x000fe2000f8e023f */
[C---:B------:R-:W-:Y:S01]  /*4c10*/  ISETP.GT.U32.AND P3, PT, R6.reuse, R38, PT ;  /* 0x000000260600720c */ /* 0x040fe20003f64070 */
[----:B------:R-:W-:Y:S01]  /*4c20*/  IMAD.MOV R15, RZ, RZ, -R14 ;  /* 0x000000ffff0f7224 */ /* 0x000fe200078e0a0e */
[----:B------:R-:W-:Y:S01]  /*4c30*/  ISETP.GT.U32.AND P6, PT, R6, R140, PT ;  /* 0x0000008c0600720c */ /* 0x000fe20003fc4070 */
[----:B------:R-:W-:Y:S01]  /*4c40*/  @!P4 IMAD.IADD R40, R40, 0x1, -R6 ;  /* 0x000000012828c824 */ /* 0x000fe200078e0a06 */
[----:B------:R-:W-:Y:S01]  /*4c50*/  LOP3.LUT R12, R8, 0xf6, RZ, 0xfc, !PT ;  /* 0x000000f6080c7812 */ /* 0x000fe200078efcff */
[----:B------:R-:W-:Y:S01]  /*4c60*/  IMAD R42, R6, R15, R42 ;  /* 0x0000000f062a7224 */ /* 0x000fe200078e022a */
[C---:B------:R-:W-:Y:S01]  /*4c70*/  ISETP.GE.AND P0, PT, R8.reuse, RZ, PT ;  /* 0x000000ff0800720c */ /* 0x040fe20003f06270 */
[----:B------:R-:W-:Y:S01]  /*4c80*/  ULDC UR20, c[0x0][0x238] ;  /* 0x00008e0000147ab9 */ /* 0x000fe20000000800 */
[----:B------:R-:W-:Y:S01]  /*4c90*/  IABS R136, R12 ;  /* 0x0000000c00887213 */ /* 0x000fe20000000000 */
[----:B------:R-:W-:Y:S01]  /*4ca0*/  USHF.L.U32 UR20, UR20, 0x4, URZ ;  /* 0x0000000414147899 */ /* 0x000fe2000800063f */
[----:B------:R-:W-:Y:S01]  /*4cb0*/  LOP3.LUT R13, R8, 0xf4, RZ, 0xfc, !PT ;  /* 0x000000f4080d7812 */ /* 0x000fe200078efcff */
[--C-:B------:R-:W-:Y:S01]  /*4cc0*/  @!P1 IMAD.IADD R138, R138, 0x1, -R6.reuse ;  /* 0x000000018a8a9824 */ /* 0x100fe200078e0a06 */
[----:B------:R-:W-:Y:S01]  /*4cd0*/  ISETP.GT.U32.AND P1, PT, R6, R40, PT ;  /* 0x000000280600720c */ /* 0x000fe20003f24070 */
[C---:B------:R-:W-:Y:S01]  /*4ce0*/  IMAD.HI.U32 R10, R7.reuse, R136, RZ ;  /* 0x00000088070a7227 */ /* 0x040fe200078e00ff */
[----:B------:R-:W-:Y:S01]  /*4cf0*/  IABS R44, R13 ;  /* 0x0000000d002c7213 */ /* 0x000fe20000000000 */
[----:B------:R-:W-:Y:S01]  /*4d00*/  ULDC UR24, c[0x0][0x238] ;  /* 0x00008e0000187ab9 */ /* 0x000fe20000000800 */
[----:B------:R-:W-:Y:S01]  /*4d10*/  LOP3.LUT R14, R8, 0xf2, RZ, 0xfc, !PT ;  /* 0x000000f2080e7812 */ /* 0x000fe200078efcff */
[--C-:B------:R-:W-:Y:S01]  /*4d20*/  @!P3 IMAD.IADD R38, R38, 0x1, -R6.reuse ;  /* 0x000000012626b824 */ /* 0x100fe200078e0a06 */
[----:B------:R-:W-:Y:S01]  /*4d30*/  ISETP.GE.AND P3, PT, R18, RZ, PT ;  /* 0x000000ff1200720c */ /* 0x000fe20003f66270 */
[----:B------:R-:W-:Y:S01]  /*4d40*/  @!P6 IMAD.IADD R140, R140, 0x1, -R6 ;  /* 0x000000018c8ce824 */ /* 0x000fe200078e0a06 */
[C---:B------:R-:W-:Y:S01]  /*4d50*/  ISETP.GT.U32.AND P6, PT, R6.reuse, R42, PT ;  /* 0x0000002a0600720c */ /* 0x040fe20003fc4070 */
[----:B------:R-:W-:Y:S01]  /*4d60*/  IMAD.MOV R11, RZ, RZ, -R10 ;  /* 0x000000ffff0b7224 */ /* 0x000fe200078e0a0a */
[----:B------:R-:W-:Y:S01]  /*4d70*/  IABS R134, R14 ;  /* 0x0000000e00867213 */ /* 0x000fe20000000000 */
[----:B------:R-:W-:Y:S01]  /*4d80*/  @!P0 IMAD.MOV R38, RZ, RZ, -R38 ;  /* 0x000000ffff268224 */ /* 0x000fe200078e0a26 */
[C---:B------:R-:W-:Y:S01]  /*4d90*/  ISETP.GT.U32.AND P0, PT, R6.reuse, R138, PT ;  /* 0x0000008a0600720c */ /* 0x040fe20003f04070 */
[----:B------:R-:W-:Y:S01]  /*4da0*/  IMAD R136, R6, R11, R136 ;  /* 0x0000000b06887224 */ /* 0x000fe200078e0288 */
[----:B------:R-:W-:Y:S01]  /*4db0*/  LOP3.LUT R15, R8, 0xec, RZ, 0xfc, !PT ;  /* 0x000000ec080f7812 */ /* 0x000fe200078efcff */
[--C-:B------:R-:W-:Y:S01]  /*4dc0*/  @!P1 IMAD.IADD R40, R40, 0x1, -R6.reuse ;  /* 0x0000000128289824 */ /* 0x100fe200078e0a06 */
[----:B------:R-:W-:Y:S01]  /*4dd0*/  ISETP.GE.AND P4, PT, R20, RZ, PT ;  /* 0x000000ff1400720c */ /* 0x000fe20003f86270 */
[C---:B------:R-:W-:Y:S01]  /*4de0*/  IMAD.HI.U32 R10, R7.reuse, R44, RZ ;  /* 0x0000002c070a7227 */ /* 0x040fe200078e00ff */
[----:B------:R-:W-:Y:S01]  /*4df0*/  ISETP.GT.U32.AND P1, PT, R6, R136, PT ;  /* 0x000000880600720c */ /* 0x000fe20003f24070 */
[----:B------:R-:W-:Y:S01]  /*4e00*/  UIMAD UR24, UR24, 0xf, URZ ;  /* 0x0000000f181878a4 */ /* 0x000fe2000f8e023f */
[----:B------:R-:W-:Y:S01]  /*4e10*/  IABS R48, R15 ;  /* 0x0000000f00307213 */ /* 0x000fe20000000000 */
[----:B------:R-:W-:Y:S01]  /*4e20*/  @!P6 IMAD.IADD R42, R42, 0x1, -R6 ;  /* 0x000000012a2ae824 */ /* 0x000fe200078e0a06 */
[----:B------:R-:W-:Y:S01]  /*4e30*/  IABS R52, R16 ;  /* 0x0000001000347213 */ /* 0x000fe20000000000 */
[----:B------:R-:W-:Y:S01]  /*4e40*/  IMAD.MOV R11, RZ, RZ, -R10 ;  /* 0x000000ffff0b7224 */ /* 0x000fe200078e0a0a */
[----:B------:R-:W-:Y:S01]  /*4e50*/  LOP3.LUT R18, R8, 0xca, RZ, 0xfc, !PT ;  /* 0x000000ca08127812 */ /* 0x000fe200078efcff */
[----:B------:R-:W-:Y:S01]  /*4e60*/  IMAD.HI.U32 R10, R7, R134, RZ ;  /* 0x00000086070a7227 */ /* 0x000fe200078e00ff */
[----:B------:R-:W-:Y:S01]  /*4e70*/  ISETP.GT.U32.AND P6, PT, R6, R42, PT ;  /* 0x0000002a0600720c */ /* 0x000fe20003fc4070 */
[----:B------:R-:W-:Y:S01]  /*4e80*/  ULDC UR28, c[0x0][0x238] ;  /* 0x00008e00001c7ab9 */ /* 0x000fe20000000800 */
[----:B------:R-:W-:Y:S01]  /*4e90*/  IABS R114, R18 ;  /* 0x0000001200727213 */ /* 0x000fe20000000000 */
[----:B------:R-:W-:Y:S01]  /*4ea0*/  @!P0 IMAD.IADD R138, R138, 0x1, -R6 ;  /* 0x000000018a8a8824 */ /* 0x000fe200078e0a06 */
[----:B------:R-:W-:Y:S01]  /*4eb0*/  ISETP.GE.AND P0, PT, R13, RZ, PT ;  /* 0x000000ff0d00720c */ /* 0x000fe20003f06270 */
[----:B------:R-:W-:Y:S01]  /*4ec0*/  IMAD.MOV R13, RZ, RZ, -R10 ;  /* 0x000000ffff0d7224 */ /* 0x000fe200078e0a0a */
[----:B------:R-:W-:Y:S01]  /*4ed0*/  IABS R24, R21 ;  /* 0x0000001500187213 */ /* 0x000fe20000000000 */
[----:B------:R-:W-:Y:S01]  /*4ee0*/  @!P1 IMAD.IADD R136, R136, 0x1, -R6 ;  /* 0x0000000188889824 */ /* 0x000fe200078e0a06 */
[----:B------:R-:W-:Y:S01]  /*4ef0*/  IABS R20, R47 ;  /* 0x0000002f00147213 */ /* 0x000fe20000000000 */
[----:B------:R-:W-:Y:S01]  /*4f00*/  IMAD R134, R6, R13, R134 ;  /* 0x0000000d06867224 */ /* 0x000fe200078e0286 */
[----:B------:R-:W-:Y:S01]  /*4f10*/  IABS R45, R57 ;  /* 0x00000039002d7213 */ /* 0x000fe20000000000 */
[----:B------:R-:W-:Y:S01]  /*4f20*/  @!P2 IMAD.MOV R140, RZ, RZ, -R140 ;  /* 0x000000ffff8ca224 */ /* 0x000fe200078e0a8c */
[----:B------:R-:W-:Y:S01]  /*4f30*/  ISETP.GE.AND P2, PT, R12, RZ, PT ;  /* 0x000000ff0c00720c */ /* 0x000fe20003f46270 */
[----:B------:R-:W-:Y:S01]  /*4f40*/  IMAD R44, R6, R11, R44 ;  /* 0x0000000b062c7224 */ /* 0x000fe200078e022c */
[----:B------:R-:W-:Y:S01]  /*4f50*/  LOP3.LUT R12, R8, 0xf0, RZ, 0xfc, !PT ;  /* 0x000000f0080c7812 */ /* 0x000fe200078efcff */
[----:B------:R-:W-:Y:S01]  /*4f60*/  @!P5 IMAD.MOV R40, RZ, RZ, -R40 ;  /* 0x000000ffff28d224 */ /* 0x000fe200078e0a28 */
[C---:B------:R-:W-:Y:S01]  /*4f70*/  ISETP.GT.U32.AND P5, PT, R6.reuse, R136, PT ;  /* 0x000000880600720c */ /* 0x040fe20003fa4070 */
[----:B------:R-:W-:Y:S01]  /*4f80*/  @!P3 IMAD.MOV R138, RZ, RZ, -R138 ;  /* 0x000000ffff8ab224 */ /* 0x000fe200078e0a8a */
[----:B------:R-:W-:Y:S01]  /*4f90*/  ISETP.GT.U32.AND P3, PT, R6, R134, PT ;  /* 0x000000860600720c */ /* 0x000fe20003f64070 */
[----:B------:R-:W-:Y:S01]  /*4fa0*/  @!P6 IMAD.IADD R42, R42, 0x1, -R6 ;  /* 0x000000012a2ae824 */ /* 0x000fe200078e0a06 */
[----:B------:R-:W-:Y:S01]  /*4fb0*/  ISETP.GT.U32.AND P6, PT, R6, R44, PT ;  /* 0x0000002c0600720c */ /* 0x000fe20003fc4070 */
[----:B------:R-:W-:Y:S01]  /*4fc0*/  VIADD R11, R9, 0xee ;  /* 0x000000ee090b7836 */ /* 0x000fe20000000000 */
[----:B------:R-:W-:Y:S01]  /*4fd0*/  IABS R46, R12 ;  /* 0x0000000c002e7213 */ /* 0x000fe20000000000 */
[----:B------:R-:W-:Y:S01]  /*4fe0*/  @!P4 IMAD.MOV R42, RZ, RZ, -R42 ;  /* 0x000000ffff2ac224 */ /* 0x000fe200078e0a2a */
[----:B------:R-:W-:Y:S01]  /*4ff0*/  ISETP.GE.AND P4, PT, R14, RZ, PT ;  /* 0x000000ff0e00720c */ /* 0x000fe20003f86270 */
[----:B------:R-:W-:Y:S01]  /*5000*/  UIMAD UR28, UR28, 0xe, URZ ;  /* 0x0000000e1c1c78a4 */ /* 0x000fe2000f8e023f */
[----:B------:R-:W-:Y:S01]  /*5010*/  ISETP.GE.AND P1, PT, R11, RZ, PT ;  /* 0x000000ff0b00720c */ /* 0x000fe20003f26270 */
[----:B------:R-:W-:Y:S01]  /*5020*/  IMAD.HI.U32 R10, R7, R46, RZ ;  /* 0x0000002e070a7227 */ /* 0x000fe200078e00ff */
[----:B------:R-:W-:Y:S01]  /*5030*/  IABS R132, R11 ;  /* 0x0000000b00847213 */ /* 0x000fe20000000000 */
[----:B------:R-:W-:Y:S01]  /*5040*/  ULDC UR32, c[0x0][0x238] ;  /* 0x00008e0000207ab9 */ /* 0x000fe20000000800 */
[----:B------:R-:W-:Y:S01]  /*5050*/  LOP3.LUT R14, R8, 0xea, RZ, 0xfc, !PT ;  /* 0x000000ea080e7812 */ /* 0x000fe200078efcff */
[--C-:B------:R-:W-:Y:S01]  /*5060*/  @!P5 IMAD.IADD R136, R136, 0x1, -R6.reuse ;  /* 0x000000018888d824 */ /* 0x100fe200078e0a06 */
[----:B------:R-:W-:Y:S01]  /*5070*/  LOP3.LUT R59, R8, 0x4, RZ, 0xfc, !PT ;  /* 0x00000004083b7812 */ /* 0x000fe200078efcff */
[----:B------:R-:W-:Y:S01]  /*5080*/  @!P3 IMAD.IADD R134, R134, 0x1, -R6 ;  /* 0x000000018686b824 */ /* 0x000fe200078e0a06 */
[----:B------:R-:W-:Y:S01]  /*5090*/  IABS R130, R14 ;  /* 0x0000000e00827213 */ /* 0x000fe20000000000 */
[----:B------:R-:W-:Y:S01]  /*50a0*/  IMAD.MOV R11, RZ, RZ, -R10 ;  /* 0x000000ffff0b7224 */ /* 0x000fe200078e0a0a */
[----:B------:R-:W-:Y:S01]  /*50b0*/  ISETP.GE.AND P3, PT, R15, RZ, PT ;  /* 0x000000ff0f00720c */ /* 0x000fe20003f66270 */
[----:B------:R-:W-:Y:S01]  /*50c0*/  @!P6 IMAD.IADD R44, R44, 0x1, -R6 ;  /* 0x000000012c2ce824 */ /* 0x000fe200078e0a06 */
[----:B------:R-:W-:Y:S01]  /*50d0*/  LOP3.LUT R15, R8, 0xe6, RZ, 0xfc, !PT ;  /* 0x000000e6080f7812 */ /* 0x000fe200078efcff */
[----:B------:R-:W-:Y:S01]  /*50e0*/  @!P2 IMAD.MOV R136, RZ, RZ, -R136 ;  /* 0x000000ffff88a224 */ /* 0x000fe200078e0a88 */
[C---:B------:R-:W-:Y:S01]  /*50f0*/  ISETP.GT.U32.AND P2, PT, R6.reuse, R134, PT ;  /* 0x000000860600720c */ /* 0x040fe20003f44070 */
[C---:B------:R-:W-:Y:S01]  /*5100*/  IMAD R46, R6.reuse, R11, R46 ;  /* 0x0000000b062e7224 */ /* 0x040fe200078e022e */
[C---:B------:R-:W-:Y:S01]  /*5110*/  ISETP.GT.U32.AND P6, PT, R6.reuse, R44, PT ;  /* 0x0000002c0600720c */ /* 0x040fe20003fc4070 */
[C---:B------:R-:W-:Y:S01]  /*5120*/  IMAD.HI.U32 R11, R7.reuse, R48, RZ ;  /* 0x00000030070b7227 */ /* 0x040fe200078e00ff */
[----:B------:R-:W-:Y:S01]  /*5130*/  IABS R128, R15 ;  /* 0x0000000f00807213 */ /* 0x000fe20000000000 */
[----:B------:R-:W-:Y:S01]  /*5140*/  UIMAD UR32, UR32, 0xd, URZ ;  /* 0x0000000d202078a4 */ /* 0x000fe2000f8e023f */
[C---:B------:R-:W-:Y:S01]  /*5150*/  ISETP.GT.U32.AND P5, PT, R6.reuse, R46, PT ;  /* 0x0000002e0600720c */ /* 0x040fe20003fa4070 */
[----:B------:R-:W-:Y:S01]  /*5160*/  IMAD.MOV R11, RZ, RZ, -R11 ;  /* 0x000000ffff0b7224 */ /* 0x000fe200078e0a0b */
[----:B------:R-:W-:Y:S01]  /*5170*/  IABS R144, R59 ;  /* 0x0000003b00907213 */ /* 0x000fe20000000000 */
[C---:B------:R-:W-:Y:S01]  /*5180*/  IMAD.HI.U32 R10, R7.reuse, R132, RZ ;  /* 0x00000084070a7227 */ /* 0x040fe200078e00ff */
[----:B------:R-:W-:Y:S01]  /*5190*/  ULDC UR36, c[0x0][0x238] ;  /* 0x00008e0000247ab9 */ /* 0x000fe20000000800 */
[----:B------:R-:W-:Y:S01]  /*51a0*/  ULDC UR40, c[0x0][0x238] ;  /* 0x00008e0000287ab9 */ /* 0x000fe20000000800 */
[----:B------:R-:W-:Y:S01]  /*51b0*/  UIMAD UR36, UR36, 0xc, URZ ;  /* 0x0000000c242478a4 */ /* 0x000fe2000f8e023f */
[----:B------:R-:W-:Y:S01]  /*51c0*/  IMAD R48, R6, R11, R48 ;  /* 0x0000000b06307224 */ /* 0x000fe200078e0230 */
[----:B------:R-:W-:Y:S01]  /*51d0*/  UIMAD UR40, UR40, 0xb, URZ ;  /* 0x0000000b282878a4 */ /* 0x000fe2000f8e023f */
[----:B------:R-:W-:Y:S01]  /*51e0*/  @!P2 IMAD.IADD R134, R134, 0x1, -R6 ;  /* 0x000000018686a824 */ /* 0x000fe200078e0a06 */
[----:B------:R-:W-:Y:S01]  /*51f0*/  ULDC UR44, c[0x0][0x238] ;  /* 0x00008e00002c7ab9 */ /* 0x000fe20000000800 */
[----:B------:R-:W-:Y:S01]  /*5200*/  IMAD.MOV R13, RZ, RZ, -R10 ;  /* 0x000000ffff0d7224 */ /* 0x000fe200078e0a0a */
[----:B------:R-:W-:Y:S01]  /*5210*/  ISETP.GT.U32.AND P2, PT, R6, R48, PT ;  /* 0x000000300600720c */ /* 0x000fe20003f44070 */
[----:B------:R-:W-:Y:S01]  /*5220*/  @!P6 IMAD.IADD R44, R44, 0x1, -R6 ;  /* 0x000000012c2ce824 */ /* 0x000fe200078e0a06 */
[----:B------:R-:W-:Y:S01]  /*5230*/  ISETP.GE.AND P6, PT, R12, RZ, PT ;  /* 0x000000ff0c00720c */ /* 0x000fe20003fc6270 */
[----:B------:R-:W-:Y:S01]  /*5240*/  IMAD R132, R6, R13, R132 ;  /* 0x0000000d06847224 */ /* 0x000fe200078e0284 */
[----:B------:R-:W-:Y:S01]  /*5250*/  LOP3.LUT R12, R8, 0xe8, RZ, 0xfc, !PT ;  /* 0x000000e8080c7812 */ /* 0x000fe200078efcff */
[----:B------:R-:W-:Y:S01]  /*5260*/  @!P0 IMAD.MOV R44, RZ, RZ, -R44 ;  /* 0x000000ffff2c8224 */ /* 0x000fe200078e0a2c */
[----:B------:R-:W-:Y:S01]  /*5270*/  UIMAD UR44, UR44, 0xa, URZ ;  /* 0x0000000a2c2c78a4 */ /* 0x000fe2000f8e023f */
[C---:B------:R-:W-:Y:S01]  /*5280*/  IMAD.HI.U32 R10, R7.reuse, R130, RZ ;  /* 0x00000082070a7227 */ /* 0x040fe200078e00ff */
[----:B------:R-:W-:Y:S01]  /*5290*/  IABS R50, R12 ;  /* 0x0000000c00327213 */ /* 0x000fe20000000000 */
[----:B------:R-:W-:Y:S01]  /*52a0*/  ULDC UR46, c[0x0][0x238] ;  /* 0x00008e00002e7ab9 */ /* 0x000fe20000000800 */
[----:B------:R-:W-:Y:S01]  /*52b0*/  ISETP.GT.U32.AND P0, PT, R6, R132, PT ;  /* 0x000000840600720c */ /* 0x000fe20003f04070 */
[----:B------:R-:W-:Y:S01]  /*52c0*/  @!P5 IMAD.IADD R46, R46, 0x1, -R6 ;  /* 0x000000012e2ed824 */ /* 0x000fe200078e0a06 */
[----:B------:R-:W-:Y:S01]  /*52d0*/  UIMAD UR46, UR46, 0x9, URZ ;  /* 0x000000092e2e78a4 */ /* 0x000fe2000f8e023f */
[----:B------:R-:W-:Y:S01]  /*52e0*/  IMAD.MOV R11, RZ, RZ, -R10 ;  /* 0x000000ffff0b7224 */ /* 0x000fe200078e0a0a */
[----:B------:R-:W-:Y:S01]  /*52f0*/  ULDC UR42, c[0x0][0x238] ;  /* 0x00008e00002a7ab9 */ /* 0x000fe20000000800 */
[----:B------:R-:W-:Y:S01]  /*5300*/  @!P2 IMAD.IADD R48, R48, 0x1, -R6 ;  /* 0x000000013030a824 */ /* 0x000fe200078e0a06 */
[----:B------:R-:W-:Y:S01]  /*5310*/  ISETP.GT.U32.AND P5, PT, R6, R46, PT ;  /* 0x0000002e0600720c */ /* 0x000fe20003fa4070 */
[----:B------:R-:W-:Y:S01]  /*5320*/  IMAD.HI.U32 R10, R7, R50, RZ ;  /* 0x00000032070a7227 */ /* 0x000fe200078e00ff */
[----:B------:R-:W-:Y:S01]  /*5330*/  USHF.L.U32 UR42, UR42, 0x3, URZ ;  /* 0x000000032a2a7899 */ /* 0x000fe2000800063f */
[----:B------:R-:W-:-:S02]  /*5340*/  ULDC UR13, c[0x0][0x238] ;  /* 0x00008e00000d7ab9 */ /* 0x000fc40000000800 */
[C---:B------:R-:W-:Y:S01]  /*5350*/  IMAD R130, R6.reuse, R11, R130 ;  /* 0x0000000b06827224 */ /* 0x040fe200078e0282 */
[----:B------:R-:W-:Y:S01]  /*5360*/  UIMAD UR13, UR13, 0x7, URZ ;  /* 0x000000070d0d78a4 */ /* 0x000fe2000f8e023f */
[----:B------:R-:W-:Y:S01]  /*5370*/  @!P4 IMAD.MOV R134, RZ, RZ, -R134 ;  /* 0x000000ffff86c224 */ /* 0x000fe200078e0a86 */
[----:B------:R-:W-:Y:S01]  /*5380*/  ISETP.GT.U32.AND P4, PT, R6, R48, PT ;  /* 0x000000300600720c */ /* 0x000fe20003f84070 */
[----:B------:R-:W-:Y:S01]  /*5390*/  IMAD.MOV R11, RZ, RZ, -R10 ;  /* 0x000000ffff0b7224 */ /* 0x000fe200078e0a0a */
[----:B------:R-:W-:Y:S01]  /*53a0*/  ULDC UR27, c[0x0][0x238] ;  /* 0x00008e00001b7ab9 */ /* 0x000fe20000000800 */
[C---:B------:R-:W-:Y:S01]  /*53b0*/  IMAD.HI.U32 R10, R7.reuse, R128, RZ ;  /* 0x00000080070a7227 */ /* 0x040fe200078e00ff */
[----:B------:R-:W-:Y:S01]  /*53c0*/  UIMAD UR27, UR27, 0x6, URZ ;  /* 0x000000061b1b78a4 */ /* 0x000fe2000f8e023f */
[----:B------:R-:W-:Y:S02]  /*53d0*/  ULDC UR26, c[0x0][0x238] ;  /* 0x00008e00001a7ab9 */ /* 0x000fe40000000800 */
[----:B------:R-:W-:Y:S01]  /*53e0*/  @!P0 IMAD.IADD R132, R132, 0x1, -R6 ;  /* 0x0000000184848824 */ /* 0x000fe200078e0a06 */
[----:B------:R-:W-:Y:S01]  /*53f0*/  ISETP.GE.AND P0, PT, R14, RZ, PT ;  /* 0x000000ff0e00720c */ /* 0x000fe20003f06270 */
[----:B------:R-:W-:Y:S01]  /*5400*/  IMAD R50, R6, R11, R50 ;  /* 0x0000000b06327224 */ /* 0x000fe200078e0232 */
[----:B------:R-:W-:Y:S01]  /*5410*/  LOP3.LUT R14, R8, 0xdc, RZ, 0xfc, !PT ;  /* 0x000000dc080e7812 */ /* 0x000fe200078efcff */
[----:B------:R-:W-:Y:S01]  /*5420*/  IMAD.MOV R11, RZ, RZ, -R10 ;  /* 0x000000ffff0b7224 */ /* 0x000fe200078e0a0a */
[----:B------:R-:W-:Y:S01]  /*5430*/  ISETP.GT.U32.AND P2, PT, R6, R132, PT ;  /* 0x000000840600720c */ /* 0x000fe20003f44070 */
[----:B------:R-:W-:Y:S01]  /*5440*/  @!P5 IMAD.IADD R46, R46, 0x1, -R6 ;  /* 0x000000012e2ed824 */ /* 0x000fe200078e0a06 */
[C---:B------:R-:W-:Y:S01]  /*5450*/  ISETP.GT.U32.AND P5, PT, R6.reuse, R130, PT ;  /* 0x000000820600720c */ /* 0x040fe20003fa4070 */
[----:B------:R-:W-:Y:S01]  /*5460*/  IMAD R128, R6, R11, R128 ;  /* 0x0000000b06807224 */ /* 0x000fe200078e0280 */
[----:B------:R-:W-:Y:S01]  /*5470*/  IABS R56, R14 ;  /* 0x0000000e00387213 */ /* 0x000fe20000000000 */
[----:B------:R-:W-:Y:S01]  /*5480*/  @!P4 IMAD.IADD R48, R48, 0x1, -R6 ;  /* 0x000000013030c824 */ /* 0x000fe200078e0a06 */
[----:B------:R-:W-:Y:S01]  /*5490*/  UIMAD UR26, UR26, 0x5, URZ ;  /* 0x000000051a1a78a4 */ /* 0x000fe2000f8e023f */
[----:B------:R-:W-:Y:S01]  /*54a0*/  @!P6 IMAD.MOV R46, RZ, RZ, -R46 ;  /* 0x000000ffff2ee224 */ /* 0x000fe200078e0a2e */
[C---:B------:R-:W-:Y:S01]  /*54b0*/  ISETP.GT.U32.AND P4, PT, R6.reuse, R128, PT ;  /* 0x000000800600720c */ /* 0x040fe20003f84070 */
[----:B------:R-:W-:Y:S01]  /*54c0*/  IMAD.HI.U32 R10, R7, R52, RZ ;  /* 0x00000034070a7227 */ /* 0x000fe200078e00ff */
[----:B------:R-:W-:Y:S01]  /*54d0*/  ISETP.GT.U32.AND P6, PT, R6, R50, PT ;  /* 0x000000320600720c */ /* 0x000fe20003fc4070 */
[----:B------:R-:W-:Y:S01]  /*54e0*/  ULDC UR23, c[0x0][0x238] ;  /* 0x00008e0000177ab9 */ /* 0x000fe20000000800 */
[----:B------:R-:W-:Y:S01]  /*54f0*/  ULDC UR22, c[0x0][0x238] ;  /* 0x00008e0000167ab9 */ /* 0x000fe20000000800 */
[----:B------:R-:W-:Y:S01]  /*5500*/  @!P2 IMAD.IADD R132, R132, 0x1, -R6 ;  /* 0x000000018484a824 */ /* 0x000fe200078e0a06 */
[----:B------:R-:W-:Y:S01]  /*5510*/  ISETP.GE.AND P2, PT, R12, RZ, PT ;  /* 0x000000ff0c00720c */ /* 0x000fe20003f46270 */
[----:B------:R-:W-:Y:S01]  /*5520*/  IMAD.MOV R13, RZ, RZ, -R10 ;  /* 0x000000ffff0d7224 */ /* 0x000fe200078e0a0a */
[----:B------:R-:W-:Y:S01]  /*5530*/  LOP3.LUT R12, R8, 0xe0, RZ, 0xfc, !PT ;  /* 0x000000e0080c7812 */ /* 0x000fe200078efcff */
[--C-:B------:R-:W-:Y:S01]  /*5540*/  @!P5 IMAD.IADD R130, R130, 0x1, -R6.reuse ;  /* 0x000000018282d824 */ /* 0x100fe200078e0a06 */
[----:B------:R-:W-:Y:S01]  /*5550*/  USHF.L.U32 UR23, UR23, 0x2, URZ ;  /* 0x0000000217177899 */ /* 0x000fe2000800063f */
[----:B------:R-:W-:Y:S01]  /*5560*/  VIADD R10, R9, 0xde ;  /* 0x000000de090a7836 */ /* 0x000fe20000000000 */
[----:B------:R-:W-:Y:S01]  /*5570*/  IABS R54, R12 ;  /* 0x0000000c00367213 */ /* 0x000fe20000000000 */
[----:B------:R-:W-:Y:S01]  /*5580*/  @!P4 IMAD.IADD R128, R128, 0x1, -R6 ;  /* 0x000000018080c824 */ /* 0x000fe200078e0a06 */
[C---:B------:R-:W-:Y:S01]  /*5590*/  ISETP.GT.U32.AND P5, PT, R6.reuse, R130, PT ;  /* 0x000000820600720c */ /* 0x040fe20003fa4070 */
[C---:B------:R-:W-:Y:S01]  /*55a0*/  IMAD.HI.U32 R11, R7.reuse, R126, RZ ;  /* 0x0000007e070b7227 */ /* 0x040fe200078e00ff */
[----:B------:R-:W-:Y:S01]  /*55b0*/  IABS R124, R10 ;  /* 0x0000000a007c7213 */ /* 0x000fe20000000000 */
[----:B------:R-:W-:Y:S01]  /*55c0*/  UIMAD UR22, UR22, 0x3, URZ ;  /* 0x00000003161678a4 */ /* 0x000fe2000f8e023f */
[C---:B------:R-:W-:Y:S01]  /*55d0*/  ISETP.GT.U32.AND P4, PT, R6.reuse, R128, PT ;  /* 0x000000800600720c */ /* 0x040fe20003f84070 */
[----:B------:R-:W-:Y:S01]  /*55e0*/  IMAD R52, R6, R13, R52 ;  /* 0x0000000d06347224 */ /* 0x000fe200078e0234 */
[----:B------:R-:W-:Y:S01]  /*55f0*/  ULDC UR19, c[0x0][0x238] ;  /* 0x00008e0000137ab9 */ /* 0x000fe20000000800 */
[----:B------:R-:W-:Y:S01]  /*5600*/  @!P6 IMAD.IADD R50, R50, 0x1, -R6 ;  /* 0x000000013232e824 */ /* 0x000fe200078e0a06 */
[----:B------:R-:W-:Y:S01]  /*5610*/  ISETP.GE.AND P6, PT, R10, RZ, PT ;  /* 0x000000ff0a00720c */ /* 0x000fe20003fc6270 */
[----:B------:R-:W-:Y:S01]  /*5620*/  IMAD.MOV R11, RZ, RZ, -R11 ;  /* 0x000000ffff0b7224 */ /* 0x000fe200078e0a0b */
[----:B------:R-:W-:Y:S01]  /*5630*/  USHF.L.U32 UR19, UR19, 0x1, URZ ;  /* 0x0000000113137899 */ /* 0x000fe2000800063f */
[----:B------:R-:W-:Y:S01]  /*5640*/  IMAD.HI.U32 R10, R7, R54, RZ ;  /* 0x00000036070a7227 */ /* 0x000fe200078e00ff */
[----:B------:R-:W-:Y:S01]  /*5650*/  USHF.R.U32.HI UR12, URZ, 0x4, UR58 ;  /* 0x000000043f0c7899 */ /* 0x000fe2000801163a */
[----:B------:R-:W-:-:S02]  /*5660*/  ULDC UR61, c[0x0][0x238] ;  /* 0x00008e00003d7ab9 */ /* 0x000fc40000000800 */
[----:B------:R-:W-:Y:S01]  /*5670*/  @!P3 IMAD.MOV R48, RZ, RZ, -R48 ;  /* 0x000000ffff30b224 */ /* 0x000fe200078e0a30 */
[C---:B------:R-:W-:Y:S01]  /*5680*/  ISETP.GT.U32.AND P3, PT, R6.reuse, R52, PT ;  /* 0x000000340600720c */ /* 0x040fe20003f64070 */
[----:B------:R-:W-:Y:S01]  /*5690*/  IMAD R126, R6, R11, R126 ;  /* 0x0000000b067e7224 */ /* 0x000fe200078e027e */
[----:B------:R-:W-:Y:S01]  /*56a0*/  USGXT.U32 UR12, UR12, 0xe ;  /* 0x0000000e0c0c789a */ /* 0x000fe20008000000 */
[----:B------:R-:W-:Y:S01]  /*56b0*/  IMAD.MOV R11, RZ, RZ, -R10 ;  /* 0x000000ffff0b7224 */ /* 0x000fe200078e0a0a */
[----:B------:R-:W-:Y:S01]  /*56c0*/  ULDC UR60, c[0x0][0x238] ;  /* 0x00008e00003c7ab9 */ /* 0x000fe20000000800 */
[----:B------:R-:W-:Y:S01]  /*56d0*/  @!P5 IMAD.IADD R130, R130, 0x1, -R6 ;  /* 0x000000018282d824 */ /* 0x000fe200078e0a06 */
[----:B------:R-:W-:Y:S01]  /*56e0*/  ISETP.GE.AND P5, PT, R15, RZ, PT ;  /* 0x000000ff0f00720c */ /* 0x000fe20003fa6270 */
[----:B------:R-:W-:Y:S01]  /*56f0*/  IMAD R54, R6, R11, R54 ;  /* 0x0000000b06367224 */ /* 0x000fe200078e0236 */
[----:B------:R-:W-:Y:S01]  /*5700*/  LOP3.LUT R15, R8, 0xda, RZ, 0xfc, !PT ;  /* 0x000000da080f7812 */ /* 0x000fe200078efcff */
[----:B------:R-:W-:Y:S01]  /*5710*/  @!P1 IMAD.MOV R132, RZ, RZ, -R132 ;  /* 0x000000ffff849224 */ /* 0x000fe200078e0a84 */
[----:B------:R-:W-:Y:S01]  /*5720*/  ISETP.GT.U32.AND P1, PT, R6, R50, PT ;  /* 0x000000320600720c */ /* 0x000fe20003f24070 */
[----:B------:R-:W-:Y:S01]  /*5730*/  @!P4 IMAD.IADD R128, R128, 0x1, -R6 ;  /* 0x000000018080c824 */ /* 0x000fe200078e0a06 */
[C---:B------:R-:W-:Y:S01]  /*5740*/  ISETP.GT.U32.AND P4, PT, R6.reuse, R54, PT ;  /* 0x000000360600720c */ /* 0x040fe20003f84070 */
[----:B------:R-:W-:Y:S01]  /*5750*/  @!P0 IMAD.MOV R130, RZ, RZ, -R130 ;  /* 0x000000ffff828224 */ /* 0x000fe200078e0a82 */
[----:B------:R-:W-:Y:S01]  /*5760*/  ISETP.GT.U32.AND P0, PT, R6, R126, PT ;  /* 0x0000007e0600720c */ /* 0x000fe20003f04070 */
[----:B------:R-:W-:Y:S01]  /*5770*/  @!P3 IMAD.IADD R52, R52, 0x1, -R6 ;  /* 0x000000013434b824 */ /* 0x000fe200078e0a06 */
[----:B------:R-:W-:Y:S01]  /*5780*/  IABS R122, R15 ;  /* 0x0000000f007a7213 */ /* 0x000fe20000000000 */
[----:B------:R-:W-:Y:S01]  /*5790*/  IMAD.HI.U32 R10, R7, R124, RZ ;  /* 0x0000007c070a7227 */ /* 0x000fe200078e00ff */
[----:B------:R-:W-:-:S02]  /*57a0*/  ULDC UR18, c[0x0][0x238] ;  /* 0x00008e0000127ab9 */ /* 0x000fc40000000800 */
[----:B------:R-:W-:Y:S01]  /*57b0*/  ISETP.GT.U32.AND P3, PT, R6, R52, PT ;  /* 0x000000340600720c */ /* 0x000fe20003f64070 */
[----:B------:R-:W-:Y:S02]  /*57c0*/  IMAD.MOV R13, RZ, RZ, -R10 ;  /* 0x000000ffff0d7224 */ /* 0x000fe400078e0a0a */
[--C-:B------:R-:W-:Y:S01]  /*57d0*/  @!P1 IMAD.IADD R50, R50, 0x1, -R6.reuse ;  /* 0x0000000132329824 */ /* 0x100fe200078e0a06 */
[----:B------:R-:W-:Y:S01]  /*57e0*/  ISETP.GE.AND P1, PT, R16, RZ, PT ;  /* 0x000000ff1000720c */ /* 0x000fe20003f26270 */
[--C-:B------:R-:W-:Y:S01]  /*57f0*/  @!P4 IMAD.IADD R54, R54, 0x1, -R6.reuse ;  /* 0x000000013636c824 */ /* 0x100fe200078e0a06 */
[----:B------:R-:W-:Y:S01]  /*5800*/  LOP3.LUT R16, R8, 0xd0, RZ, 0xfc, !PT ;  /* 0x000000d008107812 */ /* 0x000fe200078efcff */
[----:B------:R-:W-:Y:S01]  /*5810*/  @!P0 IMAD.IADD R126, R126, 0x1, -R6 ;  /* 0x000000017e7e8824 */ /* 0x000fe200078e0a06 */
[----:B------:R-:W-:Y:S01]  /*5820*/  ISETP.GE.AND P0, PT, R17, RZ, PT ;  /* 0x000000ff1100720c */ /* 0x000fe20003f06270 */
[C---:B------:R-:W-:Y:S01]  /*5830*/  IMAD R124, R6.reuse, R13, R124 ;  /* 0x0000000d067c7224 */ /* 0x040fe200078e027c */
[----:B------:R-:W-:Y:S01]  /*5840*/  IABS R64, R16 ;  /* 0x0000001000407213 */ /* 0x000fe20000000000 */
[----:B------:R-:W-:Y:S01]  /*5850*/  @!P2 IMAD.MOV R50, RZ, RZ, -R50 ;  /* 0x000000ffff32a224 */ /* 0x000fe200078e0a32 */
[C---:B------:R-:W-:Y:S01]  /*5860*/  ISETP.GT.U32.AND P2, PT, R6.reuse, R54, PT ;  /* 0x000000360600720c */ /* 0x040fe20003f44070 */
[----:B------:R-:W-:Y:S01]  /*5870*/  IMAD.HI.U32 R11, R7, R56, RZ ;  /* 0x00000038070b7227 */ /* 0x000fe200078e00ff */
[----:B------:R-:W-:-:S02]  /*5880*/  ISETP.GT.U32.AND P4, PT, R6, R126, PT ;  /* 0x0000007e0600720c */ /* 0x000fc40003f84070 */
[----:B------:R-:W-:Y:S01]  /*5890*/  LOP3.LUT R17, R8, 0xcc, RZ, 0xfc, !PT ;  /* 0x000000cc08117812 */ /* 0x000fe200078efcff */
[----:B------:R-:W-:Y:S01]  /*58a0*/  @!P3 IMAD.IADD R52, R52, 0x1, -R6 ;  /* 0x000000013434b824 */ /* 0x000fe200078e0a06 */
[----:B------:R-:W-:Y:S01]  /*58b0*/  ISETP.GT.U32.AND P3, PT, R6, R124, PT ;  /* 0x0000007c0600720c */ /* 0x000fe20003f64070 */
[----:B------:R-:W-:Y:S01]  /*58c0*/  @!P5 IMAD.MOV R128, RZ, RZ, -R128 ;  /* 0x000000ffff80d224 */ /* 0x000fe200078e0a80 */
[----:B------:R-:W-:Y:S01]  /*58d0*/  ISETP.GE.AND P5, PT, R12, RZ, PT ;  /* 0x000000ff0c00720c */ /* 0x000fe20003fa6270 */
[----:B------:R-:W-:Y:S01]  /*58e0*/  IMAD.MOV R11, RZ, RZ, -R11 ;  /* 0x000000ffff0b7224 */ /* 0x000fe200078e0a0b */
[----:B------:R-:W-:Y:S01]  /*58f0*/  LOP3.LUT R12, R8, 0xd4, RZ, 0xfc, !PT ;  /* 0x000000d4080c7812 */ /* 0x000fe200078efcff */
[----:B------:R-:W-:Y:S01]  /*5900*/  IMAD.HI.U32 R10, R7, R122, RZ ;  /* 0x0000007a070a7227 */ /* 0x000fe200078e00ff */
[----:B------:R-:W-:Y:S02]  /*5910*/  IABS R62, R17 ;  /* 0x00000011003e7213 */ /* 0x000fe40000000000 */
[----:B------:R-:W-:Y:S01]  /*5920*/  IABS R58, R12 ;  /* 0x0000000c003a7213 */ /* 0x000fe20000000000 */
[----:B------:R-:W-:-:S02]  /*5930*/  IMAD R56, R6, R11, R56 ;  /* 0x0000000b06387224 */ /* 0x000fc400078e0238 */
[----:B------:R-:W-:Y:S01]  /*5940*/  IMAD.MOV R11, RZ, RZ, -R10 ;  /* 0x000000ffff0b7224 */ /* 0x000fe200078e0a0a */
[----:B------:R-:W-:Y:S01]  /*5950*/  LOP3.LUT R10, R8, 0xd8, RZ, 0xfc, !PT ;  /* 0x000000d8080a7812 */ /* 0x000fe200078efcff */
[----:B------:R-:W-:Y:S01]  /*5960*/  @!P2 IMAD.IADD R54, R54, 0x1, -R6 ;  /* 0x000000013636a824 */ /* 0x000fe200078e0a06 */
[----:B------:R-:W-:Y:S01]  /*5970*/  ISETP.GE.AND P2, PT, R15, RZ, PT ;  /* 0x000000ff0f00720c */ /* 0x000fe20003f46270 */
[----:B------:R-:W-:Y:S01]  /*5980*/  IMAD R122, R6, R11, R122 ;  /* 0x0000000b067a7224 */ /* 0x000fe200078e027a */
[----:B------:R-:W-:Y:S01]  /*5990*/  IABS R60, R10 ;  /* 0x0000000a003c7213 */ /* 0x000fe20000000000 */
[--C-:B------:R-:W-:Y:S01]  /*59a0*/  @!P4 IMAD.IADD R126, R126, 0x1, -R6.reuse ;  /* 0x000000017e7ec824 */ /* 0x100fe200078e0a06 */
[----:B------:R-:W-:Y:S01]  /*59b0*/  LOP3.LUT R11, R8, 0xd6, RZ, 0xfc, !PT ;  /* 0x000000d6080b7812 */ /* 0x000fe200078efcff */
[----:B------:R-:W-:Y:S01]  /*59c0*/  @!P3 IMAD.IADD R124, R124, 0x1, -R6 ;  /* 0x000000017c7cb824 */ /* 0x000fe200078e0a06 */
[----:B------:R-:W-:Y:S01]  /*59d0*/  ISETP.GE.AND P3, PT, R10, RZ, PT ;  /* 0x000000ff0a00720c */ /* 0x000fe20003f66270 */
[----:B------:R-:W-:Y:S01]  /*59e0*/  @!P5 IMAD.MOV R54, RZ, RZ, -R54 ;  /* 0x000000ffff36d224 */ /* 0x000fe200078e0a36 */
[C---:B------:R-:W-:Y:S01]  /*59f0*/  ISETP.GT.U32.AND P5, PT, R6.reuse, R122, PT ;  /* 0x0000007a0600720c */ /* 0x040fe20003fa4070 */
[----:B------:R-:W-:Y:S01]  /*5a00*/  @!P0 IMAD.MOV R126, RZ, RZ, -R126 ;  /* 0x000000ffff7e8224 */ /* 0x000fe200078e0a7e */
[----:B------:R-:W-:Y:S01]  /*5a10*/  ISETP.GT.U32.AND P0, PT, R6, R124, PT ;  /* 0x0000007c0600720c */ /* 0x000fe20003f04070 */
[----:B------:R-:W-:Y:S01]  /*5a20*/  IMAD.HI.U32 R10, R7, R60, RZ ;  /* 0x0000003c070a7227 */ /* 0x000fe200078e00ff */
[----:B------:R-:W-:-:S02]  /*5a30*/  IABS R120, R11 ;  /* 0x0000000b00787213 */ /* 0x000fc40000000000 */
[----:B------:R-:W-:Y:S01]  /*5a40*/  ISETP.GE.AND P4, PT, R14, RZ, PT ;  /* 0x000000ff0e00720c */ /* 0x000fe20003f86270 */
[----:B------:R-:W-:Y:S01]  /*5a50*/  @!P1 IMAD.MOV R52, RZ, RZ, -R52 ;  /* 0x000000ffff349224 */ /* 0x000fe200078e0a34 */
[----:B------:R-:W-:Y:S01]  /*5a60*/  ISETP.GT.U32.AND P1, PT, R6, R56, PT ;  /* 0x000000380600720c */ /* 0x000fe20003f24070 */
[----:B------:R-:W-:Y:S01]  /*5a70*/  IMAD.MOV R13, RZ, RZ, -R10 ;  /* 0x000000ffff0d7224 */ /* 0x000fe200078e0a0a */
[----:B------:R-:W-:Y:S01]  /*5a80*/  LOP3.LUT R14, R8, 0xd2, RZ, 0xfc, !PT ;  /* 0x000000d2080e7812 */ /* 0x000fe200078efcff */
[----:B------:R-:W-:-:S03]  /*5a90*/  IMAD.HI.U32 R10, R7, R58, RZ ;  /* 0x0000003a070a7227 */ /* 0x000fc600078e00ff */
[----:B------:R-:W-:Y:S01]  /*5aa0*/  IABS R118, R14 ;  /* 0x0000000e00767213 */ /* 0x000fe20000000000 */
[--C-:B------:R-:W-:Y:S02]  /*5ab0*/  @!P5 IMAD.IADD R122, R122, 0x1, -R6.reuse ;  /* 0x000000017a7ad824 */ /* 0x100fe400078e0a06 */
[----:B------:R-:W-:Y:S01]  /*5ac0*/  @!P0 IMAD.IADD R124, R124, 0x1, -R6 ;  /* 0x000000017c7c8824 */ /* 0x000fe200078e0a06 */
[----:B------:R-:W-:Y:S01]  /*5ad0*/  ISETP.GE.AND P0, PT, R11, RZ, PT ;  /* 0x000000ff0b00720c */ /* 0x000fe20003f06270 */
[C---:B------:R-:W-:Y:S01]  /*5ae0*/  IMAD R60, R6.reuse, R13, R60 ;  /* 0x0000000d063c7224 */ /* 0x040fe200078e023c */
[----:B------:R-:W-:Y:S01]  /*5af0*/  ISETP.GT.U32.AND P5, PT, R6, R122, PT ;  /* 0x0000007a0600720c */ /* 0x000fe20003fa4070 */
[----:B------:R-:W-:-:S04]  /*5b00*/  IMAD.HI.U32 R11, R7, R120, RZ ;  /* 0x00000078070b7227 */ /* 0x000fc800078e00ff */
[----:B------:R-:W-:Y:S01]  /*5b10*/  @!P6 IMAD.MOV R124, RZ, RZ, -R124 ;  /* 0x000000ffff7ce224 */ /* 0x000fe200078e0a7c */
[----:B------:R-:W-:Y:S01]  /*5b20*/  ISETP.GT.U32.AND P6, PT, R6, R60, PT ;  /* 0x0000003c0600720c */ /* 0x000fe20003fc4070 */
[----:B------:R-:W-:Y:S02]  /*5b30*/  IMAD.MOV R11, RZ, RZ, -R11 ;  /* 0x000000ffff0b7224 */ /* 0x000fe400078e0a0b */
[----:B------:R-:W-:Y:S02]  /*5b40*/  @!P1 IMAD.IADD R56, R56, 0x1, -R6 ;  /* 0x0000000138389824 */ /* 0x000fe400078e0a06 */
[C---:B------:R-:W-:Y:S02]  /*5b50*/  IMAD R120, R6.reuse, R11, R120 ;  /* 0x0000000b06787224 */ /* 0x040fe400078e0278 */
[----:B------:R-:W-:Y:S01]  /*5b60*/  IMAD.MOV R13, RZ, RZ, -R10 ;  /* 0x000000ffff0d7224 */ /* 0x000fe200078e0a0a */
[----:B------:R-:W-:Y:S01]  /*5b70*/  ISETP.GT.U32.AND P1, PT, R6, R56, PT ;  /* 0x000000380600720c */ /* 0x000fe20003f24070 */
[----:B------:R-:W-:Y:S01]  /*5b80*/  @!P5 IMAD.IADD R122, R122, 0x1, -R6 ;  /* 0x000000017a7ad824 */ /* 0x000fe200078e0a06 */
[C---:B------:R-:W-:Y:S01]  /*5b90*/  ISETP.GT.U32.AND P5, PT, R6.reuse, R120, PT ;  /* 0x000000780600720c */ /* 0x040fe20003fa4070 */
[----:B------:R-:W-:-:S02]  /*5ba0*/  IMAD R58, R6, R13, R58 ;  /* 0x0000000d063a7224 */ /* 0x000fc400078e023a */
[----:B------:R-:W-:Y:S02]  /*5bb0*/  @!P6 IMAD.IADD R60, R60, 0x1, -R6 ;  /* 0x000000013c3ce824 */ /* 0x000fe400078e0a06 */
[----:B------:R-:W-:Y:S01]  /*5bc0*/  IMAD.HI.U32 R11, R7, R118, RZ ;  /* 0x00000076070b7227 */ /* 0x000fe200078e00ff */
[----:B------:R-:W-:-:S03]  /*5bd0*/  ISETP.GT.U32.AND P6, PT, R6, R58, PT ;  /* 0x0000003a0600720c */ /* 0x000fc60003fc4070 */
[----:B------:R-:W-:Y:S02]  /*5be0*/  @!P2 IMAD.MOV R122, RZ, RZ, -R122 ;  /* 0x000000ffff7aa224 */ /* 0x000fe400078e0a7a */
[--C-:B------:R-:W-:Y:S01]  /*5bf0*/  @!P1 IMAD.IADD R56, R56, 0x1, -R6.reuse ;  /* 0x0000000138389824 */ /* 0x100fe200078e0a06 */
[----:B------:R-:W-:Y:S01]  /*5c00*/  ISETP.GE.AND P1, PT, R12, RZ, PT ;  /* 0x000000ff0c00720c */ /* 0x000fe20003f26270 */
[----:B------:R-:W-:Y:S02]  /*5c10*/  VIADD R12, R9, 0xce ;  /* 0x000000ce090c7836 */ /* 0x000fe40000000000 */
[--C-:B------:R-:W-:Y:S01]  /*5c20*/  @!P5 IMAD.IADD R120, R120, 0x1, -R6.reuse ;  /* 0x000000017878d824 */ /* 0x100fe200078e0a06 */
[----:B------:R-:W-:Y:S01]  /*5c30*/  ISETP.GT.U32.AND P5, PT, R6, R60, PT ;  /* 0x0000003c0600720c */ /* 0x000fe20003fa4070 */
[----:B------:R-:W-:Y:S01]  /*5c40*/  IMAD.MOV R11, RZ, RZ, -R11 ;  /* 0x000000ffff0b7224 */ /* 0x000fe200078e0a0b */
[----:B------:R-:W-:Y:S01]  /*5c50*/  IABS R116, R12 ;  /* 0x0000000c00747213 */ /* 0x000fe20000000000 */
[----:B------:R-:W-:Y:S01]  /*5c60*/  @!P6 IMAD.IADD R58, R58, 0x1, -R6 ;  /* 0x000000013a3ae824 */ /* 0x000fe200078e0a06 */
[----:B------:R-:W-:Y:S01]  /*5c70*/  ISETP.GT.U32.AND P2, PT, R6, R120, PT ;  /* 0x000000780600720c */ /* 0x000fe20003f44070 */
[----:B------:R-:W-:-:S03]  /*5c80*/  IMAD.HI.U32 R10, R7, R64, RZ ;  /* 0x00000040070a7227 */ /* 0x000fc600078e00ff */
[C---:B------:R-:W-:Y:S01]  /*5c90*/  ISETP.GT.U32.AND P6, PT, R6.reuse, R58, PT ;  /* 0x0000003a0600720c */ /* 0x040fe20003fc4070 */
[----:B------:R-:W-:Y:S02]  /*5ca0*/  IMAD R118, R6, R11, R118 ;  /* 0x0000000b06767224 */ /* 0x000fe400078e0276 */
[----:B------:R-:W-:-:S04]  /*5cb0*/  IMAD.HI.U32 R11, R7, R116, RZ ;  /* 0x00000074070b7227 */ /* 0x000fc800078e00ff */
[----:B------:R-:W-:Y:S02]  /*5cc0*/  IMAD.MOV R13, RZ, RZ, -R10 ;  /* 0x000000ffff0d7224 */ /* 0x000fe400078e0a0a */
[----:B------:R-:W-:Y:S02]  /*5cd0*/  IMAD.MOV R11, RZ, RZ, -R11 ;  /* 0x000000ffff0b7224 */ /* 0x000fe400078e0a0b */
[C---:B------:R-:W-:Y:S02]  /*5ce0*/  IMAD R64, R6.reuse, R13, R64 ;  /* 0x0000000d06407224 */ /* 0x040fe400078e0240 */
[----:B------:R-:W-:Y:S02]  /*5cf0*/  IMAD R116, R6, R11, R116 ;  /* 0x0000000b06747224 */ /* 0x000fe400078e0274 */
[--C-:B------:R-:W-:Y:S01]  /*5d00*/  @!P2 IMAD.IADD R120, R120, 0x1, -R6.reuse ;  /* 0x000000017878a824 */ /* 0x100fe200078e0a06 */
[----:B------:R-:W-:Y:S01]  /*5d10*/  ISETP.GT.U32.AND P2, PT, R6, R64, PT ;  /* 0x000000400600720c */ /* 0x000fe20003f44070 */
[----:B------:R-:W-:Y:S01]  /*5d20*/  @!P6 IMAD.IADD R58, R58, 0x1, -R6 ;  /* 0x000000013a3ae824 */ /* 0x000fe200078e0a06 */
[----:B------:R-:W-:Y:S01]  /*5d30*/  ISETP.GT.U32.AND P6, PT, R6, R116, PT ;  /* 0x000000740600720c */ /* 0x000fe20003fc4070 */
[----:B------:R-:W-:-:S04]  /*5d40*/  IMAD.HI.U32 R11, R7, R114, RZ ;  /* 0x00000072070b7227 */ /* 0x000fc800078e00ff */
[----:B------:R-:W-:Y:S01]  /*5d50*/  @!P4 IMAD.MOV R56, RZ, RZ, -R56 ;  /* 0x000000ffff38c224 */ /* 0x000fe200078e0a38 */
[----:B------:R-:W-:Y:S01]  /*5d60*/  ISETP.GE.AND P4, PT, R12, RZ, PT ;  /* 0x000000ff0c00720c */ /* 0x000fe20003f86270 */
[----:B------:R-:W-:-:S04]  /*5d70*/  IMAD.HI.U32 R12, R7, R66, RZ ;  /* 0x00000042070c7227 */ /* 0x000fc800078e00ff */
[--C-:B------:R-:W-:Y:S02]  /*5d80*/  @!P2 IMAD.IADD R64, R64, 0x1, -R6.reuse ;  /* 0x000000014040a824 */ /* 0x100fe400078e0a06 */
[--C-:B------:R-:W-:Y:S02]  /*5d90*/  @!P6 IMAD.IADD R116, R116, 0x1, -R6.reuse ;  /* 0x000000017474e824 */ /* 0x100fe400078e0a06 */
[----:B------:R-:W-:Y:S01]  /*5da0*/  IMAD.MOV R11, RZ, RZ, -R11 ;  /* 0x000000ffff0b7224 */ /* 0x000fe200078e0a0b */
[----:B------:R-:W-:Y:S01]  /*5db0*/  ISETP.GT.U32.AND P6, PT, R6, R64, PT ;  /* 0x000000400600720c */ /* 0x000fe20003fc4070 */
[----:B------:R-:W-:Y:S01]  /*5dc0*/  @!P5 IMAD.IADD R60, R60, 0x1, -R6 ;  /* 0x000000013c3cd824 */ /* 0x000fe200078e0a06 */
[----:B------:R-:W-:Y:S01]  /*5dd0*/  ISETP.GT.U32.AND P5, PT, R6, R118, PT ;  /* 0x000000760600720c */ /* 0x000fe20003fa4070 */
[----:B------:R-:W-:Y:S01]  /*5de0*/  IMAD.MOV R15, RZ, RZ, -R12 ;  /* 0x000000ffff0f7224 */ /* 0x000fe200078e0a0c */
[----:B------:R-:W-:Y:S01]  /*5df0*/  LOP3.LUT R12, R8, 0xc6, RZ, 0xfc, !PT ;  /* 0x000000c6080c7812 */ /* 0x000fe200078efcff */
[----:B------:R-:W-:-:S02]  /*5e00*/  IMAD R114, R6, R11, R114 ;  /* 0x0000000b06727224 */ /* 0x000fc400078e0272 */
[C---:B------:R-:W-:Y:S01]  /*5e10*/  IMAD R66, R6.reuse, R15, R66 ;  /* 0x0000000f06427224 */ /* 0x040fe200078e0242 */
[----:B------:R-:W-:Y:S01]  /*5e20*/  IABS R112, R12 ;  /* 0x0000000c00707213 */ /* 0x000fe20000000000 */
[----:B------:R-:W-:Y:S01]  /*5e30*/  @!P1 IMAD.MOV R58, RZ, RZ, -R58 ;  /* 0x000000ffff3a9224 */ /* 0x000fe200078e0a3a */
[C---:B------:R-:W-:Y:S01]  /*5e40*/  ISETP.GT.U32.AND P1, PT, R6.reuse, R114, PT ;  /* 0x000000720600720c */ /* 0x040fe20003f24070 */
[----:B------:R-:W-:Y:S01]  /*5e50*/  @!P3 IMAD.MOV R60, RZ, RZ, -R60 ;  /* 0x000000ffff3cb224 */ /* 0x000fe200078e0a3c */
[----:B------:R-:W-:Y:S01]  /*5e60*/  ISETP.GT.U32.AND P3, PT, R6, R116, PT ;  /* 0x000000740600720c */ /* 0x000fe20003f64070 */
[--C-:B------:R-:W-:Y:S01]  /*5e70*/  @!P6 IMAD.IADD R64, R64, 0x1, -R6.reuse ;  /* 0x000000014040e824 */ /* 0x100fe200078e0a06 */
[----:B------:R-:W-:Y:S01]  /*5e80*/  ISETP.GT.U32.AND P6, PT, R6, R66, PT ;  /* 0x000000420600720c */ /* 0x000fe20003fc4070 */
[----:B------:R-:W-:Y:S01]  /*5e90*/  @!P5 IMAD.IADD R118, R118, 0x1, -R6 ;  /* 0x000000017676d824 */ /* 0x000fe200078e0a06 */
[----:B------:R-:W-:Y:S01]  /*5ea0*/  ISETP.GE.AND P5, PT, R14, RZ, PT ;  /* 0x000000ff0e00720c */ /* 0x000fe20003fa6270 */
[----:B------:R-:W-:Y:S01]  /*5eb0*/  IMAD.HI.U32 R10, R7, R62, RZ ;  /* 0x0000003e070a7227 */ /* 0x000fe200078e00ff */
[----:B------:R-:W-:-:S02]  /*5ec0*/  LOP3.LUT R14, R8, 0xc4, RZ, 0xfc, !PT ;  /* 0x000000c4080e7812 */ /* 0x000fc400078efcff */
[----:B------:R-:W-:Y:S01]  /*5ed0*/  ISETP.GT.U32.AND P2, PT, R6, R118, PT ;  /* 0x000000760600720c */ /* 0x000fe20003f44070 */
[----:B------:R-:W-:Y:S01]  /*5ee0*/  IMAD.MOV R13, RZ, RZ, -R10 ;  /* 0x000000ffff0d7224 */ /* 0x000fe200078e0a0a */
[----:B------:R-:W-:Y:S01]  /*5ef0*/  IABS R68, R14 ;  /* 0x0000000e00447213 */ /* 0x000fe20000000000 */
[--C-:B------:R-:W-:Y:S01]  /*5f00*/  @!P1 IMAD.IADD R114, R114, 0x1, -R6.reuse ;  /* 0x0000000172729824 */ /* 0x100fe200078e0a06 */
[----:B------:R-:W-:Y:S01]  /*5f10*/  LOP3.LUT R15, R8, 0xc0, RZ, 0xfc, !PT ;  /* 0x000000c0080f7812 */ /* 0x000fe200078efcff */
[----:B------:R-:W-:Y:S01]  /*5f20*/  IMAD.HI.U32 R10, R7, R112, RZ ;  /* 0x00000070070a7227 */ /* 0x000fe200078e00ff */
[----:B------:R-:W-:Y:S02]  /*5f30*/  ISETP.GE.AND P1, PT, R19, RZ, PT ;  /* 0x000000ff1300720c */ /* 0x000fe40003f26270 */
[----:B------:R-:W-:Y:S01]  /*5f40*/  IABS R70, R15 ;  /* 0x0000000f00467213 */ /* 0x000fe20000000000 */
[----:B------:R-:W-:Y:S01]  /*5f50*/  @!P6 IMAD.IADD R66, R66, 0x1, -R6 ;  /* 0x000000014242e824 */ /* 0x000fe200078e0a06 */
[----:B------:R-:W-:Y:S01]  /*5f60*/  ISETP.GT.U32.AND P6, PT, R6, R114, PT ;  /* 0x000000720600720c */ /* 0x000fe20003fc4070 */
[----:B------:R-:W-:Y:S01]  /*5f70*/  IMAD.HI.U32 R11, R7, R68, RZ ;  /* 0x00000044070b7227 */ /* 0x000fe200078e00ff */
[----:B------:R-:W-:-:S03]  /*5f80*/  LOP3.LUT R19, R8, 0x2a, RZ, 0xfc, !PT ;  /* 0x0000002a08137812 */ /* 0x000fc600078efcff */
[----:B------:R-:W-:Y:S01]  /*5f90*/  IMAD.MOV R11, RZ, RZ, -R11 ;  /* 0x000000ffff0b7224 */ /* 0x000fe200078e0a0b */
[----:B------:R-:W-:Y:S01]  /*5fa0*/  IABS R30, R19 ;  /* 0x00000013001e7213 */ /* 0x000fe20000000000 */
[C---:B------:R-:W-:Y:S02]  /*5fb0*/  IMAD R62, R6.reuse, R13, R62 ;  /* 0x0000000d063e7224 */ /* 0x040fe400078e023e */
[----:B------:R-:W-:Y:S02]  /*5fc0*/  IMAD R68, R6, R11, R68 ;  /* 0x0000000b06447224 */ /* 0x000fe400078e0244 */
[----:B------:R-:W-:Y:S02]  /*5fd0*/  IMAD.MOV R13, RZ, RZ, -R10 ;  /* 0x000000ffff0d7224 */ /* 0x000fe400078e0a0a */
[----:B------:R-:W-:Y:S01]  /*5fe0*/  @!P6 IMAD.IADD R114, R114, 0x1, -R6 ;  /* 0x000000017272e824 */ /* 0x000fe200078e0a06 */
[C---:B------:R-:W-:Y:S01]  /*5ff0*/  ISETP.GT.U32.AND P6, PT, R6.reuse, R68, PT ;  /* 0x000000440600720c */ /* 0x040fe20003fc4070 */
[----:B------:R-:W-:Y:S01]  /*6000*/  @!P0 IMAD.MOV R120, RZ, RZ, -R120 ;  /* 0x000000ffff788224 */ /* 0x000fe200078e0a78 */
[----:B------:R-:W-:Y:S01]  /*6010*/  ISETP.GT.U32.AND P0, PT, R6, R62, PT ;  /* 0x0000003e0600720c */ /* 0x000fe20003f04070 */
[----:B------:R-:W-:Y:S01]  /*6020*/  @!P3 IMAD.IADD R116, R116, 0x1, -R6 ;  /* 0x000000017474b824 */ /* 0x000fe200078e0a06 */
[----:B------:R-:W-:Y:S01]  /*6030*/  ISETP.GE.AND P3, PT, R17, RZ, PT ;  /* 0x000000ff1100720c */ /* 0x000fe20003f66270 */
[----:B------:R-:W-:Y:S01]  /*6040*/  IMAD R112, R6, R13, R112 ;  /* 0x0000000d06707224 */ /* 0x000fe200078e0270 */
[C---:B------:R-:W-:Y:S01]  /*6050*/  LOP3.LUT R13, R8.reuse, 0xc2, RZ, 0xfc, !PT ;  /* 0x000000c2080d7812 */ /* 0x040fe200078efcff */
[----:B------:R-:W-:Y:S01]  /*6060*/  @!P4 IMAD.MOV R116, RZ, RZ, -R116 ;  /* 0x000000ffff74c224 */ /* 0x000fe200078e0a74 */
[----:B------:R-:W-:Y:S01]  /*6070*/  LOP3.LUT R17, R8, 0xb0, RZ, 0xfc, !PT ;  /* 0x000000b008117812 */ /* 0x000fe200078efcff */
[----:B------:R-:W-:Y:S01]  /*6080*/  @!P2 IMAD.IADD R118, R118, 0x1, -R6 ;  /* 0x000000017676a824 */ /* 0x000fe200078e0a06 */
[----:B------:R-:W-:-:S02]  /*6090*/  IABS R110, R13 ;  /* 0x0000000d006e7213 */ /* 0x000fc40000000000 */
[----:B------:R-:W-:Y:S01]  /*60a0*/  ISETP.GT.U32.AND P4, PT, R6, R112, PT ;  /* 0x000000700600720c */ /* 0x000fe20003f84070 */
[--C-:B------:R-:W-:Y:S01]  /*60b0*/  @!P6 IMAD.IADD R68, R68, 0x1, -R6.reuse ;  /* 0x000000014444e824 */ /* 0x100fe200078e0a06 */
[----:B------:R-:W-:Y:S01]  /*60c0*/  ISETP.GE.AND P2, PT, R16, RZ, PT ;  /* 0x000000ff1000720c */ /* 0x000fe20003f46270 */
[C---:B------:R-:W-:Y:S01]  /*60d0*/  IMAD.HI.U32 R10, R7.reuse, R110, RZ ;  /* 0x0000006e070a7227 */ /* 0x040fe200078e00ff */
[----:B------:R-:W-:Y:S02]  /*60e0*/  LOP3.LUT R16, R8, 0xb2, RZ, 0xfc, !PT ;  /* 0x000000b208107812 */ /* 0x000fe400078efcff */
[----:B------:R-:W-:Y:S01]  /*60f0*/  ISETP.GT.U32.AND P6, PT, R6, R68, PT ;  /* 0x000000440600720c */ /* 0x000fe20003fc4070 */
[----:B------:R-:W-:Y:S01]  /*6100*/  @!P0 IMAD.IADD R62, R62, 0x1, -R6 ;  /* 0x000000013e3e8824 */ /* 0x000fe200078e0a06 */
[----:B------:R-:W-:Y:S01]  /*6110*/  ISETP.GE.AND P0, PT, R18, RZ, PT ;  /* 0x000000ff1200720c */ /* 0x000fe20003f06270 */
[----:B------:R-:W-:Y:S01]  /*6120*/  IMAD.MOV R11, RZ, RZ, -R10 ;  /* 0x000000ffff0b7224 */ /* 0x000fe200078e0a0a */
[----:B------:R-:W-:Y:S01]  /*6130*/  IABS R78, R16 ;  /* 0x00000010004e7213 */ /* 0x000fe20000000000 */
[----:B------:R-:W-:Y:S01]  /*6140*/  IMAD.HI.U32 R10, R7, R70, RZ ;  /* 0x00000046070a7227 */ /* 0x000fe200078e00ff */
[----:B------:R-:W-:-:S02]  /*6150*/  IABS R100, R17 ;  /* 0x0000001100647213 */ /* 0x000fc40000000000 */
[----:B------:R-:W-:Y:S01]  /*6160*/  LOP3.LUT R18, R8, 0x2c, RZ, 0xfc, !PT ;  /* 0x0000002c08127812 */ /* 0x000fe200078efcff */
[----:B------:R-:W-:Y:S01]  /*6170*/  @!P5 IMAD.MOV R118, RZ, RZ, -R118 ;  /* 0x000000ffff76d224 */ /* 0x000fe200078e0a76 */
[----:B------:R-:W-:Y:S01]  /*6180*/  ISETP.GT.U32.AND P5, PT, R6, R62, PT ;  /* 0x0000003e0600720c */ /* 0x000fe20003fa4070 */
[----:B------:R-:W-:Y:S01]  /*6190*/  @!P4 IMAD.IADD R112, R112, 0x1, -R6 ;  /* 0x000000017070c824 */ /* 0x000fe200078e0a06 */
[----:B------:R-:W-:Y:S01]  /*61a0*/  IABS R32, R18 ;  /* 0x0000001200207213 */ /* 0x000fe20000000000 */
[C---:B------:R-:W-:Y:S02]  /*61b0*/  IMAD R110, R6.reuse, R11, R110 ;  /* 0x0000000b066e7224 */ /* 0x040fe400078e026e */
[----:B------:R-:W-:Y:S01]  /*61c0*/  IMAD.MOV R11, RZ, RZ, -R10 ;  /* 0x000000ffff0b7224 */ /* 0x000fe200078e0a0a */
[----:B------:R-:W-:Y:S01]  /*61d0*/  ISETP.GT.U32.AND P4, PT, R6, R112, PT ;  /* 0x000000700600720c */ /* 0x000fe20003f84070 */
[----:B------:R-:W-:Y:S02]  /*61e0*/  @!P6 IMAD.IADD R68, R68, 0x1, -R6 ;  /* 0x000000014444e824 */ /* 0x000fe400078e0a06 */
[----:B------:R-:W-:-:S02]  /*61f0*/  IMAD R70, R6, R11, R70 ;  /* 0x0000000b06467224 */ /* 0x000fc400078e0246 */
[----:B------:R-:W-:Y:S01]  /*6200*/  @!P2 IMAD.MOV R64, RZ, RZ, -R64 ;  /* 0x000000ffff40a224 */ /* 0x000fe200078e0a40 */
[----:B------:R-:W-:Y:S01]  /*6210*/  ISETP.GT.U32.AND P2, PT, R6, R66, PT ;  /* 0x000000420600720c */ /* 0x000fe20003f44070 */
[----:B------:R-:W-:Y:S01]  /*6220*/  @!P5 IMAD.IADD R62, R62, 0x1, -R6 ;  /* 0x000000013e3ed824 */ /* 0x000fe200078e0a06 */
[----:B------:R-:W-:Y:S01]  /*6230*/  ISETP.GT.U32.AND P6, PT, R6, R70, PT ;  /* 0x000000460600720c */ /* 0x000fe20003fc4070 */
[----:B------:R-:W-:Y:S01]  /*6240*/  VIADD R10, R9, 0xbe ;  /* 0x000000be090a7836 */ /* 0x000fe20000000000 */
[----:B------:R-:W-:Y:S01]  /*6250*/  ISETP.GE.AND P5, PT, R12, RZ, PT ;  /* 0x000000ff0c00720c */ /* 0x000fe20003fa6270 */
[----:B------:R-:W-:Y:S01]  /*6260*/  @!P0 IMAD.MOV R114, RZ, RZ, -R114 ;  /* 0x000000ffff728224 */ /* 0x000fe200078e0a72 */
[----:B------:R-:W-:Y:S01]  /*6270*/  ISETP.GT.U32.AND P0, PT, R6, R110, PT ;  /* 0x0000006e0600720c */ /* 0x000fe20003f04070 */
[----:B------:R-:W-:Y:S01]  /*6280*/  @!P4 IMAD.IADD R112, R112, 0x1, -R6 ;  /* 0x000000017070c824 */ /* 0x000fe200078e0a06 */
[----:B------:R-:W-:Y:S01]  /*6290*/  ISETP.GE.AND P4, PT, R10, RZ, PT ;  /* 0x000000ff0a00720c */ /* 0x000fe20003f86270 */
[----:B------:R-:W-:Y:S01]  /*62a0*/  @!P3 IMAD.MOV R62, RZ, RZ, -R62 ;  /* 0x000000ffff3eb224 */ /* 0x000fe200078e0a3e */
[----:B------:R-:W-:-:S02]  /*62b0*/  IABS R108, R10 ;  /* 0x0000000a006c7213 */ /* 0x000fc40000000000 */
[----:B------:R-:W-:Y:S01]  /*62c0*/  LOP3.LUT R10, R8, 0xbc, RZ, 0xfc, !PT ;  /* 0x000000bc080a7812 */ /* 0x000fe200078efcff */
[--C-:B------:R-:W-:Y:S01]  /*62d0*/  @!P2 IMAD.IADD R66, R66, 0x1, -R6.reuse ;  /* 0x000000014242a824 */ /* 0x100fe200078e0a06 */
[----:B------:R-:W-:Y:S01]  /*62e0*/  ISETP.GE.AND P2, PT, R14, RZ, PT ;  /* 0x000000ff0e00720c */ /* 0x000fe20003f46270 */
[----:B------:R-:W-:Y:S01]  /*62f0*/  @!P6 IMAD.IADD R70, R70, 0x1, -R6 ;  /* 0x000000014646e824 */ /* 0x000fe200078e0a06 */
[----:B------:R-:W-:Y:S01]  /*6300*/  IABS R72, R10 ;  /* 0x0000000a00487213 */ /* 0x000fe20000000000 */
[----:B------:R-:W-:Y:S01]  /*6310*/  @!P5 IMAD.MOV R112, RZ, RZ, -R112 ;  /* 0x000000ffff70d224 */ /* 0x000fe200078e0a70 */
[----:B------:R-:W-:Y:S01]  /*6320*/  LOP3.LUT R12, R8, 0xba, RZ, 0xfc, !PT ;  /* 0x000000ba080c7812 */ /* 0x000fe200078efcff */
[----:B------:R-:W-:Y:S01]  /*6330*/  @!P1 IMAD.MOV R66, RZ, RZ, -R66 ;  /* 0x000000ffff429224 */ /* 0x000fe200078e0a42 */
[----:B------:R-:W-:Y:S01]  /*6340*/  ISETP.GT.U32.AND P5, PT, R6, R70, PT ;  /* 0x000000460600720c */ /* 0x000fe20003fa4070 */
[----:B------:R-:W-:Y:S01]  /*6350*/  IMAD.HI.U32 R11, R7, R72, RZ ;  /* 0x00000048070b7227 */ /* 0x000fe200078e00ff */
[----:B------:R-:W-:-:S02]  /*6360*/  ISETP.GE.AND P1, PT, R15, RZ, PT ;  /* 0x000000ff0f00720c */ /* 0x000fc40003f26270 */
[----:B------:R-:W-:Y:S01]  /*6370*/  LOP3.LUT R14, R8, 0xb8, RZ, 0xfc, !PT ;  /* 0x000000b8080e7812 */ /* 0x000fe200078efcff */
[----:B------:R-:W-:Y:S01]  /*6380*/  @!P0 IMAD.IADD R110, R110, 0x1, -R6 ;  /* 0x000000016e6e8824 */ /* 0x000fe200078e0a06 */
[----:B------:R-:W-:Y:S01]  /*6390*/  ISETP.GE.AND P0, PT, R10, RZ, PT ;  /* 0x000000ff0a00720c */ /* 0x000fe20003f06270 */
[----:B------:R-:W-:Y:S01]  /*63a0*/  IMAD.MOV R15, RZ, RZ, -R11 ;  /* 0x000000ffff0f7224 */ /* 0x000fe200078e0a0b */
[----:B------:R-:W-:Y:S01]  /*63b0*/  IABS R106, R12 ;  /* 0x0000000c006a7213 */ /* 0x000fe20000000000 */
[----:B------:R-:W-:Y:S01]  /*63c0*/  IMAD.HI.U32 R10, R7, R108, RZ ;  /* 0x0000006c070a7227 */ /* 0x000fe200078e00ff */
[C---:B------:R-:W-:Y:S02]  /*63d0*/  ISETP.GT.U32.AND P6, PT, R6.reuse, R110, PT ;  /* 0x0000006e0600720c */ /* 0x040fe40003fc4070 */
[----:B------:R-:W-:Y:S01]  /*63e0*/  IABS R74, R14 ;  /* 0x0000000e004a7213 */ /* 0x000fe20000000000 */
[----:B------:R-:W-:Y:S01]  /*63f0*/  IMAD R72, R6, R15, R72 ;  /* 0x0000000f06487224 */ /* 0x000fe200078e0248 */
[----:B------:R-:W-:Y:S01]  /*6400*/  ISETP.GE.AND P3, PT, R13, RZ, PT ;  /* 0x000000ff0d00720c */ /* 0x000fe20003f66270 */
[----:B------:R-:W-:Y:S01]  /*6410*/  @!P5 IMAD.IADD R70, R70, 0x1, -R6 ;  /* 0x000000014646d824 */ /* 0x000fe200078e0a06 */
[----:B------:R-:W-:Y:S01]  /*6420*/  LOP3.LUT R15, R8, 0xb4, RZ, 0xfc, !PT ;  /* 0x000000b4080f7812 */ /* 0x000fe200078efcff */
[----:B------:R-:W-:Y:S01]  /*6430*/  IMAD.MOV R13, RZ, RZ, -R10 ;  /* 0x000000ffff0d7224 */ /* 0x000fe200078e0a0a */
[----:B------:R-:W-:Y:S01]  /*6440*/  ISETP.GT.U32.AND P5, PT, R6, R72, PT ;  /* 0x000000480600720c */ /* 0x000fe20003fa4070 */
[----:B------:R-:W-:Y:S01]  /*6450*/  IMAD.HI.U32 R10, R7, R106, RZ ;  /* 0x0000006a070a7227 */ /* 0x000fe200078e00ff */
[----:B------:R-:W-:-:S03]  /*6460*/  IABS R102, R15 ;  /* 0x0000000f00667213 */ /* 0x000fc60000000000 */
[----:B------:R-:W-:Y:S01]  /*6470*/  @!P6 IMAD.IADD R110, R110, 0x1, -R6 ;  /* 0x000000016e6ee824 */ /* 0x000fe200078e0a06 */
[----:B------:R-:W-:Y:S01]  /*6480*/  ISETP.GE.AND P6, PT, R12, RZ, PT ;  /* 0x000000ff0c00720c */ /* 0x000fe20003fc6270 */
[----:B------:R-:W-:Y:S01]  /*6490*/  IMAD.HI.U32 R11, R7, R74, RZ ;  /* 0x0000004a070b7227 */ /* 0x000fe200078e00ff */
[----:B------:R-:W-:-:S03]  /*64a0*/  LOP3.LUT R12, R8, 0xb6, RZ, 0xfc, !PT ;  /* 0x000000b6080c7812 */ /* 0x000fc600078efcff */
[----:B------:R-:W-:Y:S01]  /*64b0*/  IMAD R108, R6, R13, R108 ;  /* 0x0000000d066c7224 */ /* 0x000fe200078e026c */
[----:B------:R-:W-:Y:S01]  /*64c0*/  IABS R76, R12 ;  /* 0x0000000c004c7213 */ /* 0x000fe20000000000 */
[----:B------:R-:W-:Y:S02]  /*64d0*/  @!P5 IMAD.IADD R72, R72, 0x1, -R6 ;  /* 0x000000014848d824 */ /* 0x000fe400078e0a06 */
[----:B------:R-:W-:Y:S02]  /*64e0*/  IMAD.MOV R13, RZ, RZ, -R10 ;  /* 0x000000ffff0d7224 */ /* 0x000fe400078e0a0a */
[----:B------:R-:W-:Y:S01]  /*64f0*/  IMAD.MOV R11, RZ, RZ, -R11 ;  /* 0x000000ffff0b7224 */ /* 0x000fe200078e0a0b */
[----:B------:R-:W-:Y:S01]  /*6500*/  ISETP.GT.U32.AND P5, PT, R6, R72, PT ;  /* 0x000000480600720c */ /* 0x000fe20003fa4070 */
[----:B------:R-:W-:-:S04]  /*6510*/  IMAD.HI.U32 R10, R7, R76, RZ ;  /* 0x0000004c070a7227 */ /* 0x000fc800078e00ff */
[C---:B------:R-:W-:Y:S02]  /*6520*/  IMAD R106, R6.reuse, R13, R106 ;  /* 0x0000000d066a7224 */ /* 0x040fe400078e026a */
[C---:B------:R-:W-:Y:S02]  /*6530*/  IMAD R74, R6.reuse, R11, R74 ;  /* 0x0000000b064a7224 */ /* 0x040fe400078e024a */
[----:B------:R-:W-:Y:S02]  /*6540*/  IMAD.MOV R13, RZ, RZ, -R10 ;  /* 0x000000ffff0d7224 */ /* 0x000fe400078e0a0a */
[----:B------:R-:W-:Y:S01]  /*6550*/  @!P1 IMAD.MOV R70, RZ, RZ, -R70 ;  /* 0x000000ffff469224 */ /* 0x000fe200078e0a46 */
[C---:B------:R-:W-:Y:S01]  /*6560*/  ISETP.GT.U32.AND P1, PT, R6.reuse, R74, PT ;  /* 0x0000004a0600720c */ /* 0x040fe20003f24070 */
[----:B------:R-:W-:Y:S02]  /*6570*/  IMAD R76, R6, R13, R76 ;  /* 0x0000000d064c7224 */ /* 0x000fe400078e024c */
[----:B------:R-:W-:-:S02]  /*6580*/  @!P5 IMAD.IADD R72, R72, 0x1, -R6 ;  /* 0x000000014848d824 */ /* 0x000fc400078e0a06 */
[----:B------:R-:W-:Y:S01]  /*6590*/  @!P3 IMAD.MOV R110, RZ, RZ, -R110 ;  /* 0x000000ffff6eb224 */ /* 0x000fe200078e0a6e */
[C---:B------:R-:W-:Y:S01]  /*65a0*/  ISETP.GT.U32.AND P5, PT, R6.reuse, R76, PT ;  /* 0x0000004c0600720c */ /* 0x040fe20003fa4070 */
[----:B------:R-:W-:Y:S01]  /*65b0*/  @!P2 IMAD.MOV R68, RZ, RZ, -R68 ;  /* 0x000000ffff44a224 */ /* 0x000fe200078e0a44 */
[C---:B------:R-:W-:Y:S01]  /*65c0*/  ISETP.GT.U32.AND P3, PT, R6.reuse, R106, PT ;  /* 0x0000006a0600720c */ /* 0x040fe20003f64070 */
[----:B------:R-:W-:Y:S01]  /*65d0*/  IMAD.HI.U32 R11, R7, R102, RZ ;  /* 0x00000066070b7227 */ /* 0x000fe200078e00ff */
[----:B------:R-:W-:-:S03]  /*65e0*/  ISETP.GT.U32.AND P2, PT, R6, R108, PT ;  /* 0x0000006c0600720c */ /* 0x000fc60003f44070 */
[----:B------:R-:W-:Y:S02]  /*65f0*/  IMAD.MOV R11, RZ, RZ, -R11 ;  /* 0x000000ffff0b7224 */ /* 0x000fe400078e0a0b */
[----:B------:R-:W-:Y:S02]  /*6600*/  @!P1 IMAD.IADD R74, R74, 0x1, -R6 ;  /* 0x000000014a4a9824 */ /* 0x000fe400078e0a06 */
[----:B------:R-:W-:-:S04]  /*6610*/  IMAD.HI.U32 R10, R7, R78, RZ ;  /* 0x0000004e070a7227 */ /* 0x000fc800078e00ff */
[----:B------:R-:W-:Y:S02]  /*6620*/  IMAD R102, R6, R11, R102 ;  /* 0x0000000b06667224 */ /* 0x000fe400078e0266 */
[----:B------:R-:W-:Y:S02]  /*6630*/  VIADD R11, R9, 0xae ;  /* 0x000000ae090b7836 */ /* 0x000fe40000000000 */
[--C-:B------:R-:W-:Y:S01]  /*6640*/  @!P5 IMAD.IADD R76, R76, 0x1, -R6.reuse ;  /* 0x000000014c4cd824 */ /* 0x100fe200078e0a06 */
[----:B------:R-:W-:Y:S01]  /*6650*/  ISETP.GT.U32.AND P5, PT, R6, R74, PT ;  /* 0x0000004a0600720c */ /* 0x000fe20003fa4070 */
[----:B------:R-:W-:Y:S01]  /*6660*/  @!P3 IMAD.IADD R106, R106, 0x1, -R6 ;  /* 0x000000016a6ab824 */ /* 0x000fe200078e0a06 */
[----:B------:R-:W-:Y:S01]  /*6670*/  ISETP.GE.AND P1, PT, R11, RZ, PT ;  /* 0x000000ff0b00720c */ /* 0x000fe20003f26270 */
[----:B------:R-:W-:Y:S01]  /*6680*/  IMAD.MOV R13, RZ, RZ, -R10 ;  /* 0x000000ffff0d7224 */ /* 0x000fe200078e0a0a */
[----:B------:R-:W-:Y:S01]  /*6690*/  IABS R82, R11 ;  /* 0x0000000b00527213 */ /* 0x000fe20000000000 */
[----:B------:R-:W-:Y:S01]  /*66a0*/  @!P2 IMAD.IADD R108, R108, 0x1, -R6 ;  /* 0x000000016c6ca824 */ /* 0x000fe200078e0a06 */
[----:B------:R-:W-:Y:S01]  /*66b0*/  ISETP.GT.U32.AND P3, PT, R6, R106, PT ;  /* 0x0000006a0600720c */ /* 0x000fe20003f64070 */
[----:B------:R-:W-:-:S03]  /*66c0*/  IMAD.HI.U32 R10, R7, R100, RZ ;  /* 0x00000064070a7227 */ /* 0x000fc600078e00ff */
[----:B------:R-:W-:Y:S01]  /*66d0*/  ISETP.GT.U32.AND P2, PT, R6, R108, PT ;  /* 0x0000006c0600720c */ /* 0x000fe20003f44070 */
[----:B------:R-:W-:Y:S02]  /*66e0*/  IMAD.MOV R11, RZ, RZ, -R10 ;  /* 0x000000ffff0b7224 */ /* 0x000fe400078e0a0a */
[----:B------:R-:W-:Y:S02]  /*66f0*/  @!P5 IMAD.IADD R74, R74, 0x1, -R6 ;  /* 0x000000014a4ad824 */ /* 0x000fe400078e0a06 */
[C---:B------:R-:W-:Y:S02]  /*6700*/  IMAD R100, R6.reuse, R11, R100 ;  /* 0x0000000b06647224 */ /* 0x040fe400078e0264 */
[----:B------:R-:W-:Y:S01]  /*6710*/  IMAD R78, R6, R13, R78 ;  /* 0x0000000d064e7224 */ /* 0x000fe200078e024e */
[----:B------:R-:W-:Y:S01]  /*6720*/  LOP3.LUT R13, R8, 0xaa, RZ, 0xfc, !PT ;  /* 0x000000aa080d7812 */ /* 0x000fe200078efcff */
[----:B------:R-:W-:Y:S01]  /*6730*/  @!P3 IMAD.IADD R106, R106, 0x1, -R6 ;  /* 0x000000016a6ab824 */ /* 0x000fe200078e0a06 */
[C---:B------:R-:W-:Y:S01]  /*6740*/  ISETP.GT.U32.AND P5, PT, R6.reuse, R100, PT ;  /* 0x000000640600720c */ /* 0x040fe20003fa4070 */
[----:B------:R-:W-:Y:S01]  /*6750*/  @!P0 IMAD.MOV R72, RZ, RZ, -R72 ;  /* 0x000000ffff488224 */ /* 0x000fe200078e0a48 */
[----:B------:R-:W-:Y:S01]  /*6760*/  ISETP.GT.U32.AND P0, PT, R6, R78, PT ;  /* 0x0000004e0600720c */ /* 0x000fe20003f04070 */
[----:B------:R-:W-:Y:S01]  /*6770*/  @!P2 IMAD.IADD R108, R108, 0x1, -R6 ;  /* 0x000000016c6ca824 */ /* 0x000fe200078e0a06 */
[----:B------:R-:W-:Y:S01]  /*6780*/  ISETP.GE.AND P2, PT, R14, RZ, PT ;  /* 0x000000ff0e00720c */ /* 0x000fe20003f46270 */
[----:B------:R-:W-:Y:S01]  /*6790*/  @!P6 IMAD.MOV R106, RZ, RZ, -R106 ;  /* 0x000000ffff6ae224 */ /* 0x000fe200078e0a6a */
[----:B------:R-:W-:Y:S01]  /*67a0*/  ISETP.GE.AND P6, PT, R12, RZ, PT ;  /* 0x000000ff0c00720c */ /* 0x000fe20003fc6270 */
[----:B------:R-:W-:Y:S01]  /*67b0*/  @!P4 IMAD.MOV R108, RZ, RZ, -R108 ;  /* 0x000000ffff6cc224 */ /* 0x000fe200078e0a6c */
[----:B------:R-:W-:Y:S01]  /*67c0*/  ISETP.GT.U32.AND P4, PT, R6, R76, PT ;  /* 0x0000004c0600720c */ /* 0x000fe20003f84070 */
[----:B------:R-:W-:Y:S01]  /*67d0*/  IMAD.HI.U32 R10, R7, R82, RZ ;  /* 0x00000052070a7227 */ /* 0x000fe200078e00ff */
[----:B------:R-:W-:-:S02]  /*67e0*/  LOP3.LUT R12, R8, 0xac, RZ, 0xfc, !PT ;  /* 0x000000ac080c7812 */ /* 0x000fc400078efcff */
[----:B------:R-:W-:Y:S01]  /*67f0*/  ISETP.GT.U32.AND P3, PT, R6, R102, PT ;  /* 0x000000660600720c */ /* 0x000fe20003f64070 */
[----:B------:R-:W-:Y:S01]  /*6800*/  @!P5 IMAD.IADD R100, R100, 0x1, -R6 ;  /* 0x000000016464d824 */ /* 0x000fe200078e0a06 */
[----:B------:R-:W-:Y:S01]  /*6810*/  IABS R98, R12 ;  /* 0x0000000c00627213 */ /* 0x000fe20000000000 */
[----:B------:R-:W-:Y:S01]  /*6820*/  IMAD.MOV R11, RZ, RZ, -R10 ;  /* 0x000000ffff0b7224 */ /* 0x000fe200078e0a0a */
[----:B------:R-:W-:Y:S01]  /*6830*/  IABS R80, R13 ;  /* 0x0000000d00507213 */ /* 0x000fe20000000000 */
[----:B------:R-:W-:Y:S01]  /*6840*/  @!P0 IMAD.IADD R78, R78, 0x1, -R6 ;  /* 0x000000014e4e8824 */ /* 0x000fe200078e0a06 */
[----:B------:R-:W-:Y:S01]  /*6850*/  ISETP.GT.U32.AND P5, PT, R6, R100, PT ;  /* 0x000000640600720c */ /* 0x000fe20003fa4070 */
[----:B------:R-:W-:Y:S01]  /*6860*/  IMAD.HI.U32 R10, R7, R98, RZ ;  /* 0x00000062070a7227 */ /* 0x000fe200078e00ff */
[----:B------:R-:W-:-:S03]  /*6870*/  LOP3.LUT R14, R8, 0xa8, RZ, 0xfc, !PT ;  /* 0x000000a8080e7812 */ /* 0x000fc600078efcff */
[C---:B------:R-:W-:Y:S01]  /*6880*/  IMAD R82, R6.reuse, R11, R82 ;  /* 0x0000000b06527224 */ /* 0x040fe200078e0252 */
[----:B------:R-:W-:Y:S01]  /*6890*/  IABS R96, R14 ;  /* 0x0000000e00607213 */ /* 0x000fe20000000000 */
[----:B------:R-:W-:Y:S01]  /*68a0*/  @!P2 IMAD.MOV R74, RZ, RZ, -R74 ;  /* 0x000000ffff4aa224 */ /* 0x000fe200078e0a4a */
[----:B------:R-:W-:Y:S01]  /*68b0*/  ISETP.GT.U32.AND P2, PT, R6, R78, PT ;  /* 0x0000004e0600720c */ /* 0x000fe20003f44070 */
[----:B------:R-:W-:Y:S01]  /*68c0*/  @!P4 IMAD.IADD R76, R76, 0x1, -R6 ;  /* 0x000000014c4cc824 */ /* 0x000fe200078e0a06 */
[----:B------:R-:W-:Y:S01]  /*68d0*/  ISETP.GE.AND P4, PT, R15, RZ, PT ;  /* 0x000000ff0f00720c */ /* 0x000fe20003f86270 */
[----:B------:R-:W-:Y:S01]  /*68e0*/  IMAD.MOV R11, RZ, RZ, -R10 ;  /* 0x000000ffff0b7224 */ /* 0x000fe200078e0a0a */
[----:B------:R-:W-:Y:S01]  /*68f0*/  LOP3.LUT R15, R8, 0xa4, RZ, 0xfc, !PT ;  /* 0x000000a4080f7812 */ /* 0x000fe200078efcff */
[----:B------:R-:W-:Y:S01]  /*6900*/  @!P3 IMAD.IADD R102, R102, 0x1, -R6 ;  /* 0x000000016666b824 */ /* 0x000fe200078e0a06 */
[----:B------:R-:W-:Y:S01]  /*6910*/  ISETP.GE.AND P3, PT, R16, RZ, PT ;  /* 0x000000ff1000720c */ /* 0x000fe20003f66270 */
[----:B------:R-:W-:Y:S01]  /*6920*/  @!P6 IMAD.MOV R76, RZ, RZ, -R76 ;  /* 0x000000ffff4ce224 */ /* 0x000fe200078e0a4c */
[C---:B------:R-:W-:Y:S01]  /*6930*/  ISETP.GT.U32.AND P6, PT, R6.reuse, R82, PT ;  /* 0x000000520600720c */ /* 0x040fe20003fc4070 */
[C---:B------:R-:W-:Y:S01]  /*6940*/  IMAD R98, R6.reuse, R11, R98 ;  /* 0x0000000b06627224 */ /* 0x040fe200078e0262 */
[----:B------:R-:W-:Y:S01]  /*6950*/  ISETP.GT.U32.AND P0, PT, R6, R102, PT ;  /* 0x000000660600720c */ /* 0x000fe20003f04070 */
[----:B------:R-:W-:Y:S01]  /*6960*/  IMAD.HI.U32 R10, R7, R80, RZ ;  /* 0x00000050070a7227 */ /* 0x000fe200078e00ff */
[----:B------:R-:W-:-:S02]  /*6970*/  LOP3.LUT R16, R8, 0xa2, RZ, 0xfc, !PT ;  /* 0x000000a208107812 */ /* 0x000fc400078efcff */
[----:B------:R-:W-:Y:S01]  /*6980*/  IABS R94, R15 ;  /* 0x0000000f005e7213 */ /* 0x000fe20000000000 */
[----:B------:R-:W-:Y:S01]  /*6990*/  @!P5 IMAD.IADD R100, R100, 0x1, -R6 ;  /* 0x000000016464d824 */ /* 0x000fe200078e0a06 */
[----:B------:R-:W-:Y:S01]  /*69a0*/  ISETP.GT.U32.AND P5, PT, R6, R98, PT ;  /* 0x000000620600720c */ /* 0x000fe20003fa4070 */
[----:B------:R-:W-:Y:S01]  /*69b0*/  IMAD.MOV R11, RZ, RZ, -R10 ;  /* 0x000000ffff0b7224 */ /* 0x000fe200078e0a0a */
[----:B------:R-:W-:Y:S01]  /*69c0*/  IABS R86, R16 ;  /* 0x0000001000567213 */ /* 0x000fe20000000000 */
[----:B------:R-:W-:Y:S01]  /*69d0*/  @!P2 IMAD.IADD R78, R78, 0x1, -R6 ;  /* 0x000000014e4ea824 */ /* 0x000fe200078e0a06 */
[----:B------:R-:W-:Y:S01]  /*69e0*/  ISETP.GE.AND P2, PT, R12, RZ, PT ;  /* 0x000000ff0c00720c */ /* 0x000fe20003f46270 */
[----:B------:R-:W-:Y:S01]  /*69f0*/  IMAD R80, R6, R11, R80 ;  /* 0x0000000b06507224 */ /* 0x000fe200078e0250 */
[----:B------:R-:W-:Y:S01]  /*6a00*/  LOP3.LUT R12, R8, 0xa6, RZ, 0xfc, !PT ;  /* 0x000000a6080c7812 */ /* 0x000fe200078efcff */
[----:B------:R-:W-:Y:S02]  /*6a10*/  @!P3 IMAD.MOV R78, RZ, RZ, -R78 ;  /* 0x000000ffff4eb224 */ /* 0x000fe400078e0a4e */
[----:B------:R-:W-:Y:S01]  /*6a20*/  @!P6 IMAD.IADD R82, R82, 0x1, -R6 ;  /* 0x000000015252e824 */ /* 0x000fe200078e0a06 */
[----:B------:R-:W-:Y:S01]  /*6a30*/  ISETP.GT.U32.AND P3, PT, R6, R80, PT ;  /* 0x000000500600720c */ /* 0x000fe20003f64070 */
[----:B------:R-:W-:Y:S01]  /*6a40*/  IMAD.HI.U32 R10, R7, R96, RZ ;  /* 0x00000060070a7227 */ /* 0x000fe200078e00ff */
[----:B------:R-:W-:-:S02]  /*6a50*/  IABS R84, R12 ;  /* 0x0000000c00547213 */ /* 0x000fc40000000000 */
[----:B------:R-:W-:Y:S01]  /*6a60*/  ISETP.GE.AND P6, PT, R13, RZ, PT ;  /* 0x000000ff0d00720c */ /* 0x000fe20003fc6270 */
[----:B------:R-:W-:Y:S01]  /*6a70*/  @!P5 IMAD.IADD R98, R98, 0x1, -R6 ;  /* 0x000000016262d824 */ /* 0x000fe200078e0a06 */
[----:B------:R-:W-:Y:S01]  /*6a80*/  ISETP.GT.U32.AND P5, PT, R6, R82, PT ;  /* 0x000000520600720c */ /* 0x000fe20003fa4070 */
[----:B------:R-:W-:Y:S02]  /*6a90*/  IMAD.MOV R11, RZ, RZ, -R10 ;  /* 0x000000ffff0b7224 */ /* 0x000fe400078e0a0a */
[----:B------:R-:W-:Y:S01]  /*6aa0*/  @!P0 IMAD.IADD R102, R102, 0x1, -R6 ;  /* 0x0000000166668824 */ /* 0x000fe200078e0a06 */
[----:B------:R-:W-:Y:S01]  /*6ab0*/  ISETP.GE.AND P0, PT, R17, RZ, PT ;  /* 0x000000ff1100720c */ /* 0x000fe20003f06270 */
[----:B------:R-:W-:Y:S01]  /*6ac0*/  IMAD R96, R6, R11, R96 ;  /* 0x0000000b06607224 */ /* 0x000fe200078e0260 */
[----:B------:R-:W-:Y:S01]  /*6ad0*/  LOP3.LUT R17, R8, 0x82, RZ, 0xfc, !PT ;  /* 0x0000008208117812 */ /* 0x000fe200078efcff */
[----:B------:R-:W-:Y:S02]  /*6ae0*/  @!P3 IMAD.IADD R80, R80, 0x1, -R6 ;  /* 0x000000015050b824 */ /* 0x000fe400078e0a06 */
[----:B------:R-:W-:Y:S01]  /*6af0*/  IMAD.HI.U32 R10, R7, R84, RZ ;  /* 0x00000054070a7227 */ /* 0x000fe200078e00ff */
[----:B------:R-:W-:-:S02]  /*6b00*/  IABS R192, R17 ;  /* 0x0000001100c07213 */ /* 0x000fc40000000000 */
[----:B------:R-:W-:Y:S01]  /*6b10*/  ISETP.GT.U32.AND P3, PT, R6, R80, PT ;  /* 0x000000500600720c */ /* 0x000fe20003f64070 */
[----:B------:R-:W-:Y:S01]  /*6b20*/  @!P5 IMAD.IADD R82, R82, 0x1, -R6 ;  /* 0x000000015252d824 */ /* 0x000fe200078e0a06 */
[----:B------:R-:W-:Y:S01]  /*6b30*/  ISETP.GT.U32.AND P5, PT, R6, R96, PT ;  /* 0x000000600600720c */ /* 0x000fe20003fa4070 */
[----:B------:R-:W-:-:S04]  /*6b40*/  IMAD.HI.U32 R11, R7, R94, RZ ;  /* 0x0000005e070b7227 */ /* 0x000fc800078e00ff */
[----:B------:R-:W-:Y:S01]  /*6b50*/  @!P4 IMAD.MOV R102, RZ, RZ, -R102 ;  /* 0x000000ffff66c224 */ /* 0x000fe200078e0a66 */
[----:B------:R-:W-:Y:S01]  /*6b60*/  ISETP.GT.U32.AND P4, PT, R6, R98, PT ;  /* 0x000000620600720c */ /* 0x000fe20003f84070 */
[----:B------:R-:W-:Y:S02]  /*6b70*/  IMAD.MOV R13, RZ, RZ, -R10 ;  /* 0x000000ffff0d7224 */ /* 0x000fe400078e0a0a */
[----:B------:R-:W-:-:S04]  /*6b80*/  IMAD.HI.U32 R10, R7, R86, RZ ;  /* 0x00000056070a7227 */ /* 0x000fc800078e00ff */
[----:B------:R-:W-:Y:S02]  /*6b90*/  IMAD.MOV R11, RZ, RZ, -R11 ;  /* 0x000000ffff0b7224 */ /* 0x000fe400078e0a0b */
[C---:B------:R-:W-:Y:S02]  /*6ba0*/  IMAD R84, R6.reuse, R13, R84 ;  /* 0x0000000d06547224 */ /* 0x040fe400078e0254 */
[----:B------:R-:W-:Y:S02]  /*6bb0*/  IMAD.MOV R13, RZ, RZ, -R10 ;  /* 0x000000ffff0d7224 */ /* 0x000fe400078e0a0a */
[C---:B------:R-:W-:Y:S02]  /*6bc0*/  IMAD R94, R6.reuse, R11, R94 ;  /* 0x0000000b065e7224 */ /* 0x040fe400078e025e */
[----:B------:R-:W-:Y:S02]  /*6bd0*/  IMAD R86, R6, R13, R86 ;  /* 0x0000000d06567224 */ /* 0x000fe400078e0256 */
[--C-:B------:R-:W-:Y:S01]  /*6be0*/  @!P3 IMAD.IADD R80, R80, 0x1, -R6.reuse ;  /* 0x000000015050b824 */ /* 0x100fe200078e0a06 */
[----:B------:R-:W-:Y:S01]  /*6bf0*/  ISETP.GT.U32.AND P3, PT, R6, R94, PT ;  /* 0x0000005e0600720c */ /* 0x000fe20003f64070 */
[--C-:B------:R-:W-:Y:S01]  /*6c00*/  @!P5 IMAD.IADD R96, R96, 0x1, -R6.reuse ;  /* 0x000000016060d824 */ /* 0x100fe200078e0a06 */
[----:B------:R-:W-:Y:S01]  /*6c10*/  ISETP.GT.U32.AND P5, PT, R6, R84, PT ;  /* 0x000000540600720c */ /* 0x000fe20003fa4070 */
[----:B------:R-:W-:Y:S01]  /*6c20*/  @!P4 IMAD.IADD R98, R98, 0x1, -R6 ;  /* 0x000000016262c824 */ /* 0x000fe200078e0a06 */
[----:B------:R-:W-:Y:S01]  /*6c30*/  ISETP.GE.AND P4, PT, R12, RZ, PT ;  /* 0x000000ff0c00720c */ /* 0x000fe20003f86270 */
[----:B------:R-:W-:Y:S01]  /*6c40*/  @!P6 IMAD.MOV R80, RZ, RZ, -R80 ;  /* 0x000000ffff50e224 */ /* 0x000fe200078e0a50 */
[----:B------:R-:W-:Y:S01]  /*6c50*/  ISETP.GT.U32.AND P6, PT, R6, R86, PT ;  /* 0x000000560600720c */ /* 0x000fe20003fc4070 */
[----:B------:R-:W-:Y:S01]  /*6c60*/  @!P1 IMAD.MOV R82, RZ, RZ, -R82 ;  /* 0x000000ffff529224 */ /* 0x000fe200078e0a52 */
[----:B------:R-:W-:Y:S01]  /*6c70*/  LOP3.LUT R12, R8, 0xa0, RZ, 0xfc, !PT ;  /* 0x000000a0080c7812 */ /* 0x000fe200078efcff */
[----:B------:R-:W-:Y:S01]  /*6c80*/  VIADD R11, R9, 0x9e ;  /* 0x0000009e090b7836 */ /* 0x000fe20000000000 */
[----:B------:R-:W-:Y:S01]  /*6c90*/  ISETP.GT.U32.AND P1, PT, R6, R96, PT ;  /* 0x000000600600720c */ /* 0x000fe20003f24070 */
[----:B------:R-:W-:Y:S01]  /*6ca0*/  @!P0 IMAD.MOV R100, RZ, RZ, -R100 ;  /* 0x000000ffff648224 */ /* 0x000fe200078e0a64 */
[----:B------:R-:W-:Y:S01]  /*6cb0*/  IABS R92, R12 ;  /* 0x0000000c005c7213 */ /* 0x000fe20000000000 */
[--C-:B------:R-:W-:Y:S01]  /*6cc0*/  @!P3 IMAD.IADD R94, R94, 0x1, -R6.reuse ;  /* 0x000000015e5eb824 */ /* 0x100fe200078e0a06 */
[----:B------:R-:W-:Y:S01]  /*6cd0*/  IABS R88, R11 ;  /* 0x0000000b00587213 */ /* 0x000fe20000000000 */
[----:B------:R-:W-:Y:S01]  /*6ce0*/  @!P5 IMAD.IADD R84, R84, 0x1, -R6 ;  /* 0x000000015454d824 */ /* 0x000fe200078e0a06 */
[----:B------:R-:W-:Y:S01]  /*6cf0*/  ISETP.GE.AND P0, PT, R14, RZ, PT ;  /* 0x000000ff0e00720c */ /* 0x000fe20003f06270 */
[----:B------:R-:W-:Y:S01]  /*6d00*/  IMAD.HI.U32 R10, R7, R92, RZ ;  /* 0x0000005c070a7227 */ /* 0x000fe200078e00ff */
[----:B------:R-:W-:-:S02]  /*6d10*/  LOP3.LUT R14, R8, 0x9a, RZ, 0xfc, !PT ;  /* 0x0000009a080e7812 */ /* 0x000fc400078efcff */
[----:B------:R-:W-:Y:S01]  /*6d20*/  ISETP.GT.U32.AND P3, PT, R6, R84, PT ;  /* 0x000000540600720c */ /* 0x000fe20003f64070 */
[----:B------:R-:W-:Y:S01]  /*6d30*/  @!P6 IMAD.IADD R86, R86, 0x1, -R6 ;  /* 0x000000015656e824 */ /* 0x000fe200078e0a06 */
[----:B------:R-:W-:Y:S01]  /*6d40*/  ISETP.GT.U32.AND P6, PT, R6, R94, PT ;  /* 0x0000005e0600720c */ /* 0x000fe20003fc4070 */
[----:B------:R-:W-:Y:S01]  /*6d50*/  IMAD.MOV R13, RZ, RZ, -R10 ;  /* 0x000000ffff0d7224 */ /* 0x000fe200078e0a0a */
[----:B------:R-:W-:Y:S01]  /*6d60*/  IABS R162, R14 ;  /* 0x0000000e00a27213 */ /* 0x000fe20000000000 */
[----:B------:R-:W-:Y:S01]  /*6d70*/  IMAD.HI.U32 R10, R7, R88, RZ ;  /* 0x00000058070a7227 */ /* 0x000fe200078e00ff */
[----:B------:R-:W-:Y:S02]  /*6d80*/  ISETP.GE.AND P5, PT, R16, RZ, PT ;  /* 0x000000ff1000720c */ /* 0x000fe40003fa6270 */
[----:B------:R-:W-:Y:S01]  /*6d90*/  LOP3.LUT R16, R8, 0x84, RZ, 0xfc, !PT ;  /* 0x0000008408107812 */ /* 0x000fe200078efcff */
[----:B------:R-:W-:Y:S01]  /*6da0*/  @!P1 IMAD.IADD R96, R96, 0x1, -R6 ;  /* 0x0000000160609824 */ /* 0x000fe200078e0a06 */
[----:B------:R-:W-:Y:S01]  /*6db0*/  ISETP.GE.AND P1, PT, R11, RZ, PT ;  /* 0x000000ff0b00720c */ /* 0x000fe20003f26270 */
[----:B------:R-:W-:Y:S01]  /*6dc0*/  IMAD.MOV R11, RZ, RZ, -R10 ;  /* 0x000000ffff0b7224 */ /* 0x000fe200078e0a0a */
[----:B------:R-:W-:Y:S01]  /*6dd0*/  IABS R184, R16 ;  /* 0x0000001000b87213 */ /* 0x000fe20000000000 */
[----:B------:R-:W-:Y:S01]  /*6de0*/  IMAD R92, R6, R13, R92 ;  /* 0x0000000d065c7224 */ /* 0x000fe200078e025c */
[----:B------:R-:W-:Y:S01]  /*6df0*/  LOP3.LUT R13, R8, 0x9c, RZ, 0xfc, !PT ;  /* 0x0000009c080d7812 */ /* 0x000fe200078efcff */
[----:B------:R-:W-:-:S02]  /*6e00*/  IMAD R88, R6, R11, R88 ;  /* 0x0000000b06587224 */ /* 0x000fc400078e0258 */
[--C-:B------:R-:W-:Y:S01]  /*6e10*/  @!P6 IMAD.IADD R94, R94, 0x1, -R6.reuse ;  /* 0x000000015e5ee824 */ /* 0x100fe200078e0a06 */
[----:B------:R-:W-:Y:S01]  /*6e20*/  IABS R90, R13 ;  /* 0x0000000d005a7213 */ /* 0x000fe20000000000 */
[----:B------:R-:W-:Y:S01]  /*6e30*/  @!P3 IMAD.IADD R84, R84, 0x1, -R6 ;  /* 0x000000015454b824 */ /* 0x000fe200078e0a06 */
[C---:B------:R-:W-:Y:S01]  /*6e40*/  ISETP.GT.U32.AND P6, PT, R6.reuse, R88, PT ;  /* 0x000000580600720c */ /* 0x040fe20003fc4070 */
[----:B------:R-:W-:Y:S01]  /*6e50*/  @!P2 IMAD.MOV R98, RZ, RZ, -R98 ;  /* 0x000000ffff62a224 */ /* 0x000fe200078e0a62 */
[----:B------:R-:W-:Y:S01]  /*6e60*/  ISETP.GT.U32.AND P3, PT, R6, R92, PT ;  /* 0x0000005c0600720c */ /* 0x000fe20003f64070 */
[----:B------:R-:W-:Y:S01]  /*6e70*/  IMAD.HI.U32 R10, R7, R90, RZ ;  /* 0x0000005a070a7227 */ /* 0x000fe200078e00ff */
[----:B------:R-:W-:Y:S02]  /*6e80*/  ISETP.GE.AND P2, PT, R15, RZ, PT ;  /* 0x000000ff0f00720c */ /* 0x000fe40003f46270 */
[----:B------:R-:W-:Y:S01]  /*6e90*/  LOP3.LUT R15, R8, 0x98, RZ, 0xfc, !PT ;  /* 0x00000098080f7812 */ /* 0x000fe200078efcff */
[----:B------:R-:W-:Y:S01]  /*6ea0*/  @!P0 IMAD.MOV R96, RZ, RZ, -R96 ;  /* 0x000000ffff608224 */ /* 0x000fe200078e0a60 */
[----:B------:R-:W-:Y:S01]  /*6eb0*/  ISETP.GT.U32.AND P0, PT, R6, R86, PT ;  /* 0x000000560600720c */ /* 0x000fe20003f04070 */
[----:B------:R-:W-:Y:S01]  /*6ec0*/  IMAD.MOV R11, RZ, RZ, -R10 ;  /* 0x000000ffff0b7224 */ /* 0x000fe200078e0a0a */
[----:B------:R-:W-:Y:S01]  /*6ed0*/  IABS R164, R15 ;  /* 0x0000000f00a47213 */ /* 0x000fe20000000000 */
[----:B------:R-:W-:-:S02]  /*6ee0*/  @!P4 IMAD.MOV R84, RZ, RZ, -R84 ;  /* 0x000000ffff54c224 */ /* 0x000fc400078e0a54 */
[--C-:B------:R-:W-:Y:S02]  /*6ef0*/  @!P6 IMAD.IADD R88, R88, 0x1, -R6.reuse ;  /* 0x000000015858e824 */ /* 0x100fe400078e0a06 */
[----:B------:R-:W-:Y:S01]  /*6f00*/  @!P3 IMAD.IADD R92, R92, 0x1, -R6 ;  /* 0x000000015c5cb824 */ /* 0x000fe200078e0a06 */
[----:B------:R-:W-:Y:S01]  /*6f10*/  ISETP.GE.AND P3, PT, R13, RZ, PT ;  /* 0x000000ff0d00720c */ /* 0x000fe20003f66270 */
[C---:B------:R-:W-:Y:S01]  /*6f20*/  IMAD R90, R6.reuse, R11, R90 ;  /* 0x0000000b065a7224 */ /* 0x040fe200078e025a */
[C---:B------:R-:W-:Y:S01]  /*6f30*/  ISETP.GT.U32.AND P6, PT, R6.reuse, R88, PT ;  /* 0x000000580600720c */ /* 0x040fe20003fc4070 */
[----:B------:R-:W-:Y:S01]  /*6f40*/  @!P2 IMAD.MOV R94, RZ, RZ, -R94 ;  /* 0x000000ffff5ea224 */ /* 0x000fe200078e0a5e */
[C---:B------:R-:W-:Y:S01]  /*6f50*/  ISETP.GT.U32.AND P4, PT, R6.reuse, R92, PT ;  /* 0x0000005c0600720c */ /* 0x040fe20003f84070 */
[----:B------:R-:W-:Y:S01]  /*6f60*/  IMAD.HI.U32 R11, R7, R164, RZ ;  /* 0x000000a4070b7227 */ /* 0x000fe200078e00ff */
[----:B------:R-:W-:-:S03]  /*6f70*/  ISETP.GT.U32.AND P2, PT, R6, R90, PT ;  /* 0x0000005a0600720c */ /* 0x000fc60003f44070 */
[----:B------:R-:W-:Y:S01]  /*6f80*/  @!P0 IMAD.IADD R86, R86, 0x1, -R6 ;  /* 0x0000000156568824 */ /* 0x000fe200078e0a06 */
[----:B------:R-:W-:Y:S01]  /*6f90*/  ISETP.GE.AND P0, PT, R12, RZ, PT ;  /* 0x000000ff0c00720c */ /* 0x000fe20003f06270 */
[----:B------:R-:W-:Y:S01]  /*6fa0*/  IMAD.HI.U32 R10, R7, R162, RZ ;  /* 0x000000a2070a7227 */ /* 0x000fe200078e00ff */
[----:B------:R-:W-:-:S03]  /*6fb0*/  LOP3.LUT R12, R8, 0x96, RZ, 0xfc, !PT ;  /* 0x00000096080c7812 */ /* 0x000fc600078efcff */
[----:B------:R-:W-:Y:S01]  /*6fc0*/  IMAD.MOV R11, RZ, RZ, -R11 ;  /* 0x000000ffff0b7224 */ /* 0x000fe200078e0a0b */
[----:B------:R-:W-:Y:S01]  /*6fd0*/  IABS R168, R12 ;  /* 0x0000000c00a87213 */ /* 0x000fe20000000000 */
[----:B------:R-:W-:Y:S02]  /*6fe0*/  IMAD.MOV R13, RZ, RZ, -R10 ;  /* 0x000000ffff0d7224 */ /* 0x000fe400078e0a0a */
[C---:B------:R-:W-:Y:S02]  /*6ff0*/  IMAD R164, R6.reuse, R11, R164 ;  /* 0x0000000b06a47224 */ /* 0x040fe400078e02a4 */
[----:B------:R-:W-:Y:S01]  /*7000*/  IMAD R162, R6, R13, R162 ;  /* 0x0000000d06a27224 */ /* 0x000fe200078e02a2 */
[----:B------:R-:W-:Y:S01]  /*7010*/  LOP3.LUT R13, R8, 0x94, RZ, 0xfc, !PT ;  /* 0x00000094080d7812 */ /* 0x000fe200078efcff */
[--C-:B------:R-:W-:Y:S01]  /*7020*/  @!P6 IMAD.IADD R88, R88, 0x1, -R6.reuse ;  /* 0x000000015858e824 */ /* 0x100fe200078e0a06 */
[----:B------:R-:W-:Y:S01]  /*7030*/  ISETP.GT.U32.AND P6, PT, R6, R164, PT ;  /* 0x000000a40600720c */ /* 0x000fe20003fc4070 */
[--C-:B------:R-:W-:Y:S01]  /*7040*/  @!P4 IMAD.IADD R92, R92, 0x1, -R6.reuse ;  /* 0x000000015c5cc824 */ /* 0x100fe200078e0a06 */
[----:B------:R-:W-:Y:S01]  /*7050*/  IABS R166, R13 ;  /* 0x0000000d00a67213 */ /* 0x000fe20000000000 */
[----:B------:R-:W-:Y:S01]  /*7060*/  @!P2 IMAD.IADD R90, R90, 0x1, -R6 ;  /* 0x000000015a5aa824 */ /* 0x000fe200078e0a06 */
[----:B------:R-:W-:Y:S01]  /*7070*/  ISETP.GE.AND P4, PT, R14, RZ, PT ;  /* 0x000000ff0e00720c */ /* 0x000fe20003f86270 */
[----:B------:R-:W-:Y:S01]  /*7080*/  @!P5 IMAD.MOV R86, RZ, RZ, -R86 ;  /* 0x000000ffff56d224 */ /* 0x000fe200078e0a56 */
[C---:B------:R-:W-:Y:S01]  /*7090*/  ISETP.GT.U32.AND P5, PT, R6.reuse, R162, PT ;  /* 0x000000a20600720c */ /* 0x040fe20003fa4070 */
[----:B------:R-:W-:Y:S01]  /*70a0*/  @!P0 IMAD.MOV R92, RZ, RZ, -R92 ;  /* 0x000000ffff5c8224 */ /* 0x000fe200078e0a5c */
[----:B------:R-:W-:Y:S01]  /*70b0*/  ISETP.GT.U32.AND P0, PT, R6, R90, PT ;  /* 0x0000005a0600720c */ /* 0x000fe20003f04070 */
[----:B------:R-:W-:Y:S01]  /*70c0*/  IMAD.HI.U32 R10, R7, R168, RZ ;  /* 0x000000a8070a7227 */ /* 0x000fe200078e00ff */
[----:B------:R-:W-:-:S02]  /*70d0*/  LOP3.LUT R14, R8, 0x92, RZ, 0xfc, !PT ;  /* 0x00000092080e7812 */ /* 0x000fc400078efcff */
[----:B------:R-:W-:Y:S01]  /*70e0*/  ISETP.GE.AND P2, PT, R15, RZ, PT ;  /* 0x000000ff0f00720c */ /* 0x000fe20003f46270 */
[----:B------:R-:W-:Y:S01]  /*70f0*/  IMAD.MOV R11, RZ, RZ, -R10 ;  /* 0x000000ffff0b7224 */ /* 0x000fe200078e0a0a */
[----:B------:R-:W-:Y:S01]  /*7100*/  IABS R170, R14 ;  /* 0x0000000e00aa7213 */ /* 0x000fe20000000000 */
[----:B------:R-:W-:Y:S01]  /*7110*/  @!P6 IMAD.IADD R164, R164, 0x1, -R6 ;  /* 0x00000001a4a4e824 */ /* 0x000fe200078e0a06 */
[----:B------:R-:W-:Y:S01]  /*7120*/  LOP3.LUT R15, R8, 0x8c, RZ, 0xfc, !PT ;  /* 0x0000008c080f7812 */ /* 0x000fe200078efcff */
[----:B------:R-:W-:Y:S02]  /*7130*/  IMAD R168, R6, R11, R168 ;  /* 0x0000000b06a87224 */ /* 0x000fe400078e02a8 */
[--C-:B------:R-:W-:Y:S01]  /*7140*/  @!P5 IMAD.IADD R162, R162, 0x1, -R6.reuse ;  /* 0x00000001a2a2d824 */ /* 0x100fe200078e0a06 */
[----:B------:R-:W-:Y:S01]  /*7150*/  ISETP.GT.U32.AND P6, PT, R6, R164, PT ;  /* 0x000000a40600720c */ /* 0x000fe20003fc4070 */
[----:B------:R-:W-:Y:S01]  /*7160*/  @!P0 IMAD.IADD R90, R90, 0x1, -R6 ;  /* 0x000000015a5a8824 */ /* 0x000fe200078e0a06 */
[C---:B------:R-:W-:Y:S01]  /*7170*/  ISETP.GT.U32.AND P0, PT, R6.reuse, R168, PT ;  /* 0x000000a80600720c */ /* 0x040fe20003f04070 */
[----:B------:R-:W-:Y:S01]  /*7180*/  IMAD.HI.U32 R10, R7, R166, RZ ;  /* 0x000000a6070a7227 */ /* 0x000fe200078e00ff */
[----:B------:R-:W-:-:S02]  /*7190*/  ISETP.GT.U32.AND P5, PT, R6, R162, PT ;  /* 0x000000a20600720c */ /* 0x000fc40003fa4070 */
[----:B------:R-:W-:Y:S01]  /*71a0*/  IABS R176, R15 ;  /* 0x0000000f00b07213 */ /* 0x000fe20000000000 */
[----:B------:R-:W-:Y:S02]  /*71b0*/  IMAD.MOV R11, RZ, RZ, -R10 ;  /* 0x000000ffff0b7224 */ /* 0x000fe400078e0a0a */
[----:B------:R-:W-:Y:S01]  /*71c0*/  @!P1 IMAD.MOV R88, RZ, RZ, -R88 ;  /* 0x000000ffff589224 */ /* 0x000fe200078e0a58 */
[----:B------:R-:W-:Y:S01]  /*71d0*/  ISETP.GE.AND P1, PT, R12, RZ, PT ;  /* 0x000000ff0c00720c */ /* 0x000fe20003f26270 */
[----:B------:R-:W-:Y:S01]  /*71e0*/  IMAD R166, R6, R11, R166 ;  /* 0x0000000b06a67224 */ /* 0x000fe200078e02a6 */
[----:B------:R-:W-:Y:S01]  /*71f0*/  LOP3.LUT R12, R8, 0x90, RZ, 0xfc, !PT ;  /* 0x00000090080c7812 */ /* 0x000fe200078efcff */
[--C-:B------:R-:W-:Y:S02]  /*7200*/  @!P6 IMAD.IADD R164, R164, 0x1, -R6.reuse ;  /* 0x00000001a4a4e824 */ /* 0x100fe400078e0a06 */
[----:B------:R-:W-:Y:S01]  /*7210*/  @!P0 IMAD.IADD R168, R168, 0x1, -R6 ;  /* 0x00000001a8a88824 */ /* 0x000fe200078e0a06 */
[----:B------:R-:W-:Y:S01]  /*7220*/  ISETP.GT.U32.AND P6, PT, R6, R166, PT ;  /* 0x000000a60600720c */ /* 0x000fe20003fc4070 */
[----:B------:R-:W-:Y:S01]  /*7230*/  IMAD.HI.U32 R10, R7, R170, RZ ;  /* 0x000000aa070a7227 */ /* 0x000fe200078e00ff */
[----:B------:R-:W-:-:S03]  /*7240*/  IABS R172, R12 ;  /* 0x0000000c00ac7213 */ /* 0x000fc60000000000 */
[----:B------:R-:W-:Y:S01]  /*7250*/  @!P5 IMAD.IADD R162, R162, 0x1, -R6 ;  /* 0x00000001a2a2d824 */ /* 0x000fe200078e0a06 */
[----:B------:R-:W-:Y:S01]  /*7260*/  ISETP.GE.AND P5, PT, R13, RZ, PT ;  /* 0x000000ff0d00720c */ /* 0x000fe20003fa6270 */
[----:B------:R-:W-:Y:S02]  /*7270*/  VIADD R11, R9, 0x8e ;  /* 0x0000008e090b7836 */ /* 0x000fe40000000000 */
[----:B------:R-:W-:Y:S01]  /*7280*/  @!P3 IMAD.MOV R90, RZ, RZ, -R90 ;  /* 0x000000ffff5ab224 */ /* 0x000fe200078e0a5a */
[----:B------:R-:W-:Y:S01]  /*7290*/  ISETP.GT.U32.AND P3, PT, R6, R168, PT ;  /* 0x000000a80600720c */ /* 0x000fe20003f64070 */
[----:B------:R-:W-:Y:S01]  /*72a0*/  IMAD.MOV R13, RZ, RZ, -R10 ;  /* 0x000000ffff0d7224 */ /* 0x000fe200078e0a0a */
[----:B------:R-:W-:Y:S01]  /*72b0*/  ISETP.GE.AND P0, PT, R11, RZ, PT ;  /* 0x000000ff0b00720c */ /* 0x000fe20003f06270 */
[----:B------:R-:W-:Y:S01]  /*72c0*/  IMAD.HI.U32 R10, R7, R172, RZ ;  /* 0x000000ac070a7227 */ /* 0x000fe200078e00ff */
[----:B------:R-:W-:-:S03]  /*72d0*/  IABS R174, R11 ;  /* 0x0000000b00ae7213 */ /* 0x000fc60000000000 */
[----:B------:R-:W-:Y:S02]  /*72e0*/  IMAD.MOV R11, RZ, RZ, -R10 ;  /* 0x000000ffff0b7224 */ /* 0x000fe400078e0a0a */
[----:B------:R-:W-:Y:S02]  /*72f0*/  @!P6 IMAD.IADD R166, R166, 0x1, -R6 ;  /* 0x00000001a6a6e824 */ /* 0x000fe400078e0a06 */
[----:B------:R-:W-:Y:S02]  /*7300*/  IMAD R172, R6, R11, R172 ;  /* 0x0000000b06ac7224 */ /* 0x000fe400078e02ac */
[----:B------:R-:W-:Y:S01]  /*7310*/  @!P3 IMAD.IADD R168, R168, 0x1, -R6 ;  /* 0x00000001a8a8b824 */ /* 0x000fe200078e0a06 */
[C---:B------:R-:W-:Y:S01]  /*7320*/  ISETP.GT.U32.AND P6, PT, R6.reuse, R166, PT ;  /* 0x000000a60600720c */ /* 0x040fe20003fc4070 */
[C---:B------:R-:W-:Y:S01]  /*7330*/  IMAD R170, R6.reuse, R13, R170 ;  /* 0x0000000d06aa7224 */ /* 0x040fe200078e02aa */
[----:B------:R-:W-:Y:S01]  /*7340*/  ISETP.GT.U32.AND P3, PT, R6, R172, PT ;  /* 0x000000ac0600720c */ /* 0x000fe20003f64070 */
[----:B------:R-:W-:-:S02]  /*7350*/  @!P4 IMAD.MOV R162, RZ, RZ, -R162 ;  /* 0x000000ffffa2c224 */ /* 0x000fc400078e0aa2 */
[----:B------:R-:W-:Y:S01]  /*7360*/  @!P2 IMAD.MOV R164, RZ, RZ, -R164 ;  /* 0x000000ffffa4a224 */ /* 0x000fe200078e0aa4 */
[----:B------:R-:W-:Y:S01]  /*7370*/  ISETP.GT.U32.AND P4, PT, R6, R170, PT ;  /* 0x000000aa0600720c */ /* 0x000fe20003f84070 */
[C---:B------:R-:W-:Y:S01]  /*7380*/  IMAD.HI.U32 R10, R7.reuse, R174, RZ ;  /* 0x000000ae070a7227 */ /* 0x040fe200078e00ff */
[----:B------:R-:W-:Y:S02]  /*7390*/  ISETP.GE.AND P2, PT, R14, RZ, PT ;  /* 0x000000ff0e00720c */ /* 0x000fe40003f46270 */
[----:B------:R-:W-:Y:S01]  /*73a0*/  LOP3.LUT R14, R8, 0x8a, RZ, 0xfc, !PT ;  /* 0x0000008a080e7812 */ /* 0x000fe200078efcff */
[----:B------:R-:W-:-:S03]  /*73b0*/  IMAD.HI.U32 R11, R7, R176, RZ ;  /* 0x000000b0070b7227 */ /* 0x000fc600078e00ff */
[----:B------:R-:W-:Y:S01]  /*73c0*/  IABS R178, R14 ;  /* 0x0000000e00b27213 */ /* 0x000fe20000000000 */
[--C-:B------:R-:W-:Y:S01]  /*73d0*/  @!P6 IMAD.IADD R166, R166, 0x1, -R6.reuse ;  /* 0x00000001a6a6e824 */ /* 0x100fe200078e0a06 */
[----:B------:R-:W-:Y:S01]  /*73e0*/  ISETP.GE.AND P6, PT, R12, RZ, PT ;  /* 0x000000ff0c00720c */ /* 0x000fe20003fc6270 */
[----:B------:R-:W-:Y:S01]  /*73f0*/  @!P3 IMAD.IADD R172, R172, 0x1, -R6 ;  /* 0x00000001acacb824 */ /* 0x000fe200078e0a06 */
[----:B------:R-:W-:Y:S01]  /*7400*/  LOP3.LUT R12, R8, 0x88, RZ, 0xfc, !PT ;  /* 0x00000088080c7812 */ /* 0x000fe200078efcff */
[----:B------:R-:W-:Y:S02]  /*7410*/  IMAD.MOV R13, RZ, RZ, -R10 ;  /* 0x000000ffff0d7224 */ /* 0x000fe400078e0a0a */
[----:B------:R-:W-:Y:S01]  /*7420*/  IMAD.MOV R11, RZ, RZ, -R11 ;  /* 0x000000ffff0b7224 */ /* 0x000fe200078e0a0b */
[----:B------:R-:W-:Y:S01]  /*7430*/  IABS R180, R12 ;  /* 0x0000000c00b47213 */ /* 0x000fe20000000000 */
[----:B------:R-:W-:Y:S01]  /*7440*/  IMAD.HI.U32 R10, R7, R178, RZ ;  /* 0x000000b2070a7227 */ /* 0x000fe200078e00ff */
[----:B------:R-:W-:-:S03]  /*7450*/  ISETP.GT.U32.AND P3, PT, R6, R172, PT ;  /* 0x000000ac0600720c */ /* 0x000fc60003f64070 */
[----:B------:R-:W-:Y:S01]  /*7460*/  @!P4 IMAD.IADD R170, R170, 0x1, -R6 ;  /* 0x00000001aaaac824 */ /* 0x000fe200078e0a06 */
[----:B------:R-:W-:Y:S01]  /*7470*/  ISETP.GE.AND P4, PT, R15, RZ, PT ;  /* 0x000000ff0f00720c */ /* 0x000fe20003f86270 */
[----:B------:R-:W-:Y:S01]  /*7480*/  IMAD R176, R6, R11, R176 ;  /* 0x0000000b06b07224 */ /* 0x000fe200078e02b0 */
[----:B------:R-:W-:Y:S01]  /*7490*/  LOP3.LUT R15, R8, 0x86, RZ, 0xfc, !PT ;  /* 0x00000086080f7812 */ /* 0x000fe200078efcff */
[----:B------:R-:W-:Y:S02]  /*74a0*/  IMAD.MOV R11, RZ, RZ, -R10 ;  /* 0x000000ffff0b7224 */ /* 0x000fe400078e0a0a */
[----:B------:R-:W-:Y:S01]  /*74b0*/  IMAD.HI.U32 R10, R7, R180, RZ ;  /* 0x000000b4070a7227 */ /* 0x000fe200078e00ff */
[----:B------:R-:W-:-:S03]  /*74c0*/  IABS R182, R15 ;  /* 0x0000000f00b67213 */ /* 0x000fc60000000000 */
[----:B------:R-:W-:Y:S01]  /*74d0*/  @!P1 IMAD.MOV R168, RZ, RZ, -R168 ;  /* 0x000000ffffa89224 */ /* 0x000fe200078e0aa8 */
[C---:B------:R-:W-:Y:S01]  /*74e0*/  ISETP.GT.U32.AND P1, PT, R6.reuse, R170, PT ;  /* 0x000000aa0600720c */ /* 0x040fe20003f24070 */
[----:B------:R-:W-:Y:S02]  /*74f0*/  IMAD R178, R6, R11, R178 ;  /* 0x0000000b06b27224 */ /* 0x000fe400078e02b2 */
[----:B------:R-:W-:Y:S02]  /*7500*/  IMAD.MOV R11, RZ, RZ, -R10 ;  /* 0x000000ffff0b7224 */ /* 0x000fe400078e0a0a */
[----:B------:R-:W-:Y:S01]  /*7510*/  @!P3 IMAD.IADD R172, R172, 0x1, -R6 ;  /* 0x00000001acacb824 */ /* 0x000fe200078e0a06 */
[C---:B------:R-:W-:Y:S01]  /*7520*/  ISETP.GT.U32.AND P3, PT, R6.reuse, R178, PT ;  /* 0x000000b20600720c */ /* 0x040fe20003f64070 */
[C---:B------:R-:W-:Y:S02]  /*7530*/  IMAD R180, R6.reuse, R11, R180 ;  /* 0x0000000b06b47224 */ /* 0x040fe400078e02b4 */
[----:B------:R-:W-:-:S02]  /*7540*/  IMAD R174, R6, R13, R174 ;  /* 0x0000000d06ae7224 */ /* 0x000fc400078e02ae */
[----:B------:R-:W-:Y:S01]  /*7550*/  @!P6 IMAD.MOV R172, RZ, RZ, -R172 ;  /* 0x000000fffface224 */ /* 0x000fe200078e0aac */
[C---:B------:R-:W-:Y:S01]  /*7560*/  ISETP.GT.U32.AND P6, PT, R6.reuse, R180, PT ;  /* 0x000000b40600720c */ /* 0x040fe20003fc4070 */
[----:B------:R-:W-:Y:S01]  /*7570*/  @!P5 IMAD.MOV R166, RZ, RZ, -R166 ;  /* 0x000000ffffa6d224 */ /* 0x000fe200078e0aa6 */
[----:B------:R-:W-:Y:S01]  /*7580*/  ISETP.GT.U32.AND P5, PT, R6, R174, PT ;  /* 0x000000ae0600720c */ /* 0x000fe20003fa4070 */
[----:B------:R-:W-:Y:S01]  /*7590*/  @!P1 IMAD.IADD R170, R170, 0x1, -R6 ;  /* 0x00000001aaaa9824 */ /* 0x000fe200078e0a06 */
[----:B------:R-:W-:Y:S01]  /*75a0*/  ISETP.GT.U32.AND P1, PT, R6, R176, PT ;  /* 0x000000b00600720c */ /* 0x000fe20003f24070 */
[----:B------:R-:W-:-:S04]  /*75b0*/  IMAD.HI.U32 R10, R7, R182, RZ ;  /* 0x000000b6070a7227 */ /* 0x000fc800078e00ff */
[----:B------:R-:W-:Y:S02]  /*75c0*/  IMAD.MOV R11, RZ, RZ, -R10 ;  /* 0x000000ffff0b7224 */ /* 0x000fe400078e0a0a */
[--C-:B------:R-:W-:Y:S02]  /*75d0*/  @!P3 IMAD.IADD R178, R178, 0x1, -R6.reuse ;  /* 0x00000001b2b2b824 */ /* 0x100fe400078e0a06 */
[--C-:B------:R-:W-:Y:S02]  /*75e0*/  @!P6 IMAD.IADD R180, R180, 0x1, -R6.reuse ;  /* 0x00000001b4b4e824 */ /* 0x100fe400078e0a06 */
[--C-:B------:R-:W-:Y:S01]  /*75f0*/  @!P5 IMAD.IADD R174, R174, 0x1, -R6.reuse ;  /* 0x00000001aeaed824 */ /* 0x100fe200078e0a06 */
[----:B------:R-:W-:Y:S01]  /*7600*/  ISETP.GE.AND P5, PT, R14, RZ, PT ;  /* 0x000000ff0e00720c */ /* 0x000fe20003fa6270 */
[----:B------:R-:W-:Y:S01]  /*7610*/  @!P1 IMAD.IADD R176, R176, 0x1, -R6 ;  /* 0x00000001b0b09824 */ /* 0x000fe200078e0a06 */
[C---:B------:R-:W-:Y:S01]  /*7620*/  ISETP.GT.U32.AND P6, PT, R6.reuse, R180, PT ;  /* 0x000000b40600720c */ /* 0x040fe20003fc4070 */
[C---:B------:R-:W-:Y:S01]  /*7630*/  IMAD R182, R6.reuse, R11, R182 ;  /* 0x0000000b06b67224 */ /* 0x040fe200078e02b6 */
[C---:B------:R-:W-:Y:S01]  /*7640*/  ISETP.GT.U32.AND P1, PT, R6.reuse, R174, PT ;  /* 0x000000ae0600720c */ /* 0x040fe20003f24070 */
[----:B------:R-:W-:Y:S01]  /*7650*/  IMAD.HI.U32 R11, R7, R192, RZ ;  /* 0x000000c0070b7227 */ /* 0x000fe200078e00ff */
[----:B------:R-:W-:-:S02]  /*7660*/  ISETP.GT.U32.AND P3, PT, R6, R176, PT ;  /* 0x000000b00600720c */ /* 0x000fc40003f64070 */
[----:B------:R-:W-:Y:S01]  /*7670*/  LOP3.LUT R14, R8, 0x7c, RZ, 0xfc, !PT ;  /* 0x0000007c080e7812 */ /* 0x000fe200078efcff */
[----:B------:R-:W-:Y:S02]  /*7680*/  IMAD.MOV R11, RZ, RZ, -R11 ;  /* 0x000000ffff0b7224 */ /* 0x000fe400078e0a0b */
[----:B------:R-:W-:Y:S01]  /*7690*/  IMAD.HI.U32 R10, R7, R184, RZ ;  /* 0x000000b8070a7227 */ /* 0x000fe200078e00ff */
[----:B------:R-:W-:-:S03]  /*76a0*/  IABS R186, R14 ;  /* 0x0000000e00ba7213 */ /* 0x000fc60000000000 */
[----:B------:R-:W-:Y:S02]  /*76b0*/  IMAD R192, R6, R11, R192 ;  /* 0x0000000b06c07224 */ /* 0x000fe400078e02c0 */
[----:B------:R-:W-:Y:S02]  /*76c0*/  IMAD.MOV R13, RZ, RZ, -R10 ;  /* 0x000000ffff0d7224 */ /* 0x000fe400078e0a0a */
[--C-:B------:R-:W-:Y:S01]  /*76d0*/  @!P6 IMAD.IADD R180, R180, 0x1, -R6.reuse ;  /* 0x00000001b4b4e824 */ /* 0x100fe200078e0a06 */
[----:B------:R-:W-:Y:S01]  /*76e0*/  ISETP.GT.U32.AND P6, PT, R6, R192, PT ;  /* 0x000000c00600720c */ /* 0x000fe20003fc4070 */
[--C-:B------:R-:W-:Y:S01]  /*76f0*/  @!P1 IMAD.IADD R174, R174, 0x1, -R6.reuse ;  /* 0x00000001aeae9824 */ /* 0x100fe200078e0a06 */
[----:B------:R-:W-:Y:S01]  /*7700*/  ISETP.GE.AND P1, PT, R12, RZ, PT ;  /* 0x000000ff0c00720c */ /* 0x000fe20003f26270 */
[----:B------:R-:W-:Y:S01]  /*7710*/  @!P3 IMAD.IADD R176, R176, 0x1, -R6 ;  /* 0x00000001b0b0b824 */ /* 0x000fe200078e0a06 */
[C---:B------:R-:W-:Y:S01]  /*7720*/  ISETP.GT.U32.AND P3, PT, R6.reuse, R182, PT ;  /* 0x000000b60600720c */ /* 0x040fe20003f64070 */
[----:B------:R-:W-:Y:S01]  /*7730*/  IMAD R184, R6, R13, R184 ;  /* 0x0000000d06b87224 */ /* 0x000fe200078e02b8 */
[----:B------:R-:W-:Y:S01]  /*7740*/  LOP3.LUT R12, R8, 0x80, RZ, 0xfc, !PT ;  /* 0x00000080080c7812 */ /* 0x000fe200078efcff */
[----:B------:R-:W-:-:S02]  /*7750*/  VIADD R10, R9, 0x7e ;  /* 0x0000007e090a7836 */ /* 0x000fc40000000000 */
[----:B------:R-:W-:Y:S01]  /*7760*/  @!P4 IMAD.MOV R176, RZ, RZ, -R176 ;  /* 0x000000ffffb0c224 */ /* 0x000fe200078e0ab0 */
[----:B------:R-:W-:Y:S01]  /*7770*/  ISETP.GT.U32.AND P4, PT, R6, R184, PT ;  /* 0x000000b80600720c */ /* 0x000fe20003f84070 */
[----:B------:R-:W-:Y:S01]  /*7780*/  @!P2 IMAD.MOV R170, RZ, RZ, -R170 ;  /* 0x000000ffffaaa224 */ /* 0x000fe200078e0aaa */
[----:B------:R-:W-:Y:S01]  /*7790*/  IABS R190, R12 ;  /* 0x0000000c00be7213 */ /* 0x000fe20000000000 */
[----:B------:R-:W-:Y:S01]  /*77a0*/  @!P0 IMAD.MOV R174, RZ, RZ, -R174 ;  /* 0x000000ffffae8224 */ /* 0x000fe200078e0aae */
[----:B------:R-:W-:Y:S01]  /*77b0*/  IABS R188, R10 ;  /* 0x0000000a00bc7213 */ /* 0x000fe20000000000 */
[--C-:B------:R-:W-:Y:S01]  /*77c0*/  @!P6 IMAD.IADD R192, R192, 0x1, -R6.reuse ;  /* 0x00000001c0c0e824 */ /* 0x100fe200078e0a06 */
[----:B------:R-:W-:Y:S01]  /*77d0*/  ISETP.GT.U32.AND P2, PT, R6, R178, PT ;  /* 0x000000b20600720c */ /* 0x000fe20003f44070 */
[----:B------:R-:W-:Y:S01]  /*77e0*/  @!P3 IMAD.IADD R182, R182, 0x1, -R6 ;  /* 0x00000001b6b6b824 */ /* 0x000fe200078e0a06 */
[----:B------:R-:W-:Y:S01]  /*77f0*/  ISETP.GE.AND P0, PT, R10, RZ, PT ;  /* 0x000000ff0a00720c */ /* 0x000fe20003f06270 */
[----:B------:R-:W-:Y:S01]  /*7800*/  IMAD.HI.U32 R10, R7, R190, RZ ;  /* 0x000000be070a7227 */ /* 0x000fe200078e00ff */
[----:B------:R-:W-:-:S02]  /*7810*/  ISETP.GT.U32.AND P6, PT, R6, R192, PT ;  /* 0x000000c00600720c */ /* 0x000fc40003fc4070 */
[----:B------:R-:W-:Y:S01]  /*7820*/  ISETP.GT.U32.AND P3, PT, R6, R182, PT ;  /* 0x000000b60600720c */ /* 0x000fe20003f64070 */
[----:B------:R-:W-:-:S04]  /*7830*/  IMAD.HI.U32 R11, R7, R188, RZ ;  /* 0x000000bc070b7227 */ /* 0x000fc800078e00ff */
[----:B------:R-:W-:Y:S02]  /*7840*/  IMAD.MOV R13, RZ, RZ, -R10 ;  /* 0x000000ffff0d7224 */ /* 0x000fe400078e0a0a */
[----:B------:R-:W-:Y:S02]  /*7850*/  IMAD.MOV R11, RZ, RZ, -R11 ;  /* 0x000000ffff0b7224 */ /* 0x000fe400078e0a0b */
[----:B------:R-:W-:-:S04]  /*7860*/  IMAD.HI.U32 R10, R7, R186, RZ ;  /* 0x000000ba070a7227 */ /* 0x000fc800078e00ff */
[----:B------:R-:W-:Y:S02]  /*7870*/  @!P4 IMAD.IADD R184, R184, 0x1, -R6 ;  /* 0x00000001b8b8c824 */ /* 0x000fe400078e0a06 */
[C---:B------:R-:W-:Y:S02]  /*7880*/  IMAD R188, R6.reuse, R11, R188 ;  /* 0x0000000b06bc7224 */ /* 0x040fe400078e02bc */
[----:B------:R-:W-:Y:S01]  /*7890*/  IMAD.MOV R11, RZ, RZ, -R10 ;  /* 0x000000ffff0b7224 */ /* 0x000fe200078e0a0a */
[----:B------:R-:W-:Y:S01]  /*78a0*/  ISETP.GT.U32.AND P4, PT, R6, R184, PT ;  /* 0x000000b80600720c */ /* 0x000fe20003f84070 */
[----:B------:R-:W-:Y:S01]  /*78b0*/  @!P2 IMAD.IADD R178, R178, 0x1, -R6 ;  /* 0x00000001b2b2a824 */ /* 0x000fe200078e0a06 */
[----:B------:R-:W-:Y:S01]  /*78c0*/  ISETP.GE.AND P2, PT, R15, RZ, PT ;  /* 0x000000ff0f00720c */ /* 0x000fe20003f46270 */
[----:B------:R-:W-:Y:S01]  /*78d0*/  IMAD R186, R6, R11, R186 ;  /* 0x0000000b06ba7224 */ /* 0x000fe200078e02ba */
[----:B------:R-:W-:Y:S01]  /*78e0*/  LOP3.LUT R15, R8, 0x74, RZ, 0xfc, !PT ;  /* 0x00000074080f7812 */ /* 0x000fe200078efcff */
[----:B------:R-:W-:Y:S01]  /*78f0*/  IMAD R190, R6, R13, R190 ;  /* 0x0000000d06be7224 */ /* 0x000fe200078e02be */
[----:B------:R-:W-:Y:S01]  /*7900*/  LOP3.LUT R13, R8, 0x7a, RZ, 0xfc, !PT ;  /* 0x0000007a080d7812 */ /* 0x000fe200078efcff */
[----:B------:R-:W-:Y:S01]  /*7910*/  @!P6 IMAD.IADD R192, R192, 0x1, -R6 ;  /* 0x00000001c0c0e824 */ /* 0x000fe200078e0a06 */
[C---:B------:R-:W-:Y:S01]  /*7920*/  ISETP.GT.U32.AND P6, PT, R6.reuse, R186, PT ;  /* 0x000000ba0600720c */ /* 0x040fe20003fc4070 */
[----:B------:R-:W-:Y:S01]  /*7930*/  @!P1 IMAD.MOV R180, RZ, RZ, -R180 ;  /* 0x000000ffffb49224 */ /* 0x000fe200078e0ab4 */
[----:B------:R-:W-:Y:S01]  /*7940*/  ISETP.GT.U32.AND P1, PT, R6, R190, PT ;  /* 0x000000be0600720c */ /* 0x000fe20003f24070 */
[----:B------:R-:W-:Y:S01]  /*7950*/  @!P3 IMAD.IADD R182, R182, 0x1, -R6 ;  /* 0x00000001b6b6b824 */ /* 0x000fe200078e0a06 */
[----:B------:R-:W-:Y:S01]  /*7960*/  IABS R196, R13 ;  /* 0x0000000d00c47213 */ /* 0x000fe20000000000 */
[----:B------:R-:W-:Y:S01]  /*7970*/  @!P5 IMAD.MOV R178, RZ, RZ, -R178 ;  /* 0x000000ffffb2d224 */ /* 0x000fe200078e0ab2 */
[----:B------:R-:W-:Y:S01]  /*7980*/  ISETP.GE.AND P5, PT, R16, RZ, PT ;  /* 0x000000ff1000720c */ /* 0x000fe20003fa6270 */
[----:B------:R-:W-:Y:S01]  /*7990*/  @!P4 IMAD.IADD R184, R184, 0x1, -R6 ;  /* 0x00000001b8b8c824 */ /* 0x000fe200078e0a06 */
[----:B------:R-:W-:Y:S01]  /*79a0*/  ISETP.GT.U32.AND P4, PT, R6, R188, PT ;  /* 0x000000bc0600720c */ /* 0x000fe20003f84070 */
[----:B------:R-:W-:Y:S01]  /*79b0*/  @!P2 IMAD.MOV R182, RZ, RZ, -R182 ;  /* 0x000000ffffb6a224 */ /* 0x000fe200078e0ab6 */
[----:B------:R-:W-:Y:S01]  /*79c0*/  ISETP.GE.AND P2, PT, R12, RZ, PT ;  /* 0x000000ff0c00720c */ /* 0x000fe20003f46270 */
[----:B------:R-:W-:Y:S01]  /*79d0*/  IMAD.HI.U32 R10, R7, R196, RZ ;  /* 0x000000c4070a7227 */ /* 0x000fe200078e00ff */
[----:B------:R-:W-:-:S02]  /*79e0*/  LOP3.LUT R12, R8, 0x78, RZ, 0xfc, !PT ;  /* 0x00000078080c7812 */ /* 0x000fc400078efcff */
[----:B------:R-:W-:Y:S01]  /*79f0*/  IABS R200, R15 ;  /* 0x0000000f00c87213 */ /* 0x000fe20000000000 */
[--C-:B------:R-:W-:Y:S01]  /*7a00*/  @!P6 IMAD.IADD R186, R186, 0x1, -R6.reuse ;  /* 0x00000001babae824 */ /* 0x100fe200078e0a06 */
[----:B------:R-:W-:Y:S01]  /*7a10*/  IABS R194, R12 ;  /* 0x0000000c00c27213 */ /* 0x000fe20000000000 */
[----:B------:R-:W-:Y:S01]  /*7a20*/  @!P1 IMAD.IADD R190, R190, 0x1, -R6 ;  /* 0x00000001bebe9824 */ /* 0x000fe200078e0a06 */
[----:B------:R-:W-:Y:S01]  /*7a30*/  ISETP.GE.AND P1, PT, R14, RZ, PT ;  /* 0x000000ff0e00720c */ /* 0x000fe20003f26270 */
[----:B------:R-:W-:Y:S01]  /*7a40*/  IMAD.MOV R11, RZ, RZ, -R10 ;  /* 0x000000ffff0b7224 */ /* 0x000fe200078e0a0a */
[----:B------:R-:W-:Y:S01]  /*7a50*/  ISETP.GT.U32.AND P6, PT, R6, R186, PT ;  /* 0x000000ba0600720c */ /* 0x000fe20003fc4070 */
[----:B------:R-:W-:Y:S01]  /*7a60*/  IMAD.HI.U32 R10, R7, R194, RZ ;  /* 0x000000c2070a7227 */ /* 0x000fe200078e00ff */
[----:B------:R-:W-:Y:S02]  /*7a70*/  LOP3.LUT R14, R8, 0x76, RZ, 0xfc, !PT ;  /* 0x00000076080e7812 */ /* 0x000fe400078efcff */
[----:B------:R-:W-:Y:S01]  /*7a80*/  ISETP.GE.AND P3, PT, R17, RZ, PT ;  /* 0x000000ff1100720c */ /* 0x000fe20003f66270 */
[----:B------:R-:W-:Y:S01]  /*7a90*/  @!P5 IMAD.MOV R184, RZ, RZ, -R184 ;  /* 0x000000ffffb8d224 */ /* 0x000fe200078e0ab8 */
[----:B------:R-:W-:Y:S01]  /*7aa0*/  ISETP.GT.U32.AND P5, PT, R6, R190, PT ;  /* 0x000000be0600720c */ /* 0x000fe20003fa4070 */
[----:B------:R-:W-:Y:S01]  /*7ab0*/  @!P4 IMAD.IADD R188, R188, 0x1, -R6 ;  /* 0x00000001bcbcc824 */ /* 0x000fe200078e0a06 */
[----:B------:R-:W-:Y:S01]  /*7ac0*/  IABS R198, R14 ;  /* 0x0000000e00c67213 */ /* 0x000fe20000000000 */
[----:B------:R-:W-:Y:S01]  /*7ad0*/  IMAD R196, R6, R11, R196 ;  /* 0x0000000b06c47224 */ /* 0x000fe200078e02c4 */
[----:B------:R-:W-:Y:S01]  /*7ae0*/  LOP3.LUT R16, R8, 0x72, RZ, 0xfc, !PT ;  /* 0x0000007208107812 */ /* 0x000fe200078efcff */
[----:B------:R-:W-:Y:S01]  /*7af0*/  IMAD.MOV R11, RZ, RZ, -R10 ;  /* 0x000000ffff0b7224 */ /* 0x000fe200078e0a0a */
[----:B------:R-:W-:Y:S01]  /*7b00*/  ISETP.GT.U32.AND P4, PT, R6, R188, PT ;  /* 0x000000bc0600720c */ /* 0x000fe20003f84070 */
[----:B------:R-:W-:Y:S01]  /*7b10*/  @!P6 IMAD.IADD R186, R186, 0x1, -R6 ;  /* 0x00000001babae824 */ /* 0x000fe200078e0a06 */
[----:B------:R-:W-:Y:S01]  /*7b20*/  IABS R202, R16 ;  /* 0x0000001000ca7213 */ /* 0x000fe20000000000 */
[----:B------:R-:W-:Y:S01]  /*7b30*/  IMAD R194, R6, R11, R194 ;  /* 0x0000000b06c27224 */ /* 0x000fe200078e02c2 */
[----:B------:R-:W-:Y:S01]  /*7b40*/  LOP3.LUT R17, R8, 0x34, RZ, 0xfc, !PT ;  /* 0x0000003408117812 */ /* 0x000fe200078efcff */
[----:B------:R-:W-:-:S03]  /*7b50*/  IMAD.HI.U32 R10, R7, R198, RZ ;  /* 0x000000c6070a7227 */ /* 0x000fc600078e00ff */
[----:B------:R-:W-:Y:S01]  /*7b60*/  ISETP.GT.U32.AND P6, PT, R6, R194, PT ;  /* 0x000000c20600720c */ /* 0x000fe20003fc4070 */
[----:B------:R-:W-:Y:S01]  /*7b70*/  @!P5 IMAD.IADD R190, R190, 0x1, -R6 ;  /* 0x00000001bebed824 */ /* 0x000fe200078e0a06 */
[----:B------:R-:W-:Y:S01]  /*7b80*/  ISETP.GT.U32.AND P5, PT, R6, R196, PT ;  /* 0x000000c40600720c */ /* 0x000fe20003fa4070 */
[----:B------:R-:W-:-:S04]  /*7b90*/  IMAD.HI.U32 R11, R7, R200, RZ ;  /* 0x000000c8070b7227 */ /* 0x000fc800078e00ff */
[----:B------:R-:W-:Y:S01]  /*7ba0*/  @!P4 IMAD.IADD R188, R188, 0x1, -R6 ;  /* 0x00000001bcbcc824 */ /* 0x000fe200078e0a06 */
[----:B------:R-:W-:Y:S01]  /*7bb0*/  ISETP.GE.AND P4, PT, R13, RZ, PT ;  /* 0x000000ff0d00720c */ /* 0x000fe20003f86270 */
[----:B------:R-:W-:Y:S02]  /*7bc0*/  IMAD.MOV R13, RZ, RZ, -R10 ;  /* 0x000000ffff0d7224 */ /* 0x000fe400078e0a0a */
[----:B------:R-:W-:Y:S02]  /*7bd0*/  IMAD.MOV R11, RZ, RZ, -R11 ;  /* 0x000000ffff0b7224 */ /* 0x000fe400078e0a0b */
[----:B------:R-:W-:Y:S02]  /*7be0*/  IMAD R198, R6, R13, R198 ;  /* 0x0000000d06c67224 */ /* 0x000fe400078e02c6 */
[--C-:B------:R-:W-:Y:S02]  /*7bf0*/  @!P6 IMAD.IADD R194, R194, 0x1, -R6.reuse ;  /* 0x00000001c2c2e824 */ /* 0x100fe400078e0a06 */
[----:B------:R-:W-:Y:S01]  /*7c00*/  @!P5 IMAD.IADD R196, R196, 0x1, -R6 ;  /* 0x00000001c4c4d824 */ /* 0x000fe200078e0a06 */
[----:B------:R-:W-:Y:S01]  /*7c10*/  ISETP.GE.AND P5, PT, R12, RZ, PT ;  /* 0x000000ff0c00720c */ /* 0x000fe20003fa6270 */
[C---:B------:R-:W-:Y:S01]  /*7c20*/  IMAD R200, R6.reuse, R11, R200 ;  /* 0x0000000b06c87224 */ /* 0x040fe200078e02c8 */
[C---:B------:R-:W-:Y:S01]  /*7c30*/  ISETP.GT.U32.AND P6, PT, R6.reuse, R194, PT ;  /* 0x000000c20600720c */ /* 0x040fe20003fc4070 */
[----:B------:R-:W-:Y:S01]  /*7c40*/  @!P2 IMAD.MOV R190, RZ, RZ, -R190 ;  /* 0x000000ffffbea224 */ /* 0x000fe200078e0abe */
[----:B------:R-:W-:Y:S01]  /*7c50*/  ISETP.GT.U32.AND P2, PT, R6, R198, PT ;  /* 0x000000c60600720c */ /* 0x000fe20003f44070 */
[----:B------:R-:W-:Y:S01]  /*7c60*/  IMAD.HI.U32 R10, R7, R202, RZ ;  /* 0x000000ca070a7227 */ /* 0x000fe200078e00ff */
[----:B------:R-:W-:-:S03]  /*7c70*/  LOP3.LUT R12, R8, 0x70, RZ, 0xfc, !PT ;  /* 0x00000070080c7812 */ /* 0x000fc600078efcff */
[----:B------:R-:W-:Y:S01]  /*7c80*/  @!P3 IMAD.MOV R192, RZ, RZ, -R192 ;  /* 0x000000ffffc0b224 */ /* 0x000fe200078e0ac0 */
[C---:B------:R-:W-:Y:S01]  /*7c90*/  ISETP.GT.U32.AND P3, PT, R6.reuse, R196, PT ;  /* 0x000000c40600720c */ /* 0x040fe20003f64070 */
[----:B------:R-:W-:Y:S01]  /*7ca0*/  @!P0 IMAD.MOV R188, RZ, RZ, -R188 ;  /* 0x000000ffffbc8224 */ /* 0x000fe200078e0abc */
[C---:B------:R-:W-:Y:S01]  /*7cb0*/  ISETP.GT.U32.AND P0, PT, R6.reuse, R200, PT ;  /* 0x000000c80600720c */ /* 0x040fe20003f04070 */
[----:B------:R-:W-:Y:S01]  /*7cc0*/  IMAD.MOV R13, RZ, RZ, -R10 ;  /* 0x000000ffff0d7224 */ /* 0x000fe200078e0a0a */
[----:B------:R-:W-:Y:S01]  /*7cd0*/  IABS R204, R12 ;  /* 0x0000000c00cc7213 */ /* 0x000fe20000000000 */
[----:B------:R-:W-:Y:S02]  /*7ce0*/  VIADD R11, R9, 0x6e ;  /* 0x0000006e090b7836 */ /* 0x000fe40000000000 */
[----:B------:R-:W-:Y:S01]  /*7cf0*/  IMAD R202, R6, R13, R202 ;  /* 0x0000000d06ca7224 */ /* 0x000fe200078e02ca */
[----:B------:R-:W-:Y:S01]  /*7d00*/  LOP3.LUT R13, R8, 0x6c, RZ, 0xfc, !PT ;  /* 0x0000006c080d7812 */ /* 0x000fe200078efcff */
[--C-:B------:R-:W-:Y:S01]  /*7d10*/  @!P6 IMAD.IADD R194, R194, 0x1, -R6.reuse ;  /* 0x00000001c2c2e824 */ /* 0x100fe200078e0a06 */
[----:B------:R-:W-:Y:S01]  /*7d20*/  IABS R206, R11 ;  /* 0x0000000b00ce7213 */ /* 0x000fe20000000000 */
[--C-:B------:R-:W-:Y:S01]  /*7d30*/  @!P2 IMAD.IADD R198, R198, 0x1, -R6.reuse ;  /* 0x00000001c6c6a824 */ /* 0x100fe200078e0a06 */
[----:B------:R-:W-:Y:S01]  /*7d40*/  ISETP.GT.U32.AND P6, PT, R6, R202, PT ;  /* 0x000000ca0600720c */ /* 0x000fe20003fc4070 */
[--C-:B------:R-:W-:Y:S01]  /*7d50*/  @!P3 IMAD.IADD R196, R196, 0x1, -R6.reuse ;  /* 0x00000001c4c4b824 */ /* 0x100fe200078e0a06 */
[----:B------:R-:W-:Y:S01]  /*7d60*/  ISETP.GE.AND P3, PT, R11, RZ, PT ;  /* 0x000000ff0b00720c */ /* 0x000fe20003f66270 */
[----:B------:R-:W-:Y:S01]  /*7d70*/  @!P0 IMAD.IADD R200, R200, 0x1, -R6 ;  /* 0x00000001c8c88824 */ /* 0x000fe200078e0a06 */
        /* <DEDUP_REMOVED lines=10> */
[----:B------:R-:W-:Y:S02]  /*7e20*/  IMAD R204, R6, R11, R204 ;  /* 0x0000000b06cc7224 */ /* 0x000fe400078e02cc */
[----:B------:R-:W-:Y:S02]  /*7e30*/  IMAD.MOV R11, RZ, RZ, -R10 ;  /* 0x000000ffff0b7224 */ /* 0x000fe400078e0a0a */
[----:B------:R-:W-:Y:S02]  /*7e40*/  @!P6 IMAD.IADD R202, R202, 0x1, -R6 ;  /* 0x00000001cacae824 */ /* 0x000fe400078e0a06 */
[----:B------:R-:W-:Y:S01]  /*7e50*/  @!P1 IMAD.MOV R186, RZ, RZ, -R186 ;  /* 0x000000ffffba9224 */ /* 0x000fe200078e0aba */
[----:B------:R-:W-:Y:S01]  /*7e60*/  ISETP.GE.AND P1, PT, R14, RZ, PT ;  /* 0x000000ff0e00720c */ /* 0x000fe20003f26270 */
[C---:B------:R-:W-:Y:S01]  /*7e70*/  IMAD R206, R6.reuse, R11, R206 ;  /* 0x0000000b06ce7224 */ /* 0x040fe200078e02ce */
[----:B------:R-:W-:Y:S01]  /*7e80*/  ISETP.GT.U32.AND P6, PT, R6, R202, PT ;  /* 0x000000ca0600720c */ /* 0x000fe20003fc4070 */
[--C-:B------:R-:W-:Y:S01]  /*7e90*/  @!P2 IMAD.IADD R198, R198, 0x1, -R6.reuse ;  /* 0x00000001c6c6a824 */ /* 0x100fe200078e0a06 */
[----:B------:R-:W-:Y:S01]  /*7ea0*/  ISETP.GT.U32.AND P2, PT, R6, R204, PT ;  /* 0x000000cc0600720c */ /* 0x000fe20003f44070 */
[----:B------:R-:W-:Y:S01]  /*7eb0*/  @!P4 IMAD.IADD R200, R200, 0x1, -R6 ;  /* 0x00000001c8c8c824 */ /* 0x000fe200078e0a06 */
[----:B------:R-:W-:Y:S01]  /*7ec0*/  ISETP.GT.U32.AND P4, PT, R6, R206, PT ;  /* 0x000000ce0600720c */ /* 0x000fe20003f84070 */
[----:B------:R-:W-:Y:S01]  /*7ed0*/  @!P5 IMAD.MOV R194, RZ, RZ, -R194 ;  /* 0x000000ffffc2d224 */ /* 0x000fe200078e0ac2 */
[----:B------:R-:W-:Y:S01]  /*7ee0*/  ISETP.GE.AND P5, PT, R16, RZ, PT ;  /* 0x000000ff1000720c */ /* 0x000fe20003fa6270 */
[----:B------:R-:W-:Y:S01]  /*7ef0*/  IMAD.HI.U32 R10, R7, R208, RZ ;  /* 0x000000d0070a7227 */ /* 0x000fe200078e00ff */
[----:B------:R-:W-:-:S02]  /*7f00*/  LOP3.LUT R14, R8, 0x64, RZ, 0xfc, !PT ;  /* 0x00000064080e7812 */ /* 0x000fc400078efcff */
[----:B------:R-:W-:Y:S01]  /*7f10*/  LOP3.LUT R16, R8, 0x46, RZ, 0xfc, !PT ;  /* 0x0000004608107812 */ /* 0x000fe200078efcff */
[----:B------:R-:W-:Y:S01]  /*7f20*/  IMAD.MOV R11, RZ, RZ, -R10 ;  /* 0x000000ffff0b7224 */ /* 0x000fe200078e0a0a */
[----:B------:R-:W-:Y:S01]  /*7f30*/  IABS R214, R14 ;  /* 0x0000000e00d67213 */ /* 0x000fe20000000000 */
[----:B------:R-:W-:Y:S01]  /*7f40*/  @!P1 IMAD.MOV R198, RZ, RZ, -R198 ;  /* 0x000000ffffc69224 */ /* 0x000fe200078e0ac6 */
[----:B------:R-:W-:Y:S01]  /*7f50*/  ISETP.GE.AND P1, PT, R12, RZ, PT ;  /* 0x000000ff0c00720c */ /* 0x000fe20003f26270 */
[--C-:B------:R-:W-:Y:S01]  /*7f60*/  @!P6 IMAD.IADD R202, R202, 0x1, -R6.reuse ;  /* 0x00000001cacae824 */ /* 0x100fe200078e0a06 */
[----:B------:R-:W-:Y:S01]  /*7f70*/  LOP3.LUT R12, R8, 0x6a, RZ, 0xfc, !PT ;  /* 0x0000006a080c7812 */ /* 0x000fe200078efcff */
[----:B------:R-:W-:Y:S01]  /*7f80*/  @!P2 IMAD.IADD R204, R204, 0x1, -R6 ;  /* 0x00000001cccca824 */ /* 0x000fe200078e0a06 */
[----:B------:R-:W-:Y:S01]  /*7f90*/  ISETP.GE.AND P6, PT, R13, RZ, PT ;  /* 0x000000ff0d00720c */ /* 0x000fe20003fc6270 */
[----:B------:R-:W-:Y:S01]  /*7fa0*/  IMAD R208, R6, R11, R208 ;  /* 0x0000000b06d07224 */ /* 0x000fe200078e02d0 */
[----:B------:R-:W-:Y:S01]  /*7fb0*/  IABS R210, R12 ;  /* 0x0000000c00d27213 */ /* 0x000fe20000000000 */
[----:B------:R-:W-:Y:S01]  /*7fc0*/  @!P4 IMAD.IADD R206, R206, 0x1, -R6 ;  /* 0x00000001cecec824 */ /* 0x000fe200078e0a06 */
[C---:B------:R-:W-:Y:S01]  /*7fd0*/  ISETP.GT.U32.AND P2, PT, R6.reuse, R204, PT ;  /* 0x000000cc0600720c */ /* 0x040fe20003f44070 */
[----:B------:R-:W-:Y:S01]  /*7fe0*/  @!P5 IMAD.MOV R202, RZ, RZ, -R202 ;  /* 0x000000ffffcad224 */ /* 0x000fe200078e0aca */
[C---:B------:R-:W-:Y:S01]  /*7ff0*/  ISETP.GT.U32.AND P5, PT, R6.reuse, R208, PT ;  /* 0x000000d00600720c */ /* 0x040fe20003fa4070 */
[----:B------:R-:W-:Y:S01]  /*8000*/  IMAD.HI.U32 R10, R7, R210, RZ ;  /* 0x000000d2070a7227 */ /* 0x000fe200078e00ff */
[----:B------:R-:W-:-:S02]  /*8010*/  ISETP.GT.U32.AND P4, PT, R6, R206, PT ;  /* 0x000000ce0600720c */ /* 0x000fc40003f84070 */
[----:B------:R-:W-:Y:S01]  /*8020*/  LOP3.LUT R11, R8, 0x68, RZ, 0xfc, !PT ;  /* 0x00000068080b7812 */ /* 0x000fe200078efcff */
[----:B------:R-:W-:Y:S01]  /*8030*/  IMAD.MOV R13, RZ, RZ, -R10 ;  /* 0x000000ffff0d7224 */ /* 0x000fe200078e0a0a */
[----:B------:R-:W-:Y:S01]  /*8040*/  IABS R246, R16 ;  /* 0x0000001000f67213 */ /* 0x000fe20000000000 */
[----:B------:R-:W-:Y:S01]  /*8050*/  @!P0 IMAD.MOV R200, RZ, RZ, -R200 ;  /* 0x000000ffffc88224 */ /* 0x000fe200078e0ac8 */
[----:B------:R-:W-:Y:S01]  /*8060*/  ISETP.GE.AND P0, PT, R12, RZ, PT ;  /* 0x000000ff0c00720c */ /* 0x000fe20003f06270 */
[----:B------:R-:W-:Y:S01]  /*8070*/  IMAD R210, R6, R13, R210 ;  /* 0x0000000d06d27224 */ /* 0x000fe200078e02d2 */
[----:B------:R-:W-:Y:S01]  /*8080*/  LOP3.LUT R12, R8, 0x66, RZ, 0xfc, !PT ;  /* 0x00000066080c7812 */ /* 0x000fe200078efcff */
[--C-:B------:R-:W-:Y:S01]  /*8090*/  @!P2 IMAD.IADD R204, R204, 0x1, -R6.reuse ;  /* 0x00000001cccca824 */ /* 0x100fe200078e0a06 */
[----:B------:R-:W-:Y:S01]  /*80a0*/  IABS R212, R11 ;  /* 0x0000000b00d47213 */ /* 0x000fe20000000000 */
[--C-:B------:R-:W-:Y:S01]  /*80b0*/  @!P5 IMAD.IADD R208, R208, 0x1, -R6.reuse ;  /* 0x00000001d0d0d824 */ /* 0x100fe200078e0a06 */
[----:B------:R-:W-:Y:S01]  /*80c0*/  IABS R216, R12 ;  /* 0x0000000c00d87213 */ /* 0x000fe20000000000 */
[----:B------:R-:W-:Y:S01]  /*80d0*/  @!P4 IMAD.IADD R206, R206, 0x1, -R6 ;  /* 0x00000001cecec824 */ /* 0x000fe200078e0a06 */
[C---:B------:R-:W-:Y:S01]  /*80e0*/  ISETP.GT.U32.AND P4, PT, R6.reuse, R210, PT ;  /* 0x000000d20600720c */ /* 0x040fe20003f84070 */
[----:B------:R-:W-:Y:S01]  /*80f0*/  @!P1 IMAD.MOV R204, RZ, RZ, -R204 ;  /* 0x000000ffffcc9224 */ /* 0x000fe200078e0acc */
[----:B------:R-:W-:Y:S01]  /*8100*/  ISETP.GT.U32.AND P1, PT, R6, R208, PT ;  /* 0x000000d00600720c */ /* 0x000fe20003f24070 */
[----:B------:R-:W-:Y:S01]  /*8110*/  IMAD.HI.U32 R10, R7, R212, RZ ;  /* 0x000000d4070a7227 */ /* 0x000fe200078e00ff */
[----:B------:R-:W-:-:S02]  /*8120*/  ISETP.GE.AND P2, PT, R11, RZ, PT ;  /* 0x000000ff0b00720c */ /* 0x000fc40003f46270 */
[----:B------:R-:W-:Y:S01]  /*8130*/  ISETP.GE.AND P5, PT, R12, RZ, PT ;  /* 0x000000ff0c00720c */ /* 0x000fe20003fa6270 */
[----:B------:R-:W-:-:S04]  /*8140*/  IMAD.HI.U32 R11, R7, R216, RZ ;  /* 0x000000d8070b7227 */ /* 0x000fc800078e00ff */
[----:B------:R-:W-:Y:S02]  /*8150*/  IMAD.MOV R13, RZ, RZ, -R10 ;  /* 0x000000ffff0d7224 */ /* 0x000fe400078e0a0a */
[----:B------:R-:W-:Y:S02]  /*8160*/  IMAD.MOV R11, RZ, RZ, -R11 ;  /* 0x000000ffff0b7224 */ /* 0x000fe400078e0a0b */
[----:B------:R-:W-:Y:S02]  /*8170*/  IMAD R212, R6, R13, R212 ;  /* 0x0000000d06d47224 */ /* 0x000fe400078e02d4 */
[--C-:B------:R-:W-:Y:S02]  /*8180*/  @!P4 IMAD.IADD R210, R210, 0x1, -R6.reuse ;  /* 0x00000001d2d2c824 */ /* 0x100fe400078e0a06 */
[----:B------:R-:W-:Y:S01]  /*8190*/  @!P1 IMAD.IADD R208, R208, 0x1, -R6 ;  /* 0x00000001d0d09824 */ /* 0x000fe200078e0a06 */
[C---:B------:R-:W-:Y:S01]  /*81a0*/  ISETP.GT.U32.AND P1, PT, R6.reuse, R212, PT ;  /* 0x000000d40600720c */ /* 0x040fe20003f24070 */
[C---:B------:R-:W-:Y:S01]  /*81b0*/  IMAD R216, R6.reuse, R11, R216 ;  /* 0x0000000b06d87224 */ /* 0x040fe200078e02d8 */
[----:B------:R-:W-:Y:S01]  /*81c0*/  ISETP.GT.U32.AND P4, PT, R6, R210, PT ;  /* 0x000000d20600720c */ /* 0x000fe20003f84070 */
[----:B------:R-:W-:-:S02]  /*81d0*/  @!P6 IMAD.MOV R208, RZ, RZ, -R208 ;  /* 0x000000ffffd0e224 */ /* 0x000fc400078e0ad0 */
[----:B------:R-:W-:Y:S01]  /*81e0*/  IMAD.HI.U32 R12, R7, R214, RZ ;  /* 0x000000d6070c7227 */ /* 0x000fe200078e00ff */
[----:B------:R-:W-:-:S03]  /*81f0*/  ISETP.GT.U32.AND P6, PT, R6, R216, PT ;  /* 0x000000d80600720c */ /* 0x000fc60003fc4070 */
[----:B------:R-:W-:Y:S01]  /*8200*/  IMAD.MOV R13, RZ, RZ, -R12 ;  /* 0x000000ffff0d7224 */ /* 0x000fe200078e0a0c */
[----:B------:R-:W-:Y:S01]  /*8210*/  LOP3.LUT R12, R8, 0x62, RZ, 0xfc, !PT ;  /* 0x00000062080c7812 */ /* 0x000fe200078efcff */
[----:B------:R-:W-:Y:S01]  /*8220*/  @!P3 IMAD.MOV R206, RZ, RZ, -R206 ;  /* 0x000000ffffceb224 */ /* 0x000fe200078e0ace */
[----:B------:R-:W-:Y:S01]  /*8230*/  ISETP.GE.AND P3, PT, R14, RZ, PT ;  /* 0x000000ff0e00720c */ /* 0x000fe20003f66270 */
[----:B------:R-:W-:Y:S01]  /*8240*/  VIADD R10, R9, 0x5e ;  /* 0x0000005e090a7836 */ /* 0x000fe20000000000 */
[----:B------:R-:W-:Y:S01]  /*8250*/  IABS R218, R12 ;  /* 0x0000000c00da7213 */ /* 0x000fe20000000000 */
[--C-:B------:R-:W-:Y:S01]  /*8260*/  @!P1 IMAD.IADD R212, R212, 0x1, -R6.reuse ;  /* 0x00000001d4d49824 */ /* 0x100fe200078e0a06 */
[----:B------:R-:W-:Y:S01]  /*8270*/  LOP3.LUT R14, R8, 0x60, RZ, 0xfc, !PT ;  /* 0x00000060080e7812 */ /* 0x000fe200078efcff */
[----:B------:R-:W-:Y:S01]  /*8280*/  @!P4 IMAD.IADD R210, R210, 0x1, -R6 ;  /* 0x00000001d2d2c824 */ /* 0x000fe200078e0a06 */
[----:B------:R-:W-:Y:S01]  /*8290*/  ISETP.GE.AND P4, PT, R10, RZ, PT ;  /* 0x000000ff0a00720c */ /* 0x000fe20003f86270 */
[----:B------:R-:W-:Y:S01]  /*82a0*/  IMAD R214, R6, R13, R214 ;  /* 0x0000000d06d67224 */ /* 0x000fe200078e02d6 */
[----:B------:R-:W-:Y:S01]  /*82b0*/  IABS R222, R10 ;  /* 0x0000000a00de7213 */ /* 0x000fe20000000000 */
[----:B------:R-:W-:Y:S01]  /*82c0*/  @!P6 IMAD.IADD R216, R216, 0x1, -R6 ;  /* 0x00000001d8d8e824 */ /* 0x000fe200078e0a06 */
[----:B------:R-:W-:Y:S01]  /*82d0*/  IABS R220, R14 ;  /* 0x0000000e00dc7213 */ /* 0x000fe20000000000 */
[----:B------:R-:W-:Y:S01]  /*82e0*/  IMAD.HI.U32 R10, R7, R218, RZ ;  /* 0x000000da070a7227 */ /* 0x000fe200078e00ff */
[----:B------:R-:W-:-:S02]  /*82f0*/  ISETP.GT.U32.AND P6, PT, R6, R212, PT ;  /* 0x000000d40600720c */ /* 0x000fc40003fc4070 */
[----:B------:R-:W-:Y:S01]  /*8300*/  ISETP.GT.U32.AND P1, PT, R6, R214, PT ;  /* 0x000000d60600720c */ /* 0x000fe20003f24070 */
[----:B------:R-:W-:Y:S02]  /*8310*/  IMAD.MOV R11, RZ, RZ, -R10 ;  /* 0x000000ffff0b7224 */ /* 0x000fe400078e0a0a */
[----:B------:R-:W-:-:S04]  /*8320*/  IMAD.HI.U32 R10, R7, R220, RZ ;  /* 0x000000dc070a7227 */ /* 0x000fc800078e00ff */
[----:B------:R-:W-:Y:S02]  /*8330*/  IMAD.MOV R13, RZ, RZ, -R10 ;  /* 0x000000ffff0d7224 */ /* 0x000fe400078e0a0a */
[----:B------:R-:W-:Y:S02]  /*8340*/  IMAD R218, R6, R11, R218 ;  /* 0x0000000b06da7224 */ /* 0x000fe400078e02da */
[----:B------:R-:W-:Y:S02]  /*8350*/  @!P6 IMAD.IADD R212, R212, 0x1, -R6 ;  /* 0x00000001d4d4e824 */ /* 0x000fe400078e0a06 */
[----:B------:R-:W-:Y:S01]  /*8360*/  IMAD R220, R6, R13, R220 ;  /* 0x0000000d06dc7224 */ /* 0x000fe200078e02dc */
[----:B------:R-:W-:Y:S01]  /*8370*/  LOP3.LUT R13, R8, 0x5a, RZ, 0xfc, !PT ;  /* 0x0000005a080d7812 */ /* 0x000fe200078efcff */
[----:B------:R-:W-:Y:S01]  /*8380*/  @!P1 IMAD.IADD R214, R214, 0x1, -R6 ;  /* 0x00000001d6d69824 */ /* 0x000fe200078e0a06 */
[C---:B------:R-:W-:Y:S01]  /*8390*/  ISETP.GT.U32.AND P1, PT, R6.reuse, R216, PT ;  /* 0x000000d80600720c */ /* 0x040fe20003f24070 */
[----:B------:R-:W-:Y:S01]  /*83a0*/  @!P2 IMAD.MOV R212, RZ, RZ, -R212 ;  /* 0x000000ffffd4a224 */ /* 0x000fe200078e0ad4 */
[C---:B------:R-:W-:Y:S01]  /*83b0*/  ISETP.GT.U32.AND P2, PT, R6.reuse, R220, PT ;  /* 0x000000dc0600720c */ /* 0x040fe20003f44070 */
[----:B------:R-:W-:Y:S01]  /*83c0*/  IMAD.HI.U32 R11, R7, R222, RZ ;  /* 0x000000de070b7227 */ /* 0x000fe200078e00ff */
[----:B------:R-:W-:-:S02]  /*83d0*/  ISETP.GT.U32.AND P6, PT, R6, R218, PT ;  /* 0x000000da0600720c */ /* 0x000fc40003fc4070 */
[----:B------:R-:W-:Y:S01]  /*83e0*/  IABS R226, R13 ;  /* 0x0000000d00e27213 */ /* 0x000fe20000000000 */
[----:B------:R-:W-:Y:S01]  /*83f0*/  @!P0 IMAD.MOV R210, RZ, RZ, -R210 ;  /* 0x000000ffffd28224 */ /* 0x000fe200078e0ad2 */
[----:B------:R-:W-:Y:S01]  /*8400*/  ISETP.GT.U32.AND P0, PT, R6, R214, PT ;  /* 0x000000d60600720c */ /* 0x000fe20003f04070 */
[----:B------:R-:W-:Y:S02]  /*8410*/  IMAD.MOV R11, RZ, RZ, -R11 ;  /* 0x000000ffff0b7224 */ /* 0x000fe400078e0a0b */
[----:B------:R-:W-:-:S04]  /*8420*/  IMAD.HI.U32 R10, R7, R224, RZ ;  /* 0x000000e0070a7227 */ /* 0x000fc800078e00ff */
[--C-:B------:R-:W-:Y:S02]  /*8430*/  @!P1 IMAD.IADD R216, R216, 0x1, -R6.reuse ;  /* 0x00000001d8d89824 */ /* 0x100fe400078e0a06 */
[----:B------:R-:W-:Y:S02]  /*8440*/  @!P2 IMAD.IADD R220, R220, 0x1, -R6 ;  /* 0x00000001dcdca824 */ /* 0x000fe400078e0a06 */
[C---:B------:R-:W-:Y:S02]  /*8450*/  IMAD R222, R6.reuse, R11, R222 ;  /* 0x0000000b06de7224 */ /* 0x040fe400078e02de */
[----:B------:R-:W-:Y:S01]  /*8460*/  @!P5 IMAD.MOV R216, RZ, RZ, -R216 ;  /* 0x000000ffffd8d224 */ /* 0x000fe200078e0ad8 */
[C---:B------:R-:W-:Y:S01]  /*8470*/  ISETP.GT.U32.AND P5, PT, R6.reuse, R220, PT ;  /* 0x000000dc0600720c */ /* 0x040fe20003fa4070 */
[----:B------:R-:W-:Y:S01]  /*8480*/  IMAD.MOV R11, RZ, RZ, -R10 ;  /* 0x000000ffff0b7224 */ /* 0x000fe200078e0a0a */
[----:B------:R-:W-:Y:S01]  /*8490*/  ISETP.GT.U32.AND P1, PT, R6, R222, PT ;  /* 0x000000de0600720c */ /* 0x000fe20003f24070 */
[----:B------:R-:W-:-:S04]  /*84a0*/  IMAD.HI.U32 R10, R7, R226, RZ ;  /* 0x000000e2070a7227 */ /* 0x000fc800078e00ff */
[----:B------:R-:W-:Y:S02]  /*84b0*/  IMAD R224, R6, R11, R224 ;  /* 0x0000000b06e07224 */ /* 0x000fe400078e02e0 */
[----:B------:R-:W-:Y:S02]  /*84c0*/  IMAD.MOV R11, RZ, RZ, -R10 ;  /* 0x000000ffff0b7224 */ /* 0x000fe400078e0a0a */
[--C-:B------:R-:W-:Y:S01]  /*84d0*/  @!P0 IMAD.IADD R214, R214, 0x1, -R6.reuse ;  /* 0x00000001d6d68824 */ /* 0x100fe200078e0a06 */
[----:B------:R-:W-:Y:S01]  /*84e0*/  ISETP.GE.AND P0, PT, R12, RZ, PT ;  /* 0x000000ff0c00720c */ /* 0x000fe20003f06270 */
[----:B------:R-:W-:Y:S01]  /*84f0*/  @!P6 IMAD.IADD R218, R218, 0x1, -R6 ;  /* 0x00000001dadae824 */ /* 0x000fe200078e0a06 */
[----:B------:R-:W-:Y:S01]  /*8500*/  LOP3.LUT R12, R8, 0x58, RZ, 0xfc, !PT ;  /* 0x00000058080c7812 */ /* 0x000fe200078efcff */
[----:B------:R-:W-:Y:S01]  /*8510*/  IMAD R226, R6, R11, R226 ;  /* 0x0000000b06e27224 */ /* 0x000fe200078e02e2 */
[----:B------:R-:W-:Y:S01]  /*8520*/  ISETP.GE.AND P6, PT, R14, RZ, PT ;  /* 0x000000ff0e00720c */ /* 0x000fe20003fc6270 */
[----:B------:R-:W-:Y:S01]  /*8530*/  @!P3 IMAD.MOV R214, RZ, RZ, -R214 ;  /* 0x000000ffffd6b224 */ /* 0x000fe200078e0ad6 */
[----:B------:R-:W-:Y:S01]  /*8540*/  IABS R228, R12 ;  /* 0x0000000c00e47213 */ /* 0x000fe20000000000 */
[--C-:B------:R-:W-:Y:S01]  /*8550*/  @!P5 IMAD.IADD R220, R220, 0x1, -R6.reuse ;  /* 0x00000001dcdcd824 */ /* 0x100fe200078e0a06 */
[----:B------:R-:W-:Y:S01]  /*8560*/  ISETP.GT.U32.AND P2, PT, R6, R218, PT ;  /* 0x000000da0600720c */ /* 0x000fe20003f44070 */
[----:B------:R-:W-:Y:S01]  /*8570*/  @!P1 IMAD.IADD R222, R222, 0x1, -R6 ;  /* 0x00000001dede9824 */ /* 0x000fe200078e0a06 */
[C---:B------:R-:W-:Y:S01]  /*8580*/  ISETP.GT.U32.AND P3, PT, R6.reuse, R224, PT ;  /* 0x000000e00600720c */ /* 0x040fe20003f64070 */
[----:B------:R-:W-:Y:S01]  /*8590*/  IMAD.HI.U32 R10, R7, R228, RZ ;  /* 0x000000e4070a7227 */ /* 0x000fe200078e00ff */
[----:B------:R-:W-:-:S02]  /*85a0*/  ISETP.GT.U32.AND P5, PT, R6, R226, PT ;  /* 0x000000e20600720c */ /* 0x000fc40003fa4070 */
[----:B------:R-:W-:Y:S01]  /*85b0*/  LOP3.LUT R14, R8, 0x56, RZ, 0xfc, !PT ;  /* 0x00000056080e7812 */ /* 0x000fe200078efcff */
[----:B------:R-:W-:Y:S01]  /*85c0*/  IMAD.MOV R11, RZ, RZ, -R10 ;  /* 0x000000ffff0b7224 */ /* 0x000fe200078e0a0a */
[C---:B------:R-:W-:Y:S01]  /*85d0*/  ISETP.GT.U32.AND P1, PT, R6.reuse, R222, PT ;  /* 0x000000de0600720c */ /* 0x040fe20003f24070 */
[----:B------:R-:W-:Y:S01]  /*85e0*/  @!P6 IMAD.MOV R220, RZ, RZ, -R220 ;  /* 0x000000ffffdce224 */ /* 0x000fe200078e0adc */
[----:B------:R-:W-:Y:S01]  /*85f0*/  IABS R230, R14 ;  /* 0x0000000e00e67213 */ /* 0x000fe20000000000 */
[----:B------:R-:W-:Y:S02]  /*8600*/  IMAD R228, R6, R11, R228 ;  /* 0x0000000b06e47224 */ /* 0x000fe400078e02e4 */
[--C-:B------:R-:W-:Y:S01]  /*8610*/  @!P2 IMAD.IADD R218, R218, 0x1, -R6.reuse ;  /* 0x00000001dadaa824 */ /* 0x100fe200078e0a06 */
[----:B------:R-:W-:Y:S01]  /*8620*/  ISETP.GE.AND P2, PT, R15, RZ, PT ;  /* 0x000000ff0f00720c */ /* 0x000fe20003f46270 */
[--C-:B------:R-:W-:Y:S01]  /*8630*/  @!P3 IMAD.IADD R224, R224, 0x1, -R6.reuse ;  /* 0x00000001e0e0b824 */ /* 0x100fe200078e0a06 */
[----:B------:R-:W-:Y:S01]  /*8640*/  ISETP.GT.U32.AND P6, PT, R6, R228, PT ;  /* 0x000000e40600720c */ /* 0x000fe20003fc4070 */
[----:B------:R-:W-:Y:S01]  /*8650*/  @!P5 IMAD.IADD R226, R226, 0x1, -R6 ;  /* 0x00000001e2e2d824 */ /* 0x000fe200078e0a06 */
[----:B------:R-:W-:Y:S01]  /*8660*/  ISETP.GE.AND P3, PT, R12, RZ, PT ;  /* 0x000000ff0c00720c */ /* 0x000fe20003f66270 */
[----:B------:R-:W-:Y:S01]  /*8670*/  @!P0 IMAD.MOV R218, RZ, RZ, -R218 ;  /* 0x000000ffffda8224 */ /* 0x000fe200078e0ada */
[C---:B------:R-:W-:Y:S01]  /*8680*/  ISETP.GT.U32.AND P0, PT, R6.reuse, R224, PT ;  /* 0x000000e00600720c */ /* 0x040fe20003f04070 */
[----:B------:R-:W-:Y:S01]  /*8690*/  IMAD.HI.U32 R10, R7, R230, RZ ;  /* 0x000000e6070a7227 */ /* 0x000fe200078e00ff */
[----:B------:R-:W-:-:S02]  /*86a0*/  ISETP.GT.U32.AND P5, PT, R6, R226, PT ;  /* 0x000000e20600720c */ /* 0x000fc40003fa4070 */
[C---:B------:R-:W-:Y:S01]  /*86b0*/  LOP3.LUT R12, R8.reuse, 0x54, RZ, 0xfc, !PT ;  /* 0x00000054080c7812 */ /* 0x040fe200078efcff */
[----:B------:R-:W-:Y:S01]  /*86c0*/  IMAD.MOV R11, RZ, RZ, -R10 ;  /* 0x000000ffff0b7224 */ /* 0x000fe200078e0a0a */
[----:B------:R-:W-:Y:S01]  /*86d0*/  LOP3.LUT R15, R8, 0x48, RZ, 0xfc, !PT ;  /* 0x00000048080f7812 */ /* 0x000fe200078efcff */
[----:B------:R-:W-:Y:S01]  /*86e0*/  @!P1 IMAD.IADD R222, R222, 0x1, -R6 ;  /* 0x00000001dede9824 */ /* 0x000fe200078e0a06 */
[----:B------:R-:W-:Y:S01]  /*86f0*/  IABS R232, R12 ;  /* 0x0000000c00e87213 */ /* 0x000fe20000000000 */
[----:B------:R-:W-:Y:S01]  /*8700*/  IMAD R230, R6, R11, R230 ;  /* 0x0000000b06e67224 */ /* 0x000fe200078e02e6 */
[----:B------:R-:W-:Y:S01]  /*8710*/  LOP3.LUT R11, R8, 0x52, RZ, 0xfc, !PT ;  /* 0x00000052080b7812 */ /* 0x000fe200078efcff */
[--C-:B------:R-:W-:Y:S01]  /*8720*/  @!P6 IMAD.IADD R228, R228, 0x1, -R6.reuse ;  /* 0x00000001e4e4e824 */ /* 0x100fe200078e0a06 */
[----:B------:R-:W-:Y:S01]  /*8730*/  ISETP.GE.AND P1, PT, R13, RZ, PT ;  /* 0x000000ff0d00720c */ /* 0x000fe20003f26270 */
[--C-:B------:R-:W-:Y:S01]  /*8740*/  @!P0 IMAD.IADD R224, R224, 0x1, -R6.reuse ;  /* 0x00000001e0e08824 */ /* 0x100fe200078e0a06 */
[----:B------:R-:W-:Y:S01]  /*8750*/  ISETP.GE.AND P6, PT, R11, RZ, PT ;  /* 0x000000ff0b00720c */ /* 0x000fe20003fc6270 */
[----:B------:R-:W-:Y:S01]  /*8760*/  @!P5 IMAD.IADD R226, R226, 0x1, -R6 ;  /* 0x00000001e2e2d824 */ /* 0x000fe200078e0a06 */
[C---:B------:R-:W-:Y:S01]  /*8770*/  ISETP.GT.U32.AND P5, PT, R6.reuse, R230, PT ;  /* 0x000000e60600720c */ /* 0x040fe20003fa4070 */
[----:B------:R-:W-:Y:S01]  /*8780*/  @!P2 IMAD.MOV R224, RZ, RZ, -R224 ;  /* 0x000000ffffe0a224 */ /* 0x000fe200078e0ae0 */
[----:B------:R-:W-:Y:S01]  /*8790*/  ISETP.GT.U32.AND P2, PT, R6, R228, PT ;  /* 0x000000e40600720c */ /* 0x000fe20003f44070 */
[----:B------:R-:W-:Y:S01]  /*87a0*/  IMAD.HI.U32 R10, R7, R232, RZ ;  /* 0x000000e8070a7227 */ /* 0x000fe200078e00ff */
[----:B------:R-:W-:-:S02]  /*87b0*/  IABS R234, R11 ;  /* 0x0000000b00ea7213 */ /* 0x000fc40000000000 */
[----:B------:R-:W-:Y:S01]  /*87c0*/  ISETP.GE.AND P0, PT, R12, RZ, PT ;  /* 0x000000ff0c00720c */ /* 0x000fe20003f06270 */
[----:B------:R-:W-:Y:S01]  /*87d0*/  IMAD.MOV R11, RZ, RZ, -R10 ;  /* 0x000000ffff0b7224 */ /* 0x000fe200078e0a0a */
[----:B------:R-:W-:Y:S01]  /*87e0*/  LOP3.LUT R12, R8, 0x50, RZ, 0xfc, !PT ;  /* 0x00000050080c7812 */ /* 0x000fe200078efcff */
[----:B------:R-:W-:Y:S01]  /*87f0*/  IMAD.HI.U32 R10, R7, R234, RZ ;  /* 0x000000ea070a7227 */ /* 0x000fe200078e00ff */
[----:B------:R-:W-:Y:S02]  /*8800*/  IABS R244, R15 ;  /* 0x0000000f00f47213 */ /* 0x000fe40000000000 */
[----:B------:R-:W-:Y:S01]  /*8810*/  IABS R236, R12 ;  /* 0x0000000c00ec7213 */ /* 0x000fe20000000000 */
[----:B------:R-:W-:Y:S02]  /*8820*/  @!P5 IMAD.IADD R230, R230, 0x1, -R6 ;  /* 0x00000001e6e6d824 */ /* 0x000fe400078e0a06 */
[----:B------:R-:W-:Y:S02]  /*8830*/  IMAD R232, R6, R11, R232 ;  /* 0x0000000b06e87224 */ /* 0x000fe400078e02e8 */
[----:B------:R-:W-:Y:S01]  /*8840*/  @!P2 IMAD.IADD R228, R228, 0x1, -R6 ;  /* 0x00000001e4e4a824 */ /* 0x000fe200078e0a06 */
[----:B------:R-:W-:Y:S01]  /*8850*/  ISETP.GT.U32.AND P5, PT, R6, R230, PT ;  /* 0x000000e60600720c */ /* 0x000fe20003fa4070 */
[----:B------:R-:W-:-:S02]  /*8860*/  IMAD.MOV R13, RZ, RZ, -R10 ;  /* 0x000000ffff0d7224 */ /* 0x000fc400078e0a0a */
[----:B------:R-:W-:Y:S01]  /*8870*/  @!P3 IMAD.MOV R228, RZ, RZ, -R228 ;  /* 0x000000ffffe4b224 */ /* 0x000fe200078e0ae4 */
[C---:B------:R-:W-:Y:S01]  /*8880*/  ISETP.GT.U32.AND P3, PT, R6.reuse, R232, PT ;  /* 0x000000e80600720c */ /* 0x040fe20003f64070 */
[----:B------:R-:W-:Y:S02]  /*8890*/  IMAD R234, R6, R13, R234 ;  /* 0x0000000d06ea7224 */ /* 0x000fe400078e02ea */
[----:B------:R-:W-:Y:S01]  /*88a0*/  @!P1 IMAD.MOV R226, RZ, RZ, -R226 ;  /* 0x000000ffffe29224 */ /* 0x000fe200078e0ae2 */
[----:B------:R-:W-:Y:S01]  /*88b0*/  ISETP.GE.AND P1, PT, R12, RZ, PT ;  /* 0x000000ff0c00720c */ /* 0x000fe20003f26270 */
[----:B------:R-:W-:Y:S01]  /*88c0*/  @!P4 IMAD.MOV R222, RZ, RZ, -R222 ;  /* 0x000000ffffdec224 */ /* 0x000fe200078e0ade */
[----:B------:R-:W-:Y:S01]  /*88d0*/  ISETP.GE.AND P4, PT, R14, RZ, PT ;  /* 0x000000ff0e00720c */ /* 0x000fe20003f86270 */
[----:B------:R-:W-:Y:S01]  /*88e0*/  VIADD R12, R9, 0x4e ;  /* 0x0000004e090c7836 */ /* 0x000fe20000000000 */
[----:B------:R-:W-:Y:S01]  /*88f0*/  LOP3.LUT R14, R8, 0x4a, RZ, 0xfc, !PT ;  /* 0x0000004a080e7812 */ /* 0x000fe200078efcff */
[----:B------:R-:W-:Y:S01]  /*8900*/  @!P5 IMAD.IADD R230, R230, 0x1, -R6 ;  /* 0x00000001e6e6d824 */ /* 0x000fe200078e0a06 */
[----:B------:R-:W-:Y:S01]  /*8910*/  ISETP.GT.U32.AND P5, PT, R6, R234, PT ;  /* 0x000000ea0600720c */ /* 0x000fe20003fa4070 */
[----:B------:R-:W-:Y:S01]  /*8920*/  IMAD.HI.U32 R11, R7, R236, RZ ;  /* 0x000000ec070b7227 */ /* 0x000fe200078e00ff */
[----:B------:R-:W-:-:S02]  /*8930*/  IABS R238, R12 ;  /* 0x0000000c00ee7213 */ /* 0x000fc40000000000 */
[----:B------:R-:W-:Y:S01]  /*8940*/  ISETP.GE.AND P2, PT, R12, RZ, PT ;  /* 0x000000ff0c00720c */ /* 0x000fe20003f46270 */
[----:B------:R-:W-:Y:S01]  /*8950*/  @!P3 IMAD.IADD R232, R232, 0x1, -R6 ;  /* 0x00000001e8e8b824 */ /* 0x000fe200078e0a06 */
[----:B------:R-:W-:Y:S01]  /*8960*/  LOP3.LUT R12, R8, 0x4c, RZ, 0xfc, !PT ;  /* 0x0000004c080c7812 */ /* 0x000fe200078efcff */
[----:B------:R-:W-:Y:S01]  /*8970*/  IMAD.MOV R11, RZ, RZ, -R11 ;  /* 0x000000ffff0b7224 */ /* 0x000fe200078e0a0b */
[----:B------:R-:W-:Y:S01]  /*8980*/  IABS R242, R14 ;  /* 0x0000000e00f27213 */ /* 0x000fe20000000000 */
[----:B------:R-:W-:Y:S01]  /*8990*/  IMAD.HI.U32 R10, R7, R238, RZ ;  /* 0x000000ee070a7227 */ /* 0x000fe200078e00ff */
[C---:B------:R-:W-:Y:S02]  /*89a0*/  ISETP.GT.U32.AND P3, PT, R6.reuse, R232, PT ;  /* 0x000000e80600720c */ /* 0x040fe40003f64070 */
[----:B------:R-:W-:Y:S01]  /*89b0*/  IABS R240, R12 ;  /* 0x0000000c00f07213 */ /* 0x000fe20000000000 */
[----:B------:R-:W-:Y:S02]  /*89c0*/  IMAD R236, R6, R11, R236 ;  /* 0x0000000b06ec7224 */ /* 0x000fe400078e02ec */
[----:B------:R-:W-:-:S02]  /*89d0*/  IMAD.MOV R11, RZ, RZ, -R10 ;  /* 0x000000ffff0b7224 */ /* 0x000fc400078e0a0a */
[----:B------:R-:W-:Y:S01]  /*89e0*/  @!P4 IMAD.MOV R230, RZ, RZ, -R230 ;  /* 0x000000ffffe6c224 */ /* 0x000fe200078e0ae6 */
[----:B------:R-:W-:Y:S01]  /*89f0*/  ISETP.GT.U32.AND P4, PT, R6, R236, PT ;  /* 0x000000ec0600720c */ /* 0x000fe20003f84070 */
[----:B------:R-:W-:Y:S02]  /*8a00*/  @!P5 IMAD.IADD R234, R234, 0x1, -R6 ;  /* 0x00000001eaead824 */ /* 0x000fe400078e0a06 */
[C---:B------:R-:W-:Y:S02]  /*8a10*/  IMAD R238, R6.reuse, R11, R238 ;  /* 0x0000000b06ee7224 */ /* 0x040fe400078e02ee */
[----:B------:R-:W-:Y:S01]  /*8a20*/  IMAD.HI.U32 R10, R7, R240, RZ ;  /* 0x000000f0070a7227 */ /* 0x000fe200078e00ff */
[----:B------:R-:W-:-:S03]  /*8a30*/  ISETP.GT.U32.AND P5, PT, R6, R234, PT ;  /* 0x000000ea0600720c */ /* 0x000fc60003fa4070 */
[----:B------:R-:W-:Y:S01]  /*8a40*/  @!P3 IMAD.IADD R232, R232, 0x1, -R6 ;  /* 0x00000001e8e8b824 */ /* 0x000fe200078e0a06 */
[----:B------:R-:W-:Y:S01]  /*8a50*/  ISETP.GT.U32.AND P3, PT, R6, R238, PT ;  /* 0x000000ee0600720c */ /* 0x000fe20003f64070 */
[----:B------:R-:W-:Y:S02]  /*8a60*/  IMAD.MOV R11, RZ, RZ, -R10 ;  /* 0x000000ffff0b7224 */ /* 0x000fe400078e0a0a */
[----:B------:R-:W-:Y:S02]  /*8a70*/  @!P4 IMAD.IADD R236, R236, 0x1, -R6 ;  /* 0x00000001ececc824 */ /* 0x000fe400078e0a06 */
[C---:B------:R-:W-:Y:S02]  /*8a80*/  IMAD R240, R6.reuse, R11, R240 ;  /* 0x0000000b06f07224 */ /* 0x040fe400078e02f0 */
[----:B------:R-:W-:Y:S01]  /*8a90*/  IMAD.HI.U32 R10, R7, R242, RZ ;  /* 0x000000f2070a7227 */ /* 0x000fe200078e00ff */
[----:B------:R-:W-:-:S03]  /*8aa0*/  ISETP.GT.U32.AND P4, PT, R6, R236, PT ;  /* 0x000000ec0600720c */ /* 0x000fc60003f84070 */
[--C-:B------:R-:W-:Y:S01]  /*8ab0*/  @!P5 IMAD.IADD R234, R234, 0x1, -R6.reuse ;  /* 0x00000001eaead824 */ /* 0x100fe200078e0a06 */
[----:B------:R-:W-:Y:S01]  /*8ac0*/  ISETP.GT.U32.AND P5, PT, R6, R240, PT ;  /* 0x000000f00600720c */ /* 0x000fe20003fa4070 */
[----:B------:R-:W-:Y:S01]  /*8ad0*/  @!P3 IMAD.IADD R238, R238, 0x1, -R6 ;  /* 0x00000001eeeeb824 */ /* 0x000fe200078e0a06 */
[----:B------:R-:W-:Y:S01]  /*8ae0*/  ISETP.GE.AND P3, PT, R12, RZ, PT ;  /* 0x000000ff0c00720c */ /* 0x000fe20003f66270 */
[----:B------:R-:W-:Y:S01]  /*8af0*/  IMAD.MOV R11, RZ, RZ, -R10 ;  /* 0x000000ffff0b7224 */ /* 0x000fe200078e0a0a */
[----:B------:R-:W-:Y:S01]  /*8b00*/  LOP3.LUT R12, R8, 0x44, RZ, 0xfc, !PT ;  /* 0x00000044080c7812 */ /* 0x000fe200078efcff */
[----:B------:R-:W-:Y:S01]  /*8b10*/  @!P0 IMAD.MOV R232, RZ, RZ, -R232 ;  /* 0x000000ffffe88224 */ /* 0x000fe200078e0ae8 */
[C---:B------:R-:W-:Y:S01]  /*8b20*/  ISETP.GT.U32.AND P0, PT, R6.reuse, R238, PT ;  /* 0x000000ee0600720c */ /* 0x040fe20003f04070 */
[----:B------:R-:W-:Y:S01]  /*8b30*/  IMAD R242, R6, R11, R242 ;  /* 0x0000000b06f27224 */ /* 0x000fe200078e02f2 */
[----:B------:R-:W-:Y:S01]  /*8b40*/  IABS R248, R12 ;  /* 0x0000000c00f87213 */ /* 0x000fe20000000000 */
[----:B------:R-:W-:-:S04]  /*8b50*/  IMAD.HI.U32 R11, R7, R246, RZ ;  /* 0x000000f6070b7227 */ /* 0x000fc800078e00ff */
[--C-:B------:R-:W-:Y:S01]  /*8b60*/  @!P4 IMAD.IADD R236, R236, 0x1, -R6.reuse ;  /* 0x00000001ececc824 */ /* 0x100fe200078e0a06 */
[----:B------:R-:W-:Y:S01]  /*8b70*/  ISETP.GT.U32.AND P4, PT, R6, R242, PT ;  /* 0x000000f20600720c */ /* 0x000fe20003f84070 */
[----:B------:R-:W-:Y:S01]  /*8b80*/  @!P5 IMAD.IADD R240, R240, 0x1, -R6 ;  /* 0x00000001f0f0d824 */ /* 0x000fe200078e0a06 */
[----:B------:R-:W-:Y:S01]  /*8b90*/  ISETP.GE.AND P5, PT, R14, RZ, PT ;  /* 0x000000ff0e00720c */ /* 0x000fe20003fa6270 */
[----:B------:R-:W-:Y:S01]  /*8ba0*/  IMAD.MOV R11, RZ, RZ, -R11 ;  /* 0x000000ffff0b7224 */ /* 0x000fe200078e0a0b */
[----:B------:R-:W-:Y:S01]  /*8bb0*/  LOP3.LUT R14, R8, 0x3c, RZ, 0xfc, !PT ;  /* 0x0000003c080e7812 */ /* 0x000fe200078efcff */
[----:B------:R-:W-:Y:S01]  /*8bc0*/  @!P6 IMAD.MOV R234, RZ, RZ, -R234 ;  /* 0x000000ffffeae224 */ /* 0x000fe200078e0aea */
[----:B------:R-:W-:Y:S01]  /*8bd0*/  ISETP.GT.U32.AND P6, PT, R6, R240, PT ;  /* 0x000000f00600720c */ /* 0x000fe20003fc4070 */
[----:B------:R-:W-:-:S04]  /*8be0*/  IMAD.HI.U32 R10, R7, R244, RZ ;  /* 0x000000f4070a7227 */ /* 0x000fc800078e00ff */
[----:B------:R-:W-:Y:S02]  /*8bf0*/  IMAD R246, R6, R11, R246 ;  /* 0x0000000b06f67224 */ /* 0x000fe400078e02f6 */
[----:B------:R-:W-:Y:S02]  /*8c00*/  @!P0 IMAD.IADD R238, R238, 0x1, -R6 ;  /* 0x00000001eeee8824 */ /* 0x000fe400078e0a06 */
[----:B------:R-:W-:Y:S02]  /*8c10*/  IMAD.MOV R13, RZ, RZ, -R10 ;  /* 0x000000ffff0d7224 */ /* 0x000fe400078e0a0a */
[----:B------:R-:W-:-:S04]  /*8c20*/  IMAD.HI.U32 R10, R7, R248, RZ ;  /* 0x000000f8070a7227 */ /* 0x000fc800078e00ff */
[----:B------:R-:W-:Y:S01]  /*8c30*/  @!P2 IMAD.MOV R238, RZ, RZ, -R238 ;  /* 0x000000ffffeea224 */ /* 0x000fe200078e0aee */
[----:B------:R-:W-:Y:S01]  /*8c40*/  ISETP.GT.U32.AND P2, PT, R6, R246, PT ;  /* 0x000000f60600720c */ /* 0x000fe20003f44070 */
[----:B------:R-:W-:Y:S02]  /*8c50*/  @!P4 IMAD.IADD R242, R242, 0x1, -R6 ;  /* 0x00000001f2f2c824 */ /* 0x000fe400078e0a06 */
[----:B------:R-:W-:Y:S02]  /*8c60*/  IMAD.MOV R11, RZ, RZ, -R10 ;  /* 0x000000ffff0b7224 */ /* 0x000fe400078e0a0a */
[----:B------:R-:W-:Y:S01]  /*8c70*/  @!P6 IMAD.IADD R240, R240, 0x1, -R6 ;  /* 0x00000001f0f0e824 */ /* 0x000fe200078e0a06 */
[C---:B------:R-:W-:Y:S01]  /*8c80*/  ISETP.GT.U32.AND P4, PT, R6.reuse, R242, PT ;  /* 0x000000f20600720c */ /* 0x040fe20003f84070 */
[----:B------:R-:W-:Y:S01]  /*8c90*/  IMAD R248, R6, R11, R248 ;  /* 0x0000000b06f87224 */ /* 0x000fe200078e02f8 */
[----:B------:R-:W-:Y:S01]  /*8ca0*/  ISETP.GE.AND P6, PT, R16, RZ, PT ;  /* 0x000000ff1000720c */ /* 0x000fe20003fc6270 */
[----:B------:R-:W-:Y:S01]  /*8cb0*/  IMAD R244, R6, R13, R244 ;  /* 0x0000000d06f47224 */ /* 0x000fe200078e02f4 */
[----:B------:R-:W-:Y:S01]  /*8cc0*/  LOP3.LUT R13, R8, 0x42, RZ, 0xfc, !PT ;  /* 0x00000042080d7812 */ /* 0x000fe200078efcff */
[----:B------:R-:W-:Y:S01]  /*8cd0*/  @!P3 IMAD.MOV R240, RZ, RZ, -R240 ;  /* 0x000000fffff0b224 */ /* 0x000fe200078e0af0 */
[----:B------:R-:W-:Y:S01]  /*8ce0*/  ISETP.GT.U32.AND P3, PT, R6, R248, PT ;  /* 0x000000f80600720c */ /* 0x000fe20003f64070 */
[----:B------:R-:W-:Y:S01]  /*8cf0*/  @!P2 IMAD.IADD R246, R246, 0x1, -R6 ;  /* 0x00000001f6f6a824 */ /* 0x000fe200078e0a06 */
[----:B------:R-:W-:Y:S01]  /*8d00*/  IABS R250, R13 ;  /* 0x0000000d00fa7213 */ /* 0x000fe20000000000 */
[----:B------:R-:W-:Y:S01]  /*8d10*/  @!P1 IMAD.MOV R236, RZ, RZ, -R236 ;  /* 0x000000ffffec9224 */ /* 0x000fe200078e0aec */
[----:B------:R-:W-:-:S02]  /*8d20*/  ISETP.GT.U32.AND P0, PT, R6, R244, PT ;  /* 0x000000f40600720c */ /* 0x000fc40003f04070 */
[----:B------:R-:W-:Y:S01]  /*8d30*/  ISETP.GT.U32.AND P2, PT, R6, R246, PT ;  /* 0x000000f60600720c */ /* 0x000fe20003f44070 */
[----:B------:R-:W-:Y:S01]  /*8d40*/  @!P4 IMAD.IADD R242, R242, 0x1, -R6 ;  /* 0x00000001f2f2c824 */ /* 0x000fe200078e0a06 */
[----:B------:R-:W-:Y:S01]  /*8d50*/  ISETP.GE.AND P4, PT, R12, RZ, PT ;  /* 0x000000ff0c00720c */ /* 0x000fe20003f86270 */
[----:B------:R-:W-:Y:S01]  /*8d60*/  IMAD.HI.U32 R10, R7, R250, RZ ;  /* 0x000000fa070a7227 */ /* 0x000fe200078e00ff */
[----:B------:R-:W-:Y:S02]  /*8d70*/  LOP3.LUT R12, R8, 0x40, RZ, 0xfc, !PT ;  /* 0x00000040080c7812 */ /* 0x000fe400078efcff */
[----:B------:R-:W-:Y:S01]  /*8d80*/  ISETP.GE.AND P1, PT, R15, RZ, PT ;  /* 0x000000ff0f00720c */ /* 0x000fe20003f26270 */
[----:B------:R-:W-:Y:S01]  /*8d90*/  IMAD.MOV R11, RZ, RZ, -R10 ;  /* 0x000000ffff0b7224 */ /* 0x000fe200078e0a0a */
[----:B------:R-:W-:Y:S01]  /*8da0*/  IABS R252, R12 ;  /* 0x0000000c00fc7213 */ /* 0x000fe20000000000 */
[----:B------:R-:W-:Y:S01]  /*8db0*/  @!P3 IMAD.IADD R248, R248, 0x1, -R6 ;  /* 0x00000001f8f8b824 */ /* 0x000fe200078e0a06 */
[----:B------:R-:W-:Y:S01]  /*8dc0*/  LOP3.LUT R15, R8, 0x3a, RZ, 0xfc, !PT ;  /* 0x0000003a080f7812 */ /* 0x000fe200078efcff */
[----:B------:R-:W-:Y:S01]  /*8dd0*/  IMAD R250, R6, R11, R250 ;  /* 0x0000000b06fa7224 */ /* 0x000fe200078e02fa */
[----:B------:R-:W-:Y:S01]  /*8de0*/  LOP3.LUT R16, R8, 0x36, RZ, 0xfc, !PT ;  /* 0x0000003608107812 */ /* 0x000fe200078efcff */
[----:B------:R-:W-:Y:S01]  /*8df0*/  @!P0 IMAD.IADD R244, R244, 0x1, -R6 ;  /* 0x00000001f4f48824 */ /* 0x000fe200078e0a06 */
[----:B------:R-:W-:Y:S01]  /*8e00*/  ISETP.GT.U32.AND P3, PT, R6, R248, PT ;  /* 0x000000f80600720c */ /* 0x000fe20003f64070 */
[----:B------:R-:W-:Y:S01]  /*8e10*/  IMAD.HI.U32 R10, R7, R252, RZ ;  /* 0x000000fc070a7227 */ /* 0x000fe200078e00ff */
[----:B------:R-:W-:-:S02]  /*8e20*/  IABS R41, R15 ;  /* 0x0000000f00297213 */ /* 0x000fc40000000000 */
[----:B------:R-:W-:Y:S01]  /*8e30*/  ISETP.GT.U32.AND P0, PT, R6, R244, PT ;  /* 0x000000f40600720c */ /* 0x000fe20003f04070 */
[----:B------:R-:W-:Y:S01]  /*8e40*/  @!P2 IMAD.IADD R246, R246, 0x1, -R6 ;  /* 0x00000001f6f6a824 */ /* 0x000fe200078e0a06 */
[C---:B------:R-:W-:Y:S01]  /*8e50*/  ISETP.GT.U32.AND P2, PT, R6.reuse, R250, PT ;  /* 0x000000fa0600720c */ /* 0x040fe20003f44070 */
[----:B------:R-:W-:Y:S01]  /*8e60*/  @!P5 IMAD.MOV R242, RZ, RZ, -R242 ;  /* 0x000000fffff2d224 */ /* 0x000fe200078e0af2 */
[----:B------:R-:W-:Y:S01]  /*8e70*/  ISETP.GE.AND P5, PT, R13, RZ, PT ;  /* 0x000000ff0d00720c */ /* 0x000fe20003fa6270 */
[----:B------:R-:W-:Y:S01]  /*8e80*/  IMAD.MOV R13, RZ, RZ, -R10 ;  /* 0x000000ffff0d7224 */ /* 0x000fe200078e0a0a */
[----:B------:R-:W-:Y:S01]  /*8e90*/  IABS R39, R16 ;  /* 0x0000001000277213 */ /* 0x000fe20000000000 */
[----:B------:R-:W-:Y:S02]  /*8ea0*/  VIADD R11, R9, 0x3e ;  /* 0x0000003e090b7836 */ /* 0x000fe40000000000 */
[----:B------:R-:W-:Y:S02]  /*8eb0*/  IMAD R252, R6, R13, R252 ;  /* 0x0000000d06fc7224 */ /* 0x000fe400078e02fc */
[--C-:B------:R-:W-:Y:S01]  /*8ec0*/  @!P3 IMAD.IADD R248, R248, 0x1, -R6.reuse ;  /* 0x00000001f8f8b824 */ /* 0x100fe200078e0a06 */
[----:B------:R-:W-:Y:S01]  /*8ed0*/  IABS R43, R11 ;  /* 0x0000000b002b7213 */ /* 0x000fe20000000000 */
[--C-:B------:R-:W-:Y:S01]  /*8ee0*/  @!P0 IMAD.IADD R244, R244, 0x1, -R6.reuse ;  /* 0x00000001f4f48824 */ /* 0x100fe200078e0a06 */
[----:B------:R-:W-:Y:S01]  /*8ef0*/  ISETP.GT.U32.AND P3, PT, R6, R252, PT ;  /* 0x000000fc0600720c */ /* 0x000fe20003f64070 */
[----:B------:R-:W-:Y:S01]  /*8f00*/  @!P2 IMAD.IADD R250, R250, 0x1, -R6 ;  /* 0x00000001fafaa824 */ /* 0x000fe200078e0a06 */
[----:B------:R-:W-:Y:S01]  /*8f10*/  ISETP.GE.AND P0, PT, R12, RZ, PT ;  /* 0x000000ff0c00720c */ /* 0x000fe20003f06270 */
[----:B------:R-:W-:Y:S01]  /*8f20*/  IMAD.HI.U32 R10, R7, R43, RZ ;  /* 0x0000002b070a7227 */ /* 0x000fe200078e00ff */
[----:B------:R-:W-:-:S02]  /*8f30*/  IABS R12, R14 ;  /* 0x0000000e000c7213 */ /* 0x000fc40000000000 */
[----:B------:R-:W-:Y:S01]  /*8f40*/  ISETP.GT.U32.AND P2, PT, R6, R250, PT ;  /* 0x000000fa0600720c */ /* 0x000fe20003f44070 */
[----:B------:R-:W-:Y:S01]  /*8f50*/  @!P1 IMAD.MOV R244, RZ, RZ, -R244 ;  /* 0x000000fffff49224 */ /* 0x000fe200078e0af4 */
[----:B------:R-:W-:Y:S01]  /*8f60*/  ISETP.GE.AND P1, PT, R11, RZ, PT ;  /* 0x000000ff0b00720c */ /* 0x000fe20003f26270 */
[----:B------:R-:W-:Y:S02]  /*8f70*/  IMAD.MOV R11, RZ, RZ, -R10 ;  /* 0x000000ffff0b7224 */ /* 0x000fe400078e0a0a */
[----:B------:R-:W-:-:S04]  /*8f80*/  IMAD.HI.U32 R10, R7, R12, RZ ;  /* 0x0000000c070a7227 */ /* 0x000fc800078e00ff */
[----:B------:R-:W-:Y:S02]  /*8f90*/  @!P3 IMAD.IADD R252, R252, 0x1, -R6 ;  /* 0x00000001fcfcb824 */ /* 0x000fe400078e0a06 */
[C---:B------:R-:W-:Y:S02]  /*8fa0*/  IMAD R43, R6.reuse, R11, R43 ;  /* 0x0000000b062b7224 */ /* 0x040fe400078e022b */
[----:B------:R-:W-:Y:S01]  /*8fb0*/  IMAD.MOV R11, RZ, RZ, -R10 ;  /* 0x000000ffff0b7224 */ /* 0x000fe200078e0a0a */
[----:B------:R-:W-:Y:S01]  /*8fc0*/  ISETP.GT.U32.AND P3, PT, R6, R252, PT ;  /* 0x000000fc0600720c */ /* 0x000fe20003f64070 */
[----:B------:R-:W-:-:S04]  /*8fd0*/  IMAD.HI.U32 R10, R7, R41, RZ ;  /* 0x00000029070a7227 */ /* 0x000fc800078e00ff */
[----:B------:R-:W-:Y:S01]  /*8fe0*/  @!P2 IMAD.IADD R250, R250, 0x1, -R6 ;  /* 0x00000001fafaa824 */ /* 0x000fe200078e0a06 */
[C---:B------:R-:W-:Y:S01]  /*8ff0*/  ISETP.GT.U32.AND P2, PT, R6.reuse, R43, PT ;  /* 0x0000002b0600720c */ /* 0x040fe20003f44070 */
[C---:B------:R-:W-:Y:S02]  /*9000*/  IMAD R11, R6.reuse, R11, R12 ;  /* 0x0000000b060b7224 */ /* 0x040fe400078e020c */
[----:B------:R-:W-:Y:S02]  /*9010*/  IMAD.MOV R10, RZ, RZ, -R10 ;  /* 0x000000ffff0a7224 */ /* 0x000fe400078e0a0a */
[----:B------:R-:W-:Y:S01]  /*9020*/  @!P5 IMAD.MOV R250, RZ, RZ, -R250 ;  /* 0x000000fffffad224 */ /* 0x000fe200078e0afa */
[C---:B------:R-:W-:Y:S01]  /*9030*/  ISETP.GT.U32.AND P5, PT, R6.reuse, R11, PT ;  /* 0x0000000b0600720c */ /* 0x040fe20003fa4070 */
[----:B------:R-:W-:Y:S02]  /*9040*/  IMAD R41, R6, R10, R41 ;  /* 0x0000000a06297224 */ /* 0x000fe400078e0229 */
[----:B------:R-:W-:Y:S01]  /*9050*/  @!P6 IMAD.MOV R246, RZ, RZ, -R246 ;  /* 0x000000fffff6e224 */ /* 0x000fe200078e0af6 */
[----:B------:R-:W-:Y:S01]  /*9060*/  ISETP.GE.AND P6, PT, R14, RZ, PT ;  /* 0x000000ff0e00720c */ /* 0x000fe20003fc6270 */
[----:B------:R-:W-:Y:S01]  /*9070*/  @!P3 IMAD.IADD R252, R252, 0x1, -R6 ;  /* 0x00000001fcfcb824 */ /* 0x000fe200078e0a06 */
[----:B------:R-:W-:Y:S01]  /*9080*/  ISETP.GT.U32.AND P3, PT, R6, R41, PT ;  /* 0x000000290600720c */ /* 0x000fe20003f64070 */
[----:B------:R-:W-:Y:S01]  /*9090*/  @!P4 IMAD.MOV R248, RZ, RZ, -R248 ;  /* 0x000000fffff8c224 */ /* 0x000fe200078e0af8 */
[----:B------:R-:W-:Y:S01]  /*90a0*/  LOP3.LUT R14, R8, 0x38, RZ, 0xfc, !PT ;  /* 0x00000038080e7812 */ /* 0x000fe200078efcff */
[----:B------:R-:W-:Y:S01]  /*90b0*/  @!P2 IMAD.IADD R43, R43, 0x1, -R6 ;  /* 0x000000012b2ba824 */ /* 0x000fe200078e0a06 */
[----:B------:R-:W-:Y:S01]  /*90c0*/  ISETP.GE.AND P4, PT, R15, RZ, PT ;  /* 0x000000ff0f00720c */ /* 0x000fe20003f86270 */
[----:B------:R-:W-:Y:S01]  /*90d0*/  @!P0 IMAD.MOV R252, RZ, RZ, -R252 ;  /* 0x000000fffffc8224 */ /* 0x000fe200078e0afc */
[----:B------:R-:W-:Y:S01]  /*90e0*/  IABS R13, R14 ;  /* 0x0000000e000d7213 */ /* 0x000fe20000000000 */
[----:B------:R-:W-:Y:S01]  /*90f0*/  @!P5 IMAD.IADD R11, R11, 0x1, -R6 ;  /* 0x000000010b0bd824 */ /* 0x000fe200078e0a06 */
[----:B------:R-:W-:Y:S01]  /*9100*/  IABS R15, R17 ;  /* 0x00000011000f7213 */ /* 0x000fe20000000000 */
[----:B------:R-:W-:Y:S01]  /*9110*/  IMAD.HI.U32 R12, R7, R39, RZ ;  /* 0x00000027070c7227 */ /* 0x000fe200078e00ff */
[----:B------:R-:W-:-:S02]  /*9120*/  ISETP.GT.U32.AND P2, PT, R6, R43, PT ;  /* 0x0000002b0600720c */ /* 0x000fc40003f44070 */
[----:B------:R-:W-:Y:S01]  /*9130*/  ISETP.GT.U32.AND P5, PT, R6, R11, PT ;  /* 0x0000000b0600720c */ /* 0x000fe20003fa4070 */
[----:B------:R-:W-:Y:S01]  /*9140*/  IMAD.HI.U32 R10, R7, R13, RZ ;  /* 0x0000000d070a7227 */ /* 0x000fe200078e00ff */
[----:B------:R-:W-:Y:S02]  /*9150*/  ISETP.GE.AND P0, PT, R14, RZ, PT ;  /* 0x000000ff0e00720c */ /* 0x000fe40003f06270 */
[----:B------:R-:W-:Y:S01]  /*9160*/  LOP3.LUT R14, R8, 0x32, RZ, 0xfc, !PT ;  /* 0x00000032080e7812 */ /* 0x000fe200078efcff */
[----:B------:R-:W-:Y:S02]  /*9170*/  @!P3 IMAD.IADD R41, R41, 0x1, -R6 ;  /* 0x000000012929b824 */ /* 0x000fe400078e0a06 */
[----:B------:R-:W-:Y:S01]  /*9180*/  IMAD.MOV R10, RZ, RZ, -R10 ;  /* 0x000000ffff0a7224 */ /* 0x000fe200078e0a0a */
[----:B------:R-:W-:Y:S01]  /*9190*/  IABS R37, R14 ;  /* 0x0000000e00257213 */ /* 0x000fe20000000000 */
[----:B------:R-:W-:Y:S01]  /*91a0*/  IMAD.MOV R12, RZ, RZ, -R12 ;  /* 0x000000ffff0c7224 */ /* 0x000fe200078e0a0c */
[C---:B------:R-:W-:Y:S01]  /*91b0*/  ISETP.GT.U32.AND P3, PT, R6.reuse, R41, PT ;  /* 0x000000290600720c */ /* 0x040fe20003f64070 */
[----:B------:R-:W-:-:S02]  /*91c0*/  IMAD R13, R6, R10, R13 ;  /* 0x0000000a060d7224 */ /* 0x000fc400078e020d */
[----:B------:R-:W-:-:S04]  /*91d0*/  IMAD.HI.U32 R10, R7, R15, RZ ;  /* 0x0000000f070a7227 */ /* 0x000fc800078e00ff */
[----:B------:R-:W-:Y:S02]  /*91e0*/  IMAD.MOV R10, RZ, RZ, -R10 ;  /* 0x000000ffff0a7224 */ /* 0x000fe400078e0a0a */
[--C-:B------:R-:W-:Y:S01]  /*91f0*/  @!P5 IMAD.IADD R11, R11, 0x1, -R6.reuse ;  /* 0x000000010b0bd824 */ /* 0x100fe200078e0a06 */
[C---:B------:R-:W-:Y:S01]  /*9200*/  ISETP.GT.U32.AND P5, PT, R6.reuse, R13, PT ;  /* 0x0000000d0600720c */ /* 0x040fe20003fa4070 */
[C---:B------:R-:W-:Y:S02]  /*9210*/  IMAD R15, R6.reuse, R10, R15 ;  /* 0x0000000a060f7224 */ /* 0x040fe400078e020f */
[--C-:B------:R-:W-:Y:S02]  /*9220*/  @!P3 IMAD.IADD R41, R41, 0x1, -R6.reuse ;  /* 0x000000012929b824 */ /* 0x100fe400078e0a06 */
[--C-:B------:R-:W-:Y:S01]  /*9230*/  @!P2 IMAD.IADD R43, R43, 0x1, -R6.reuse ;  /* 0x000000012b2ba824 */ /* 0x100fe200078e0a06 */
[----:B------:R-:W-:Y:S01]  /*9240*/  ISETP.GT.U32.AND P3, PT, R6, R15, PT ;  /* 0x0000000f0600720c */ /* 0x000fe20003f64070 */
[----:B------:R-:W-:Y:S01]  /*9250*/  VIADD R10, R9, 0x2e ;  /* 0x0000002e090a7836 */ /* 0x000fe20000000000 */
[----:B------:R-:W-:Y:S01]  /*9260*/  ISETP.GE.AND P2, PT, R16, RZ, PT ;  /* 0x000000ff1000720c */ /* 0x000fe20003f46270 */
[----:B------:R-:W-:Y:S01]  /*9270*/  IMAD R39, R6, R12, R39 ;  /* 0x0000000c06277224 */ /* 0x000fe200078e0227 */
[----:B------:R-:W-:Y:S01]  /*9280*/  LOP3.LUT R16, R8, 0x30, RZ, 0xfc, !PT ;  /* 0x0000003008107812 */ /* 0x000fe200078efcff */
[----:B------:R-:W-:Y:S01]  /*9290*/  @!P1 IMAD.MOV R43, RZ, RZ, -R43 ;  /* 0x000000ffff2b9224 */ /* 0x000fe200078e0a2b */
[----:B------:R-:W-:Y:S01]  /*92a0*/  IABS R34, R10 ;  /* 0x0000000a00227213 */ /* 0x000fe20000000000 */
[----:B------:R-:W-:Y:S01]  /*92b0*/  @!P5 IMAD.IADD R13, R13, 0x1, -R6 ;  /* 0x000000010d0dd824 */ /* 0x000fe200078e0a06 */
[----:B------:R-:W-:Y:S01]  /*92c0*/  ISETP.GE.AND P5, PT, R10, RZ, PT ;  /* 0x000000ff0a00720c */ /* 0x000fe20003fa6270 */
[----:B------:R-:W-:Y:S01]  /*92d0*/  IMAD.HI.U32 R10, R7, R37, RZ ;  /* 0x00000025070a7227 */ /* 0x000fe200078e00ff */
[----:B------:R-:W-:-:S02]  /*92e0*/  IABS R160, R16 ;  /* 0x0000001000a07213 */ /* 0x000fc40000000000 */
[----:B------:R-:W-:Y:S01]  /*92f0*/  ISETP.GE.AND P1, PT, R17, RZ, PT ;  /* 0x000000ff1100720c */ /* 0x000fe20003f26270 */
[----:B------:R-:W-:Y:S02]  /*9300*/  IMAD.MOV R12, RZ, RZ, -R10 ;  /* 0x000000ffff0c7224 */ /* 0x000fe400078e0a0a */
[----:B------:R-:W-:-:S04]  /*9310*/  IMAD.HI.U32 R10, R7, R160, RZ ;  /* 0x000000a0070a7227 */ /* 0x000fc800078e00ff */
[----:B------:R-:W-:Y:S02]  /*9320*/  @!P3 IMAD.IADD R15, R15, 0x1, -R6 ;  /* 0x000000010f0fb824 */ /* 0x000fe400078e0a06 */
[----:B------:R-:W-:Y:S02]  /*9330*/  IMAD.MOV R17, RZ, RZ, -R10 ;  /* 0x000000ffff117224 */ /* 0x000fe400078e0a0a */
[----:B------:R-:W-:Y:S01]  /*9340*/  IMAD.HI.U32 R10, R7, R34, RZ ;  /* 0x00000022070a7227 */ /* 0x000fe200078e00ff */
[----:B------:R-:W-:-:S03]  /*9350*/  ISETP.GT.U32.AND P3, PT, R6, R15, PT ;  /* 0x0000000f0600720c */ /* 0x000fc60003f64070 */
[----:B------:R-:W-:Y:S02]  /*9360*/  IMAD R160, R6, R17, R160 ;  /* 0x0000001106a07224 */ /* 0x000fe400078e02a0 */
[----:B------:R-:W-:Y:S02]  /*9370*/  IMAD.MOV R17, RZ, RZ, -R10 ;  /* 0x000000ffff117224 */ /* 0x000fe400078e0a0a */
[----:B------:R-:W-:-:S04]  /*9380*/  IMAD.HI.U32 R10, R7, R32, RZ ;  /* 0x00000020070a7227 */ /* 0x000fc800078e00ff */
[C---:B------:R-:W-:Y:S02]  /*9390*/  IMAD R34, R6.reuse, R17, R34 ;  /* 0x0000001106227224 */ /* 0x040fe400078e0222 */
[----:B------:R-:W-:Y:S02]  /*93a0*/  IMAD.MOV R17, RZ, RZ, -R10 ;  /* 0x000000ffff117224 */ /* 0x000fe400078e0a0a */
[----:B------:R-:W-:Y:S01]  /*93b0*/  @!P6 IMAD.MOV R11, RZ, RZ, -R11 ;  /* 0x000000ffff0be224 */ /* 0x000fe200078e0a0b */
[----:B------:R-:W-:Y:S01]  /*93c0*/  ISETP.GT.U32.AND P6, PT, R6, R39, PT ;  /* 0x000000270600720c */ /* 0x000fe20003fc4070 */
[----:B------:R-:W-:Y:S01]  /*93d0*/  @!P3 IMAD.IADD R15, R15, 0x1, -R6 ;  /* 0x000000010f0fb824 */ /* 0x000fe200078e0a06 */
[----:B------:R-:W-:Y:S01]  /*93e0*/  ISETP.GE.AND P3, PT, R14, RZ, PT ;  /* 0x000000ff0e00720c */ /* 0x000fe20003f66270 */
[----:B------:R-:W-:Y:S01]  /*93f0*/  IMAD R32, R6, R17, R32 ;  /* 0x0000001106207224 */ /* 0x000fe200078e0220 */
[----:B------:R-:W-:Y:S01]  /*9400*/  LOP3.LUT R14, R8, 0x26, RZ, 0xfc, !PT ;  /* 0x00000026080e7812 */ /* 0x000fe200078efcff */
[----:B------:R-:W-:-:S02]  /*9410*/  @!P1 IMAD.MOV R15, RZ, RZ, -R15 ;  /* 0x000000ffff0f9224 */ /* 0x000fc400078e0a0f */
[C---:B------:R-:W-:Y:S01]  /*9420*/  IMAD R37, R6.reuse, R12, R37 ;  /* 0x0000000c06257224 */ /* 0x040fe200078e0225 */
[----:B------:R-:W-:Y:S01]  /*9430*/  ISETP.GT.U32.AND P1, PT, R6, R32, PT ;  /* 0x000000200600720c */ /* 0x000fe20003f24070 */
[----:B------:R-:W-:Y:S01]  /*9440*/  IMAD.HI.U32 R12, R7, R30, RZ ;  /* 0x0000001e070c7227 */ /* 0x000fe200078e00ff */
[----:B------:R-:W-:-:S03]  /*9450*/  IABS R26, R14 ;  /* 0x0000000e001a7213 */ /* 0x000fc60000000000 */
[----:B------:R-:W-:Y:S01]  /*9460*/  @!P6 IMAD.IADD R39, R39, 0x1, -R6 ;  /* 0x000000012727e824 */ /* 0x000fe200078e0a06 */
[----:B------:R-:W-:Y:S01]  /*9470*/  ISETP.GT.U32.AND P6, PT, R6, R13, PT ;  /* 0x0000000d0600720c */ /* 0x000fe20003fc4070 */
[----:B------:R-:W-:Y:S01]  /*9480*/  IMAD.MOV R17, RZ, RZ, -R12 ;  /* 0x000000ffff117224 */ /* 0x000fe200078e0a0c */
[----:B------:R-:W-:Y:S01]  /*9490*/  LOP3.LUT R12, R8, 0x28, RZ, 0xfc, !PT ;  /* 0x00000028080c7812 */ /* 0x000fe200078efcff */
[----:B------:R-:W-:Y:S01]  /*94a0*/  @!P4 IMAD.MOV R41, RZ, RZ, -R41 ;  /* 0x000000ffff29c224 */ /* 0x000fe200078e0a29 */
[C---:B------:R-:W-:Y:S01]  /*94b0*/  ISETP.GT.U32.AND P4, PT, R6.reuse, R39, PT ;  /* 0x000000270600720c */ /* 0x040fe20003f84070 */
[----:B------:R-:W-:Y:S01]  /*94c0*/  IMAD R30, R6, R17, R30 ;  /* 0x00000011061e7224 */ /* 0x000fe200078e021e */
[----:B------:R-:W-:Y:S01]  /*94d0*/  IABS R28, R12 ;  /* 0x0000000c001c7213 */ /* 0x000fe20000000000 */
[----:B------:R-:W-:-:S04]  /*94e0*/  @!P1 IMAD.IADD R32, R32, 0x1, -R6 ;  /* 0x0000000120209824 */ /* 0x000fc800078e0a06 */
[----:B------:R-:W-:Y:S01]  /*94f0*/  IMAD.HI.U32 R10, R7, R28, RZ ;  /* 0x0000001c070a7227 */ /* 0x000fe200078e00ff */
[----:B------:R-:W-:-:S03]  /*9500*/  ISETP.GT.U32.AND P1, PT, R6, R32, PT ;  /* 0x000000200600720c */ /* 0x000fc60003f24070 */
[----:B------:R-:W-:Y:S01]  /*9510*/  @!P6 IMAD.IADD R13, R13, 0x1, -R6 ;  /* 0x000000010d0de824 */ /* 0x000fe200078e0a06 */
[C---:B------:R-:W-:Y:S01]  /*9520*/  ISETP.GT.U32.AND P6, PT, R6.reuse, R37, PT ;  /* 0x000000250600720c */ /* 0x040fe20003fc4070 */
[----:B------:R-:W-:Y:S02]  /*9530*/  IMAD.MOV R17, RZ, RZ, -R10 ;  /* 0x000000ffff117224 */ /* 0x000fe400078e0a0a */
[----:B------:R-:W-:Y:S01]  /*9540*/  @!P4 IMAD.IADD R39, R39, 0x1, -R6 ;  /* 0x000000012727c824 */ /* 0x000fe200078e0a06 */
[C---:B------:R-:W-:Y:S01]  /*9550*/  ISETP.GT.U32.AND P4, PT, R6.reuse, R160, PT ;  /* 0x000000a00600720c */ /* 0x040fe20003f84070 */
[----:B------:R-:W-:Y:S02]  /*9560*/  IMAD R28, R6, R17, R28 ;  /* 0x00000011061c7224 */ /* 0x000fe400078e021c */
[----:B------:R-:W-:-:S04]  /*9570*/  IMAD.HI.U32 R10, R7, R26, RZ ;  /* 0x0000001a070a7227 */ /* 0x000fc800078e00ff */
[--C-:B------:R-:W-:Y:S01]  /*9580*/  @!P1 IMAD.IADD R32, R32, 0x1, -R6.reuse ;  /* 0x0000000120209824 */ /* 0x100fe200078e0a06 */
[----:B------:R-:W-:Y:S01]  /*9590*/  ISETP.GT.U32.AND P1, PT, R6, R28, PT ;  /* 0x0000001c0600720c */ /* 0x000fe20003f24070 */
[----:B------:R-:W-:Y:S01]  /*95a0*/  @!P6 IMAD.IADD R37, R37, 0x1, -R6 ;  /* 0x000000012525e824 */ /* 0x000fe200078e0a06 */
[----:B------:R-:W-:Y:S01]  /*95b0*/  ISETP.GE.AND P6, PT, R16, RZ, PT ;  /* 0x000000ff1000720c */ /* 0x000fe20003fc6270 */
[----:B------:R-:W-:Y:S01]  /*95c0*/  IMAD.MOV R17, RZ, RZ, -R10 ;  /* 0x000000ffff117224 */ /* 0x000fe200078e0a0a */
[----:B------:R-:W-:Y:S01]  /*95d0*/  IABS R16, R49 ;  /* 0x0000003100107213 */ /* 0x000fe20000000000 */
[----:B------:R-:W-:Y:S02]  /*95e0*/  @!P4 IMAD.IADD R160, R160, 0x1, -R6 ;  /* 0x00000001a0a0c824 */ /* 0x000fe400078e0a06 */
[----:B------:R-:W-:Y:S01]  /*95f0*/  @!P0 IMAD.MOV R13, RZ, RZ, -R13 ;  /* 0x000000ffff0d8224 */ /* 0x000fe200078e0a0d */
[C---:B------:R-:W-:Y:S01]  /*9600*/  ISETP.GT.U32.AND P0, PT, R6.reuse, R37, PT ;  /* 0x000000250600720c */ /* 0x040fe20003f04070 */
[C---:B------:R-:W-:Y:S01]  /*9610*/  IMAD R26, R6.reuse, R17, R26 ;  /* 0x00000011061a7224 */ /* 0x040fe200078e021a */
[C---:B------:R-:W-:Y:S01]  /*9620*/  ISETP.GT.U32.AND P4, PT, R6.reuse, R160, PT ;  /* 0x000000a00600720c */ /* 0x040fe20003f84070 */
[----:B------:R-:W-:Y:S01]  /*9630*/  @!P2 IMAD.MOV R39, RZ, RZ, -R39 ;  /* 0x000000ffff27a224 */ /* 0x000fe200078e0a27 */
[----:B------:R-:W-:Y:S01]  /*9640*/  ISETP.GT.U32.AND P2, PT, R6, R34, PT ;  /* 0x000000220600720c */ /* 0x000fe20003f44070 */
[----:B------:R-:W-:Y:S01]  /*9650*/  @!P1 IMAD.IADD R28, R28, 0x1, -R6 ;  /* 0x000000011c1c9824 */ /* 0x000fe200078e0a06 */
[----:B------:R-:W-:Y:S01]  /*9660*/  ISETP.GT.U32.AND P1, PT, R6, R26, PT ;  /* 0x0000001a0600720c */ /* 0x000fe20003f24070 */
[----:B------:R-:W-:-:S04]  /*9670*/  IMAD.HI.U32 R10, R7, R24, RZ ;  /* 0x00000018070a7227 */ /* 0x000fc800078e00ff */
[----:B------:R-:W-:Y:S02]  /*9680*/  IMAD.MOV R17, RZ, RZ, -R10 ;  /* 0x000000ffff117224 */ /* 0x000fe400078e0a0a */
[--C-:B------:R-:W-:Y:S01]  /*9690*/  @!P0 IMAD.IADD R37, R37, 0x1, -R6.reuse ;  /* 0x0000000125258824 */ /* 0x100fe200078e0a06 */
[----:B------:R-:W-:Y:S01]  /*96a0*/  ISETP.GE.AND P0, PT, R18, RZ, PT ;  /* 0x000000ff1200720c */ /* 0x000fe20003f06270 */
[----:B------:R-:W-:Y:S01]  /*96b0*/  @!P4 IMAD.IADD R160, R160, 0x1, -R6 ;  /* 0x00000001a0a0c824 */ /* 0x000fe200078e0a06 */
[----:B------:R-:W-:Y:S01]  /*96c0*/  ISETP.GT.U32.AND P4, PT, R6, R30, PT ;  /* 0x0000001e0600720c */ /* 0x000fe20003f84070 */
[----:B------:R-:W-:-:S04]  /*96d0*/  IMAD.HI.U32 R10, R7, R22, RZ ;  /* 0x00000016070a7227 */ /* 0x000fc800078e00ff */
[----:B------:R-:W-:Y:S01]  /*96e0*/  @!P1 IMAD.IADD R26, R26, 0x1, -R6 ;  /* 0x000000011a1a9824 */ /* 0x000fe200078e0a06 */
[C---:B------:R-:W-:Y:S01]  /*96f0*/  ISETP.GT.U32.AND P1, PT, R6.reuse, R28, PT ;  /* 0x0000001c0600720c */ /* 0x040fe20003f24070 */
[----:B------:R-:W-:Y:S02]  /*9700*/  IMAD R24, R6, R17, R24 ;  /* 0x0000001106187224 */ /* 0x000fe400078e0218 */
[----:B------:R-:W-:Y:S02]  /*9710*/  IMAD.MOV R17, RZ, RZ, -R10 ;  /* 0x000000ffff117224 */ /* 0x000fe400078e0a0a */
[----:B------:R-:W-:Y:S01]  /*9720*/  @!P2 IMAD.IADD R34, R34, 0x1, -R6 ;  /* 0x000000012222a824 */ /* 0x000fe200078e0a06 */
[----:B------:R-:W-:Y:S01]  /*9730*/  ISETP.GE.AND P2, PT, R19, RZ, PT ;  /* 0x000000ff1300720c */ /* 0x000fe20003f46270 */
[----:B------:R-:W-:Y:S01]  /*9740*/  @!P0 IMAD.MOV R32, RZ, RZ, -R32 ;  /* 0x000000ffff208224 */ /* 0x000fe200078e0a20 */
[C---:B------:R-:W-:Y:S01]  /*9750*/  ISETP.GT.U32.AND P0, PT, R6.reuse, R24, PT ;  /* 0x000000180600720c */ /* 0x040fe20003f04070 */
[----:B------:R-:W-:-:S02]  /*9760*/  IMAD R22, R6, R17, R22 ;  /* 0x0000001106167224 */ /* 0x000fc400078e0216 */
[----:B------:R-:W-:Y:S01]  /*9770*/  @!P3 IMAD.MOV R37, RZ, RZ, -R37 ;  /* 0x000000ffff25b224 */ /* 0x000fe200078e0a25 */
[----:B------:R-:W-:Y:S01]  /*9780*/  ISETP.GT.U32.AND P3, PT, R6, R34, PT ;  /* 0x000000220600720c */ /* 0x000fe20003f64070 */
[--C-:B------:R-:W-:Y:S02]  /*9790*/  @!P4 IMAD.IADD R30, R30, 0x1, -R6.reuse ;  /* 0x000000011e1ec824 */ /* 0x100fe400078e0a06 */
[----:B------:R-:W-:Y:S01]  /*97a0*/  @!P1 IMAD.IADD R28, R28, 0x1, -R6 ;  /* 0x000000011c1c9824 */ /* 0x000fe200078e0a06 */
[----:B------:R-:W-:Y:S01]  /*97b0*/  ISETP.GT.U32.AND P1, PT, R6, R22, PT ;  /* 0x000000160600720c */ /* 0x000fe20003f24070 */
[----:B------:R-:W-:Y:S01]  /*97c0*/  @!P6 IMAD.MOV R160, RZ, RZ, -R160 ;  /* 0x000000ffffa0e224 */ /* 0x000fe200078e0aa0 */
[----:B------:R-:W-:Y:S01]  /*97d0*/  ISETP.GE.AND P6, PT, R12, RZ, PT ;  /* 0x000000ff0c00720c */ /* 0x000fe20003fc6270 */
[----:B------:R-:W-:Y:S01]  /*97e0*/  VIADD R12, R9, 0x1e ;  /* 0x0000001e090c7836 */ /* 0x000fe20000000000 */
[----:B------:R-:W-:Y:S01]  /*97f0*/  ISETP.GT.U32.AND P4, PT, R6, R30, PT ;  /* 0x0000001e0600720c */ /* 0x000fe20003f84070 */
[----:B------:R-:W-:-:S02]  /*9800*/  @!P0 IMAD.IADD R24, R24, 0x1, -R6 ;  /* 0x0000000118188824 */ /* 0x000fc400078e0a06 */
[----:B------:R-:W-:Y:S01]  /*9810*/  IMAD.HI.U32 R10, R7, R16, RZ ;  /* 0x00000010070a7227 */ /* 0x000fe200078e00ff */
[----:B------:R-:W-:-:S03]  /*9820*/  IABS R18, R12 ;  /* 0x0000000c00127213 */ /* 0x000fc60000000000 */
[--C-:B------:R-:W-:Y:S01]  /*9830*/  @!P3 IMAD.IADD R34, R34, 0x1, -R6.reuse ;  /* 0x000000012222b824 */ /* 0x100fe200078e0a06 */
[----:B------:R-:W-:Y:S01]  /*9840*/  ISETP.GE.AND P3, PT, R14, RZ, PT ;  /* 0x000000ff0e00720c */ /* 0x000fe20003f66270 */
[----:B------:R-:W-:Y:S01]  /*9850*/  @!P1 IMAD.IADD R22, R22, 0x1, -R6 ;  /* 0x0000000116169824 */ /* 0x000fe200078e0a06 */
[----:B------:R-:W-:Y:S01]  /*9860*/  ISETP.GT.U32.AND P1, PT, R6, R24, PT ;  /* 0x000000180600720c */ /* 0x000fe20003f24070 */
[----:B------:R-:W-:-:S04]  /*9870*/  IMAD.HI.U32 R14, R7, R18, RZ ;  /* 0x00000012070e7227 */ /* 0x000fc800078e00ff */
[----:B------:R-:W-:Y:S01]  /*9880*/  @!P4 IMAD.IADD R30, R30, 0x1, -R6 ;  /* 0x000000011e1ec824 */ /* 0x000fe200078e0a06 */
[----:B------:R-:W-:Y:S01]  /*9890*/  ISETP.GE.AND P4, PT, R12, RZ, PT ;  /* 0x000000ff0c00720c */ /* 0x000fe20003f86270 */
[----:B------:R-:W-:-:S04]  /*98a0*/  IMAD.HI.U32 R12, R7, R20, RZ ;  /* 0x00000014070c7227 */ /* 0x000fc800078e00ff */
[----:B------:R-:W-:Y:S01]  /*98b0*/  IMAD.MOV R17, RZ, RZ, -R14 ;  /* 0x000000ffff117224 */ /* 0x000fe200078e0a0e */
[----:B------:R-:W-:Y:S01]  /*98c0*/  IABS R14, R51 ;  /* 0x00000033000e7213 */ /* 0x000fe20000000000 */
[----:B------:R-:W-:Y:S01]  /*98d0*/  @!P5 IMAD.MOV R34, RZ, RZ, -R34 ;  /* 0x000000ffff22d224 */ /* 0x000fe200078e0a22 */
[C---:B------:R-:W-:Y:S01]  /*98e0*/  ISETP.GT.U32.AND P5, PT, R6.reuse, R26, PT ;  /* 0x0000001a0600720c */ /* 0x040fe20003fa4070 */
[----:B------:R-:W-:Y:S02]  /*98f0*/  IMAD.MOV R19, RZ, RZ, -R12 ;  /* 0x000000ffff137224 */ /* 0x000fe400078e0a0c */
[C---:B------:R-:W-:Y:S02]  /*9900*/  IMAD R18, R6.reuse, R17, R18 ;  /* 0x0000001106127224 */ /* 0x040fe400078e0212 */
[C---:B------:R-:W-:Y:S02]  /*9910*/  IMAD R20, R6.reuse, R19, R20 ;  /* 0x0000001306147224 */ /* 0x040fe400078e0214 */
[----:B------:R-:W-:Y:S01]  /*9920*/  @!P6 IMAD.MOV R28, RZ, RZ, -R28 ;  /* 0x000000ffff1ce224 */ /* 0x000fe200078e0a1c */
[----:B------:R-:W-:Y:S01]  /*9930*/  ISETP.GT.U32.AND P6, PT, R6, R22, PT ;  /* 0x000000160600720c */ /* 0x000fe20003fc4070 */
[----:B------:R-:W-:Y:S01]  /*9940*/  @!P1 IMAD.IADD R24, R24, 0x1, -R6 ;  /* 0x0000000118189824 */ /* 0x000fe200078e0a06 */
[C---:B------:R-:W-:Y:S01]  /*9950*/  ISETP.GT.U32.AND P1, PT, R6.reuse, R18, PT ;  /* 0x000000120600720c */ /* 0x040fe20003f24070 */
[----:B------:R-:W-:Y:S01]  /*9960*/  IMAD.MOV R19, RZ, RZ, -R10 ;  /* 0x000000ffff137224 */ /* 0x000fe200078e0a0a */
[----:B------:R-:W-:Y:S01]  /*9970*/  ISETP.GT.U32.AND P0, PT, R6, R20, PT ;  /* 0x000000140600720c */ /* 0x000fe20003f04070 */
[----:B------:R-:W-:-:S04]  /*9980*/  IMAD.HI.U32 R10, R7, R14, RZ ;  /* 0x0000000e070a7227 */ /* 0x000fc800078e00ff */
[----:B------:R-:W-:Y:S01]  /*9990*/  @!P2 IMAD.MOV R30, RZ, RZ, -R30 ;  /* 0x000000ffff1ea224 */ /* 0x000fe200078e0a1e */
[----:B------:R-:W-:Y:S01]  /*99a0*/  ISETP.GE.AND P2, PT, R21, RZ, PT ;  /* 0x000000ff1500720c */ /* 0x000fe20003f46270 */
[----:B------:R-:W-:Y:S02]  /*99b0*/  IMAD.MOV R21, RZ, RZ, -R10 ;  /* 0x000000ffff157224 */ /* 0x000fe400078e0a0a */
[----:B------:R-:W-:Y:S01]  /*99c0*/  @!P5 IMAD.IADD R26, R26, 0x1, -R6 ;  /* 0x000000011a1ad824 */ /* 0x000fe200078e0a06 */
[----:B------:R-:W-:Y:S01]  /*99d0*/  ISETP.GE.AND P5, PT, R23, RZ, PT ;  /* 0x000000ff1700720c */ /* 0x000fe20003fa6270 */
[C---:B------:R-:W-:Y:S01]  /*99e0*/  IMAD R16, R6.reuse, R19, R16 ;  /* 0x0000001306107224 */ /* 0x040fe200078e0210 */
[----:B------:R-:W-:Y:S01]  /*99f0*/  IABS R23, R53 ;  /* 0x0000003500177213 */ /* 0x000fe20000000000 */
[----:B------:R-:W-:Y:S02]  /*9a00*/  IMAD R14, R6, R21, R14 ;  /* 0x00000015060e7224 */ /* 0x000fe400078e020e */
[--C-:B------:R-:W-:Y:S01]  /*9a10*/  @!P6 IMAD.IADD R22, R22, 0x1, -R6.reuse ;  /* 0x000000011616e824 */ /* 0x100fe200078e0a06 */
[----:B------:R-:W-:Y:S01]  /*9a20*/  ISETP.GT.U32.AND P6, PT, R6, R16, PT ;  /* 0x000000100600720c */ /* 0x000fe20003fc4070 */
[----:B------:R-:W-:Y:S01]  /*9a30*/  @!P1 IMAD.IADD R18, R18, 0x1, -R6 ;  /* 0x0000000112129824 */ /* 0x000fe200078e0a06 */
[----:B------:R-:W-:Y:S01]  /*9a40*/  ISETP.GT.U32.AND P1, PT, R6, R14, PT ;  /* 0x0000000e0600720c */ /* 0x000fe20003f24070 */
[----:B------:R-:W-:-:S04]  /*9a50*/  IMAD.HI.U32 R12, R7, R23, RZ ;  /* 0x00000017070c7227 */ /* 0x000fc800078e00ff */
[----:B------:R-:W-:Y:S02]  /*9a60*/  IMAD.MOV R12, RZ, RZ, -R12 ;  /* 0x000000ffff0c7224 */ /* 0x000fe400078e0a0c */
[----:B------:R-:W-:-:S04]  /*9a70*/  IMAD.HI.U32 R17, R7, R35, RZ ;  /* 0x0000002307117227 */ /* 0x000fc800078e00ff */
[----:B------:R-:W-:Y:S02]  /*9a80*/  IMAD R12, R6, R12, R23 ;  /* 0x0000000c060c7224 */ /* 0x000fe400078e0217 */
[--C-:B------:R-:W-:Y:S02]  /*9a90*/  @!P6 IMAD.IADD R16, R16, 0x1, -R6.reuse ;  /* 0x000000011010e824 */ /* 0x100fe400078e0a06 */
[----:B------:R-:W-:Y:S01]  /*9aa0*/  @!P1 IMAD.IADD R14, R14, 0x1, -R6 ;  /* 0x000000010e0e9824 */ /* 0x000fe200078e0a06 */
[C---:B------:R-:W-:Y:S01]  /*9ab0*/  ISETP.GT.U32.AND P6, PT, R6.reuse, R12, PT ;  /* 0x0000000c0600720c */ /* 0x040fe20003fc4070 */
[----:B------:R-:W-:Y:S01]  /*9ac0*/  IMAD.MOV R17, RZ, RZ, -R17 ;  /* 0x000000ffff117224 */ /* 0x000fe200078e0a11 */
[C---:B------:R-:W-:Y:S01]  /*9ad0*/  ISETP.GT.U32.AND P1, PT, R6.reuse, R18, PT ;  /* 0x000000120600720c */ /* 0x040fe20003f24070 */
[----:B------:R-:W-:Y:S02]  /*9ae0*/  VIADD R9, R9, 0xe ;  /* 0x0000000e09097836 */ /* 0x000fe40000000000 */
[----:B------:R-:W-:Y:S01]  /*9af0*/  IMAD R10, R6, R17, R35 ;  /* 0x00000011060a7224 */ /* 0x000fe200078e0223 */
[----:B------:R-:W-:Y:S01]  /*9b00*/  LOP3.LUT R35, R8, 0x12, RZ, 0xfc, !PT ;  /* 0x0000001208237812 */ /* 0x000fe200078efcff */
[----:B------:R-:W-:Y:S01]  /*9b10*/  IMAD.HI.U32 R19, R7, R45, RZ ;  /* 0x0000002d07137227 */ /* 0x000fe200078e00ff */
[----:B------:R-:W-:-:S02]  /*9b20*/  IABS R152, R9 ;  /* 0x0000000900987213 */ /* 0x000fc40000000000 */
[----:B------:R-:W-:Y:S01]  /*9b30*/  IABS R158, R35 ;  /* 0x00000023009e7213 */ /* 0x000fe20000000000 */
[----:B------:R-:W-:Y:S02]  /*9b40*/  IMAD.MOV R19, RZ, RZ, -R19 ;  /* 0x000000ffff137224 */ /* 0x000fe400078e0a13 */
[--C-:B------:R-:W-:Y:S01]  /*9b50*/  @!P6 IMAD.IADD R12, R12, 0x1, -R6.reuse ;  /* 0x000000010c0ce824 */ /* 0x100fe200078e0a06 */
[----:B------:R-:W-:Y:S01]  /*9b60*/  ISETP.GE.AND P6, PT, R9, RZ, PT ;  /* 0x000000ff0900720c */ /* 0x000fe20003fc6270 */
[----:B------:R-:W-:Y:S01]  /*9b70*/  @!P1 IMAD.IADD R18, R18, 0x1, -R6 ;  /* 0x0000000112129824 */ /* 0x000fe200078e0a06 */
[----:B------:R-:W-:Y:S01]  /*9b80*/  ISETP.GT.U32.AND P1, PT, R6, R10, PT ;  /* 0x0000000a0600720c */ /* 0x000fe20003f24070 */
[----:B------:R-:W-:-:S04]  /*9b90*/  IMAD.HI.U32 R9, R7, R158, RZ ;  /* 0x0000009e07097227 */ /* 0x000fc800078e00ff */
[----:B------:R-:W-:Y:S01]  /*9ba0*/  IMAD R17, R6, R19, R45 ;  /* 0x0000001306117224 */ /* 0x000fe200078e022d */
[----:B------:R-:W-:Y:S01]  /*9bb0*/  LOP3.LUT R45, R8, 0x10, RZ, 0xfc, !PT ;  /* 0x00000010082d7812 */ /* 0x000fe200078efcff */
[----:B------:R-:W-:Y:S02]  /*9bc0*/  IMAD.MOV R19, RZ, RZ, -R9 ;  /* 0x000000ffff137224 */ /* 0x000fe400078e0a09 */
[----:B------:R-:W-:Y:S01]  /*9bd0*/  @!P0 IMAD.IADD R20, R20, 0x1, -R6 ;  /* 0x0000000114148824 */ /* 0x000fe200078e0a06 */
[----:B------:R-:W-:Y:S01]  /*9be0*/  IABS R156, R45 ;  /* 0x0000002d009c7213 */ /* 0x000fe20000000000 */
[----:B------:R-:W-:Y:S02]  /*9bf0*/  IMAD R158, R6, R19, R158 ;  /* 0x00000013069e7224 */ /* 0x000fe400078e029e */
[----:B------:R-:W-:Y:S01]  /*9c00*/  @!P1 IMAD.IADD R10, R10, 0x1, -R6 ;  /* 0x000000010a0a9824 */ /* 0x000fe200078e0a06 */
[C---:B------:R-:W-:Y:S01]  /*9c10*/  ISETP.GT.U32.AND P0, PT, R6.reuse, R20, PT ;  /* 0x000000140600720c */ /* 0x040fe20003f04070 */
[----:B------:R-:W-:Y:S01]  /*9c20*/  IMAD.HI.U32 R9, R7, R156, RZ ;  /* 0x0000009c07097227 */ /* 0x000fe200078e00ff */
[----:B------:R-:W-:-:S03]  /*9c30*/  ISETP.GT.U32.AND P1, PT, R6, R158, PT ;  /* 0x0000009e0600720c */ /* 0x000fc60003f24070 */
[----:B------:R-:W-:Y:S02]  /*9c40*/  IMAD.MOV R9, RZ, RZ, -R9 ;  /* 0x000000ffff097224 */ /* 0x000fe400078e0a09 */
[----:B------:R-:W-:Y:S01]  /*9c50*/  @!P2 IMAD.MOV R24, RZ, RZ, -R24 ;  /* 0x000000ffff18a224 */ /* 0x000fe200078e0a18 */
[C---:B------:R-:W-:Y:S01]  /*9c60*/  ISETP.GT.U32.AND P2, PT, R6.reuse, R16, PT ;  /* 0x000000100600720c */ /* 0x040fe20003f44070 */
[----:B------:R-:W-:Y:S02]  /*9c70*/  IMAD R156, R6, R9, R156 ;  /* 0x00000009069c7224 */ /* 0x000fe400078e029c */
[----:B------:R-:W-:-:S04]  /*9c80*/  IMAD.HI.U32 R19, R7, R152, RZ ;  /* 0x0000009807137227 */ /* 0x000fc800078e00ff */
[----:B------:R-:W-:Y:S01]  /*9c90*/  @!P1 IMAD.IADD R158, R158, 0x1, -R6 ;  /* 0x000000019e9e9824 */ /* 0x000fe200078e0a06 */
[C---:B------:R-:W-:Y:S01]  /*9ca0*/  ISETP.GT.U32.AND P1, PT, R6.reuse, R156, PT ;  /* 0x0000009c0600720c */ /* 0x040fe20003f24070 */
[----:B------:R-:W-:Y:S01]  /*9cb0*/  @!P3 IMAD.MOV R26, RZ, RZ, -R26 ;  /* 0x000000ffff1ab224 */ /* 0x000fe200078e0a1a */
[C---:B------:R-:W-:Y:S01]  /*9cc0*/  ISETP.GT.U32.AND P3, PT, R6.reuse, R14, PT ;  /* 0x0000000e0600720c */ /* 0x040fe20003f64070 */
[----:B------:R-:W-:Y:S01]  /*9cd0*/  @!P5 IMAD.MOV R22, RZ, RZ, -R22 ;  /* 0x000000ffff16d224 */ /* 0x000fe200078e0a16 */
[----:B------:R-:W-:Y:S01]  /*9ce0*/  ISETP.GT.U32.AND P5, PT, R6, R12, PT ;  /* 0x0000000c0600720c */ /* 0x000fe20003fa4070 */
[----:B------:R-:W-:Y:S02]  /*9cf0*/  IMAD.MOV R19, RZ, RZ, -R19 ;  /* 0x000000ffff137224 */ /* 0x000fe400078e0a13 */
[--C-:B------:R-:W-:Y:S01]  /*9d00*/  @!P2 IMAD.IADD R16, R16, 0x1, -R6.reuse ;  /* 0x000000011010a824 */ /* 0x100fe200078e0a06 */
[----:B------:R-:W-:Y:S01]  /*9d10*/  ISETP.GT.U32.AND P2, PT, R6, R17, PT ;  /* 0x000000110600720c */ /* 0x000fe20003f44070 */
[----:B------:R-:W-:Y:S01]  /*9d20*/  @!P0 IMAD.IADD R20, R20, 0x1, -R6 ;  /* 0x0000000114148824 */ /* 0x000fe200078e0a06 */
[----:B------:R-:W-:Y:S01]  /*9d30*/  ISETP.GE.AND P0, PT, R47, RZ, PT ;  /* 0x000000ff2f00720c */ /* 0x000fe20003f06270 */
[----:B------:R-:W-:Y:S01]  /*9d40*/  IMAD R152, R6, R19, R152 ;  /* 0x0000001306987224 */ /* 0x000fe200078e0298 */
[----:B------:R-:W-:Y:S01]  /*9d50*/  LOP3.LUT R47, R8, 0xc, RZ, 0xfc, !PT ;  /* 0x0000000c082f7812 */ /* 0x000fe200078efcff */
[----:B------:R-:W-:-:S02]  /*9d60*/  @!P1 IMAD.IADD R156, R156, 0x1, -R6 ;  /* 0x000000019c9c9824 */ /* 0x000fc400078e0a06 */
[--C-:B------:R-:W-:Y:S01]  /*9d70*/  @!P3 IMAD.IADD R14, R14, 0x1, -R6.reuse ;  /* 0x000000010e0eb824 */ /* 0x100fe200078e0a06 */
[----:B------:R-:W-:Y:S01]  /*9d80*/  ISETP.GT.U32.AND P1, PT, R6, R152, PT ;  /* 0x000000980600720c */ /* 0x000fe20003f24070 */
[----:B------:R-:W-:Y:S01]  /*9d90*/  @!P5 IMAD.IADD R12, R12, 0x1, -R6 ;  /* 0x000000010c0cd824 */ /* 0x000fe200078e0a06 */
[----:B------:R-:W-:Y:S01]  /*9da0*/  IABS R148, R47 ;  /* 0x0000002f00947213 */ /* 0x000fe20000000000 */
[----:B------:R-:W-:Y:S01]  /*9db0*/  @!P4 IMAD.MOV R18, RZ, RZ, -R18 ;  /* 0x000000ffff12c224 */ /* 0x000fe200078e0a12 */
[----:B------:R-:W-:Y:S01]  /*9dc0*/  ISETP.GE.AND P3, PT, R49, RZ, PT ;  /* 0x000000ff3100720c */ /* 0x000fe20003f66270 */
[----:B------:R-:W-:Y:S01]  /*9dd0*/  @!P2 IMAD.IADD R17, R17, 0x1, -R6 ;  /* 0x000000011111a824 */ /* 0x000fe200078e0a06 */
[----:B------:R-:W-:Y:S01]  /*9de0*/  ISETP.GE.AND P5, PT, R51, RZ, PT ;  /* 0x000000ff3300720c */ /* 0x000fe20003fa6270 */
[----:B------:R-:W-:Y:S01]  /*9df0*/  IMAD.HI.U32 R9, R7, R148, RZ ;  /* 0x0000009407097227 */ /* 0x000fe200078e00ff */
[C---:B------:R-:W-:Y:S02]  /*9e00*/  LOP3.LUT R49, R8.reuse, 0xa, RZ, 0xfc, !PT ;  /* 0x0000000a08317812 */ /* 0x040fe400078efcff */
[C---:B------:R-:W-:Y:S01]  /*9e10*/  LOP3.LUT R51, R8.reuse, 0x8, RZ, 0xfc, !PT ;  /* 0x0000000808337812 */ /* 0x040fe200078efcff */
[----:B------:R-:W-:Y:S01]  /*9e20*/  IMAD.MOV R19, RZ, RZ, -R9 ;  /* 0x000000ffff137224 */ /* 0x000fe200078e0a09 */
[----:B------:R-:W-:Y:S01]  /*9e30*/  ISETP.GE.AND P2, PT, R53, RZ, PT ;  /* 0x000000ff3500720c */ /* 0x000fe20003f46270 */
[----:B------:R-:W-:Y:S01]  /*9e40*/  @!P0 IMAD.MOV R20, RZ, RZ, -R20 ;  /* 0x000000ffff148224 */ /* 0x000fe200078e0a14 */
[----:B------:R-:W-:Y:S01]  /*9e50*/  LOP3.LUT R53, R8, 0x6, RZ, 0xfc, !PT ;  /* 0x0000000608357812 */ /* 0x000fe200078efcff */
[----:B------:R-:W-:Y:S01]  /*9e60*/  @!P1 IMAD.IADD R152, R152, 0x1, -R6 ;  /* 0x0000000198989824 */ /* 0x000fe200078e0a06 */
[----:B------:R-:W-:Y:S01]  /*9e70*/  IABS R154, R49 ;  /* 0x00000031009a7213 */ /* 0x000fe20000000000 */
[C---:B------:R-:W-:Y:S01]  /*9e80*/  IMAD R148, R6.reuse, R19, R148 ;  /* 0x0000001306947224 */ /* 0x040fe200078e0294 */
[----:B------:R-:W-:Y:S01]  /*9e90*/  IABS R150, R51 ;  /* 0x0000003300967213 */ /* 0x000fe20000000000 */
[----:B------:R-:W-:Y:S01]  /*9ea0*/  @!P3 IMAD.MOV R16, RZ, RZ, -R16 ;  /* 0x000000ffff10b224 */ /* 0x000fe200078e0a10 */
[----:B------:R-:W-:Y:S01]  /*9eb0*/  IABS R146, R53 ;  /* 0x0000003500927213 */ /* 0x000fe20000000000 */
[----:B------:R-:W-:Y:S01]  /*9ec0*/  IMAD.HI.U32 R9, R7, R154, RZ ;  /* 0x0000009a07097227 */ /* 0x000fe200078e00ff */
[----:B------:R-:W-:-:S02]  /*9ed0*/  ISETP.GT.U32.AND P0, PT, R6, R10, PT ;  /* 0x0000000a0600720c */ /* 0x000fc40003f04070 */
[C---:B------:R-:W-:Y:S01]  /*9ee0*/  ISETP.GT.U32.AND P1, PT, R6.reuse, R17, PT ;  /* 0x000000110600720c */ /* 0x040fe20003f24070 */
[C---:B------:R-:W-:Y:S01]  /*9ef0*/  IMAD.HI.U32 R19, R7.reuse, R150, RZ ;  /* 0x0000009607137227 */ /* 0x040fe200078e00ff */
[C---:B------:R-:W-:Y:S02]  /*9f00*/  ISETP.GT.U32.AND P3, PT, R6.reuse, R158, PT ;  /* 0x0000009e0600720c */ /* 0x040fe40003f64070 */
[----:B------:R-:W-:Y:S01]  /*9f10*/  ISETP.GT.U32.AND P4, PT, R6, R156, PT ;  /* 0x0000009c0600720c */ /* 0x000fe20003f84070 */
[----:B------:R-:W-:-:S04]  /*9f20*/  IMAD.HI.U32 R21, R7, R146, RZ ;  /* 0x0000009207157227 */ /* 0x000fc800078e00ff */
[----:B------:R-:W-:Y:S01]  /*9f30*/  IMAD.MOV R23, RZ, RZ, -R9 ;  /* 0x000000ffff177224 */ /* 0x000fe200078e0a09 */
[----:B------:R-:W-:Y:S01]  /*9f40*/  LOP3.LUT R9, R8, 0x2, RZ, 0xfc, !PT ;  /* 0x0000000208097812 */ /* 0x000fe200078efcff */
[----:B------:R-:W-:Y:S02]  /*9f50*/  IMAD.MOV R19, RZ, RZ, -R19 ;  /* 0x000000ffff137224 */ /* 0x000fe400078e0a13 */
[----:B------:R-:W-:Y:S01]  /*9f60*/  IMAD.MOV R21, RZ, RZ, -R21 ;  /* 0x000000ffff157224 */ /* 0x000fe200078e0a15 */
[----:B------:R-:W-:Y:S01]  /*9f70*/  IABS R142, R9 ;  /* 0x00000009008e7213 */ /* 0x000fe20000000000 */
[C---:B------:R-:W-:Y:S02]  /*9f80*/  IMAD R154, R6.reuse, R23, R154 ;  /* 0x00000017069a7224 */ /* 0x040fe400078e029a */
[----:B------:R-:W-:Y:S02]  /*9f90*/  IMAD R150, R6, R19, R150 ;  /* 0x0000001306967224 */ /* 0x000fe400078e0296 */
[----:B------:R-:W-:-:S04]  /*9fa0*/  IMAD.HI.U32 R8, R7, R144, RZ ;  /* 0x0000009007087227 */ /* 0x000fc800078e00ff */
[C---:B------:R-:W-:Y:S02]  /*9fb0*/  IMAD R146, R6.reuse, R21, R146 ;  /* 0x0000001506927224 */ /* 0x040fe400078e0292 */
[----:B------:R-:W-:Y:S01]  /*9fc0*/  @!P5 IMAD.MOV R14, RZ, RZ, -R14 ;  /* 0x000000ffff0ed224 */ /* 0x000fe200078e0a0e */
[C---:B------:R-:W-:Y:S01]  /*9fd0*/  ISETP.GT.U32.AND P5, PT, R6.reuse, R152, PT ;  /* 0x000000980600720c */ /* 0x040fe20003fa4070 */
[----:B------:R-:W-:Y:S01]  /*9fe0*/  @!P2 IMAD.MOV R12, RZ, RZ, -R12 ;  /* 0x000000ffff0ca224 */ /* 0x000fe200078e0a0c */
[----:B------:R-:W-:Y:S01]  /*9ff0*/  ISETP.GT.U32.AND P2, PT, R6, R148, PT ;  /* 0x000000940600720c */ /* 0x000fe20003f44070 */
[--C-:B------:R-:W-:Y:S01]  /*a000*/  @!P0 IMAD.IADD R10, R10, 0x1, -R6.reuse ;  /* 0x000000010a0a8824 */ /* 0x100fe200078e0a06 */
[C---:B------:R-:W-:Y:S01]  /*a010*/  ISETP.GT.U32.AND P0, PT, R6.reuse, R154, PT ;  /* 0x0000009a0600720c */ /* 0x040fe20003f04070 */
[----:B------:R-:W-:Y:S01]  /*a020*/  @!P1 IMAD.IADD R17, R17, 0x1, -R6 ;  /* 0x0000000111119824 */ /* 0x000fe200078e0a06 */
[----:B------:R-:W-:Y:S01]  /*a030*/  ISETP.GT.U32.AND P1, PT, R6, R150, PT ;  /* 0x000000960600720c */ /* 0x000fe20003f24070 */
[----:B------:R-:W-:-:S02]  /*a040*/  IMAD.MOV R19, RZ, RZ, -R8 ;  /* 0x000000ffff137224 */ /* 0x000fc400078e0a08 */
[----:B------:R-:W-:Y:S01]  /*a050*/  @!P3 IMAD.IADD R158, R158, 0x1, -R6 ;  /* 0x000000019e9eb824 */ /* 0x000fe200078e0a06 */
[----:B------:R-:W-:Y:S01]  /*a060*/  ISETP.GT.U32.AND P3, PT, R6, R146, PT ;  /* 0x000000920600720c */ /* 0x000fe20003f64070 */
[----:B------:R-:W-:-:S04]  /*a070*/  IMAD.HI.U32 R7, R7, R142, RZ ;  /* 0x0000008e07077227 */ /* 0x000fc800078e00ff */
[----:B------:R-:W-:Y:S02]  /*a080*/  IMAD R144, R6, R19, R144 ;  /* 0x0000001306907224 */ /* 0x000fe400078e0290 */
[----:B------:R-:W-:Y:S02]  /*a090*/  IMAD.MOV R7, RZ, RZ, -R7 ;  /* 0x000000ffff077224 */ /* 0x000fe400078e0a07 */
[--C-:B------:R-:W-:Y:S01]  /*a0a0*/  @!P4 IMAD.IADD R156, R156, 0x1, -R6.reuse ;  /* 0x000000019c9cc824 */ /* 0x100fe200078e0a06 */
[----:B------:R-:W-:Y:S01]  /*a0b0*/  ISETP.GT.U32.AND P4, PT, R6, R144, PT ;  /* 0x000000900600720c */ /* 0x000fe20003f84070 */
[--C-:B------:R-:W-:Y:S01]  /*a0c0*/  @!P5 IMAD.IADD R152, R152, 0x1, -R6.reuse ;  /* 0x000000019898d824 */ /* 0x100fe200078e0a06 */
[----:B------:R-:W-:Y:S01]  /*a0d0*/  ISETP.GE.AND P5, PT, R55, RZ, PT ;  /* 0x000000ff3700720c */ /* 0x000fe20003fa6270 */
[----:B------:R-:W-:Y:S01]  /*a0e0*/  @!P2 IMAD.IADD R148, R148, 0x1, -R6 ;  /* 0x000000019494a824 */ /* 0x000fe200078e0a06 */
[----:B------:R-:W-:Y:S01]  /*a0f0*/  ISETP.GE.AND P2, PT, R57, RZ, PT ;  /* 0x000000ff3900720c */ /* 0x000fe20003f46270 */
[----:B------:R-:W-:-:S02]  /*a100*/  IMAD R142, R6, R7, R142 ;  /* 0x00000007068e7224 */ /* 0x000fc400078e028e */
[--C-:B------:R-:W-:Y:S01]  /*a110*/  @!P0 IMAD.IADD R154, R154, 0x1, -R6.reuse ;  /* 0x000000019a9a8824 */ /* 0x100fe200078e0a06 */
[----:B------:R-:W-:Y:S01]  /*a120*/  ISETP.GE.AND P0, PT, R35, RZ, PT ;  /* 0x000000ff2300720c */ /* 0x000fe20003f06270 */
[--C-:B------:R-:W-:Y:S01]  /*a130*/  @!P1 IMAD.IADD R150, R150, 0x1, -R6.reuse ;  /* 0x0000000196969824 */ /* 0x100fe200078e0a06 */
[----:B------:R-:W-:Y:S01]  /*a140*/  ISETP.GE.AND P1, PT, R45, RZ, PT ;  /* 0x000000ff2d00720c */ /* 0x000fe20003f26270 */
[--C-:B------:R-:W-:Y:S01]  /*a150*/  @!P3 IMAD.IADD R146, R146, 0x1, -R6.reuse ;  /* 0x000000019292b824 */ /* 0x100fe200078e0a06 */
[----:B------:R-:W-:Y:S01]  /*a160*/  ISETP.GT.U32.AND P3, PT, R6, R142, PT ;  /* 0x0000008e0600720c */ /* 0x000fe20003f64070 */
[----:B------:R-:W-:Y:S02]  /*a170*/  IMAD.MOV.U32 R8, RZ, RZ, R17 ;  /* 0x000000ffff087224 */ /* 0x000fe400078e0011 */
[----:B------:R-:W-:Y:S01]  /*a180*/  @!P4 IMAD.IADD R144, R144, 0x1, -R6 ;  /* 0x000000019090c824 */ /* 0x000fe200078e0a06 */
[C---:B------:R-:W-:Y:S01]  /*a190*/  ISETP.GT.U32.AND P4, PT, R6.reuse, R148, PT ;  /* 0x000000940600720c */ /* 0x040fe20003f84070 */
[----:B------:R-:W-:Y:S01]  /*a1a0*/  @!P5 IMAD.MOV R10, RZ, RZ, -R10 ;  /* 0x000000ffff0ad224 */ /* 0x000fe200078e0a0a */
[C---:B------:R-:W-:Y:S01]  /*a1b0*/  ISETP.GT.U32.AND P5, PT, R6.reuse, R146, PT ;  /* 0x000000920600720c */ /* 0x040fe20003fa4070 */
[----:B------:R-:W-:Y:S01]  /*a1c0*/  @!P2 IMAD.MOV R8, RZ, RZ, -R8 ;  /* 0x000000ffff08a224 */ /* 0x000fe200078e0a08 */
[C---:B------:R-:W-:Y:S01]  /*a1d0*/  ISETP.GT.U32.AND P2, PT, R6.reuse, R154, PT ;  /* 0x0000009a0600720c */ /* 0x040fe20003f44070 */
[----:B------:R-:W-:Y:S01]  /*a1e0*/  @!P0 IMAD.MOV R158, RZ, RZ, -R158 ;  /* 0x000000ffff9e8224 */ /* 0x000fe200078e0a9e */
[C---:B------:R-:W-:Y:S01]  /*a1f0*/  ISETP.GT.U32.AND P0, PT, R6.reuse, R150, PT ;  /* 0x000000960600720c */ /* 0x040fe20003f04070 */
[----:B------:R-:W-:Y:S01]  /*a200*/  @!P1 IMAD.MOV R156, RZ, RZ, -R156 ;  /* 0x000000ffff9c9224 */ /* 0x000fe200078e0a9c */
[----:B------:R-:W-:Y:S01]  /*a210*/  ISETP.GT.U32.AND P1, PT, R6, R144, PT ;  /* 0x000000900600720c */ /* 0x000fe20003f24070 */
[----:B------:R-:W-:-:S02]  /*a220*/  @!P3 IMAD.IADD R142, R142, 0x1, -R6 ;  /* 0x000000018e8eb824 */ /* 0x000fc400078e0a06 */
[----:B------:R-:W-:Y:S01]  /*a230*/  @!P6 IMAD.MOV R152, RZ, RZ, -R152 ;  /* 0x000000ffff98e224 */ /* 0x000fe200078e0a98 */
[----:B------:R-:W-:Y:S01]  /*a240*/  ISETP.GE.AND P6, PT, R47, RZ, PT ;  /* 0x000000ff2f00720c */ /* 0x000fe20003fc6270 */
[--C-:B------:R-:W-:Y:S01]  /*a250*/  @!P4 IMAD.IADD R148, R148, 0x1, -R6.reuse ;  /* 0x000000019494c824 */ /* 0x100fe200078e0a06 */
[----:B------:R-:W-:Y:S01]  /*a260*/  ISETP.GT.U32.AND P3, PT, R6, R142, PT ;  /* 0x0000008e0600720c */ /* 0x000fe20003f64070 */
[--C-:B------:R-:W-:Y:S01]  /*a270*/  @!P5 IMAD.IADD R146, R146, 0x1, -R6.reuse ;  /* 0x000000019292d824 */ /* 0x100fe200078e0a06 */
[----:B------:R-:W-:Y:S01]  /*a280*/  ISETP.GE.AND P4, PT, R49, RZ, PT ;  /* 0x000000ff3100720c */ /* 0x000fe20003f86270 */
[--C-:B------:R-:W-:Y:S01]  /*a290*/  @!P2 IMAD.IADD R154, R154, 0x1, -R6.reuse ;  /* 0x000000019a9aa824 */ /* 0x100fe200078e0a06 */
[----:B------:R-:W-:Y:S01]  /*a2a0*/  ISETP.GE.AND P2, PT, R51, RZ, PT ;  /* 0x000000ff3300720c */ /* 0x000fe20003f46270 */
[--C-:B------:R-:W-:Y:S01]  /*a2b0*/  @!P0 IMAD.IADD R150, R150, 0x1, -R6.reuse ;  /* 0x0000000196968824 */ /* 0x100fe200078e0a06 */
[----:B------:R-:W-:Y:S01]  /*a2c0*/  ISETP.GE.AND P0, PT, R53, RZ, PT ;  /* 0x000000ff3500720c */ /* 0x000fe20003f06270 */
[----:B------:R-:W-:Y:S01]  /*a2d0*/  @!P1 IMAD.IADD R144, R144, 0x1, -R6 ;  /* 0x0000000190909824 */ /* 0x000fe200078e0a06 */
[----:B------:R-:W-:-:S02]  /*a2e0*/  ISETP.GE.AND P5, PT, R59, RZ, PT ;  /* 0x000000ff3b00720c */ /* 0x000fc40003fa6270 */
[----:B------:R-:W-:Y:S01]  /*a2f0*/  ISETP.GE.AND P1, PT, R9, RZ, PT ;  /* 0x000000ff0900720c */ /* 0x000fe20003f26270 */
[----:B------:R-:W-:Y:S02]  /*a300*/  @!P6 IMAD.MOV R148, RZ, RZ, -R148 ;  /* 0x000000ffff94e224 */ /* 0x000fe400078e0a94 */
[----:B------:R-:W-:Y:S01]  /*a310*/  @!P3 IMAD.IADD R142, R142, 0x1, -R6 ;  /* 0x000000018e8eb824 */ /* 0x000fe200078e0a06 */
[----:B------:R-:W-:Y:S01]  /*a320*/  ISETP.NE.AND P3, PT, R25, RZ, PT ;  /* 0x000000ff1900720c */ /* 0x000fe20003f65270 */
[----:B------:R-:W-:Y:S01]  /*a330*/  IMAD R6, R61, UR7, RZ ;  /* 0x000000073d067c24 */ /* 0x000fe2000f8e02ff */
[----:B------:R-:W-:Y:S01]  /*a340*/  LOP3.LUT R25, RZ, R25, RZ, 0x33, !PT ;  /* 0x00000019ff197212 */ /* 0x000fe200078e33ff */
[----:B------:R-:W-:Y:S01]  /*a350*/  @!P4 IMAD.MOV R154, RZ, RZ, -R154 ;  /* 0x000000ffff9ac224 */ /* 0x000fe200078e0a9a */
[----:B------:R-:W-:Y:S01]  /*a360*/  USHF.L.U32 UR7, UR7, 0x6, URZ ;  /* 0x0000000607077899 */ /* 0x000fe2000800063f */
[----:B------:R-:W-:Y:S01]  /*a370*/  @!P2 IMAD.MOV R150, RZ, RZ, -R150 ;  /* 0x000000ffff96a224 */ /* 0x000fe200078e0a96 */
[----:B------:R-:W-:Y:S01]  /*a380*/  IADD3 R7, P6, R6, UR4, RZ ;  /* 0x0000000406077c10 */ /* 0x000fe2000ffde0ff */
[----:B------:R-:W-:Y:S01]  /*a390*/  @!P0 IMAD.MOV R146, RZ, RZ, -R146 ;  /* 0x000000ffff928224 */ /* 0x000fe200078e0a92 */
[C---:B------:R-:W-:Y:S01]  /*a3a0*/  SEL R19, R25.reuse, R38, !P3 ;  /* 0x0000002619137207 */ /* 0x040fe20005800000 */
[----:B------:R-:W-:Y:S01]  /*a3b0*/  @!P5 IMAD.MOV R144, RZ, RZ, -R144 ;  /* 0x000000ffff90d224 */ /* 0x000fe200078e0a90 */
[C---:B------:R-:W-:Y:S01]  /*a3c0*/  SEL R140, R25.reuse, R140, !P3 ;  /* 0x0000008c198c7207 */ /* 0x040fe20005800000 */
[----:B------:R-:W-:Y:S01]  /*a3d0*/  @!P1 IMAD.MOV R142, RZ, RZ, -R142 ;  /* 0x000000ffff8e9224 */ /* 0x000fe200078e0a8e */
[C---:B------:R-:W-:Y:S01]  /*a3e0*/  SEL R139, R25.reuse, R40, !P3 ;  /* 0x00000028198b7207 */ /* 0x040fe20005800000 */
[----:B------:R-:W-:Y:S01]  /*a3f0*/  ULDC UR4, c[0x0][0x234] ;  /* 0x00008d0000047ab9 */ /* 0x000fe20000000800 */
[----:B------:R-:W-:Y:S01]  /*a400*/  SEL R137, R25, R42, !P3 ;  /* 0x0000002a19897207 */ /* 0x000fe20005800000 */
[----:B------:R-:W-:Y:S01]  /*a410*/  IMAD R27, R27, UR4, RZ ;  /* 0x000000041b1b7c24 */ /* 0x000fe2000f8e02ff */
[----:B------:R-:W-:Y:S01]  /*a420*/  SEL R135, R25, R44, !P3 ;  /* 0x0000002c19877207 */ /* 0x000fe20005800000 */
[----:B------:R-:W-:Y:S01]  /*a430*/  IMAD R29, R29, UR4, RZ ;  /* 0x000000041d1d7c24 */ /* 0x000fe2000f8e02ff */
[----:B------:R-:W-:Y:S01]  /*a440*/  SEL R133, R25, R46, !P3 ;  /* 0x0000002e19857207 */ /* 0x000fe20005800000 */
[----:B------:R-:W-:Y:S01]  /*a450*/  IMAD R33, R33, UR4, RZ ;  /* 0x0000000421217c24 */ /* 0x000fe2000f8e02ff */
[----:B------:R-:W-:Y:S01]  /*a460*/  SEL R131, R25, R48, !P3 ;  /* 0x0000003019837207 */ /* 0x000fe20005800000 */
[----:B------:R-:W-:Y:S01]  /*a470*/  IMAD R31, R31, UR4, RZ ;  /* 0x000000041f1f7c24 */ /* 0x000fe2000f8e02ff */
[C---:B------:R-:W-:Y:S01]  /*a480*/  SEL R129, R25.reuse, R50, !P3 ;  /* 0x0000003219817207 */ /* 0x040fe20005800000 */
[----:B------:R-:W-:Y:S01]  /*a490*/  UMOV UR4, URZ ;  /* 0x0000003f00047c82 */ /* 0x000fe20008000000 */
[----:B------:R-:W-:-:S02]  /*a4a0*/  SEL R127, R25, R52, !P3 ;  /* 0x00000034197f7207 */ /* 0x000fc40005800000 */
[C---:B------:R-:W-:Y:S02]  /*a4b0*/  SEL R125, R25.reuse, R54, !P3 ;  /* 0x00000036197d7207 */ /* 0x040fe40005800000 */
[C---:B------:R-:W-:Y:S02]  /*a4c0*/  SEL R123, R25.reuse, R56, !P3 ;  /* 0x00000038197b7207 */ /* 0x040fe40005800000 */
[C---:B------:R-:W-:Y:S02]  /*a4d0*/  SEL R121, R25.reuse, R60, !P3 ;  /* 0x0000003c19797207 */ /* 0x040fe40005800000 */
[C---:B------:R-:W-:Y:S02]  /*a4e0*/  SEL R119, R25.reuse, R58, !P3 ;  /* 0x0000003a19777207 */ /* 0x040fe40005800000 */
[C---:B------:R-:W-:Y:S02]  /*a4f0*/  SEL R117, R25.reuse, R64, !P3 ;  /* 0x0000004019757207 */ /* 0x040fe40005800000 */
        /* <DEDUP_REMOVED lines=16> */
[----:B------:R-:W-:Y:S01]  /*a600*/  LEA.HI.X.SX32 R6, R6, UR5, 0x1, P6 ;  /* 0x0000000506067c11 */ /* 0x000fe2000b0f0eff */
[----:B------:R-:W-:Y:S01]  /*a610*/  ULDC UR5, c[0x0][0x240] ;  /* 0x0000900000057ab9 */ /* 0x000fe20000000800 */
[C---:B------:R-:W-:Y:S01]  /*a620*/  SEL R138, R25.reuse, R138, !P3 ;  /* 0x0000008a198a7207 */ /* 0x040fe20005800000 */
[----:B------:R-:W-:Y:S01]  /*a630*/  IMAD R140, R140, UR5, RZ ;  /* 0x000000058c8c7c24 */ /* 0x000fe2000f8e02ff */
[----:B------:R-:W-:Y:S01]  /*a640*/  SEL R136, R25, R136, !P3 ;  /* 0x0000008819887207 */ /* 0x000fe20005800000 */
[----:B------:R-:W-:Y:S01]  /*a650*/  IMAD R139, R139, UR5, RZ ;  /* 0x000000058b8b7c24 */ /* 0x000fe2000f8e02ff */
        /* <DEDUP_REMOVED lines=192> */
[-C--:B------:R-:W-:Y:S01]  /*b260*/  IADD3 R143, P3, R140, R7.reuse, RZ ;  /* 0x000000078c8f7210 */ /* 0x080fe20007f7e0ff */
[----:B------:R-:W-:Y:S01]  /*b270*/  IMAD R19, R141, UR5, RZ ;  /* 0x000000058d137c24 */ /* 0x000fe2000f8e02ff */
[-C--:B------:R-:W-:Y:S01]  /*b280*/  IADD3 R141, P4, R139, R7.reuse, RZ ;  /* 0x000000078b8d7210 */ /* 0x080fe20007f9e0ff */
[----:B------:R-:W-:Y:S01]  /*b290*/  IMAD R42, R42, UR5, RZ ;  /* 0x000000052a2a7c24 */ /* 0x000fe2000f8e02ff */
[----:B------:R-:W-:Y:S01]  /*b2a0*/  IADD3 R144, P2, R142, R7, RZ ;  /* 0x000000078e907210 */ /* 0x000fe20007f5e0ff */
[----:B------:R-:W-:Y:S01]  /*b2b0*/  IMAD R41, R41, UR5, RZ ;  /* 0x0000000529297c24 */ /* 0x000fe2000f8e02ff */
[----:B------:R-:W-:Y:S01]  /*b2c0*/  CS2R R146, SRZ ;  /* 0x0000000000927805 */ /* 0x000fe2000001ff00 */
[----:B------:R-:W-:Y:S01]  /*b2d0*/  IMAD R40, R40, UR5, RZ ;  /* 0x0000000528287c24 */ /* 0x000fe2000f8e02ff */
[----:B------:R-:W-:Y:S01]  /*b2e0*/  CS2R R148, SRZ ;  /* 0x0000000000947805 */ /* 0x000fe2000001ff00 */
[----:B------:R0:W-:Y:S01]  /*b2f0*/  STL [R1+0x1c38], R144 ;  /* 0x001c389001007387 */ /* 0x0001e20000100800 */
[----:B------:R-:W-:Y:S01]  /*b300*/  IMAD R39, R39, UR5, RZ ;  /* 0x0000000527277c24 */ /* 0x000fe2000f8e02ff */
[----:B------:R-:W-:Y:S01]  /*b310*/  CS2R R150, SRZ ;  /* 0x0000000000967805 */ /* 0x000fe2000001ff00 */
[----:B------:R-:W-:Y:S01]  /*b320*/  IMAD R38, R38, UR5, RZ ;  /* 0x0000000526267c24 */ /* 0x000fe2000f8e02ff */
[----:B------:R1:W-:Y:S01]  /*b330*/  STL [R1+0x1060], R143 ;  /* 0x0010608f01007387 */ /* 0x0003e20000100800 */
[----:B------:R-:W-:-:S02]  /*b340*/  IMAD R37, R37, UR5, RZ ;  /* 0x0000000525257c24 */ /* 0x000fc4000f8e02ff */
[----:B------:R-:W-:Y:S01]  /*b350*/  IMAD R35, R35, UR5, RZ ;  /* 0x0000000523237c24 */ /* 0x000fe2000f8e02ff */
[----:B------:R2:W-:Y:S01]  /*b360*/  STL [R1+0x1068], R141 ;  /* 0x0010688d01007387 */ /* 0x0005e20000100800 */
[----:B------:R-:W-:Y:S01]  /*b370*/  IMAD R34, R34, UR5, RZ ;  /* 0x0000000522227c24 */ /* 0x000fe2000f8e02ff */
[-C--:B0-----:R-:W-:Y:S01]  /*b380*/  IADD3 R144, P5, R138, R7.reuse, RZ ;  /* 0x000000078a907210 */ /* 0x081fe20007fbe0ff */
[----:B------:R-:W-:Y:S02]  /*b390*/  IMAD R32, R32, UR5, RZ ;  /* 0x0000000520207c24 */ /* 0x000fe4000f8e02ff */
[----:B------:R-:W-:Y:S01]  /*b3a0*/  IMAD R30, R30, UR5, RZ ;  /* 0x000000051e1e7c24 */ /* 0x000fe2000f8e02ff */
[-C--:B-1----:R-:W-:Y:S01]  /*b3b0*/  IADD3 R143, P6, R137, R7.reuse, RZ ;  /* 0x00000007898f7210 */ /* 0x082fe20007fde0ff */
[----:B------:R0:W-:Y:S01]  /*b3c0*/  STL [R1+0x1070], R144 ;  /* 0x0010709001007387 */ /* 0x0001e20000100800 */
[----:B------:R-:W-:Y:S01]  /*b3d0*/  IMAD R28, R28, UR5, RZ ;  /* 0x000000051c1c7c24 */ /* 0x000fe2000f8e02ff */
[----:B--2---:R-:W-:-:S02]  /*b3e0*/  IADD3 R141, P0, R136, R7, RZ ;  /* 0x00000007888d7210 */ /* 0x004fc40007f1e0ff */
[----:B------:R1:W-:Y:S01]  /*b3f0*/  STL [R1+0x1078], R143 ;  /* 0x0010788f01007387 */ /* 0x0003e20000100800 */
[----:B------:R-:W-:Y:S02]  /*b400*/  IMAD R26, R26, UR5, RZ ;  /* 0x000000051a1a7c24 */ /* 0x000fe4000f8e02ff */
[----:B------:R-:W-:Y:S01]  /*b410*/  IMAD R24, R24, UR5, RZ ;  /* 0x0000000518187c24 */ /* 0x000fe2000f8e02ff */
[----:B------:R2:W-:Y:S01]  /*b420*/  STL [R1+0x1080], R141 ;  /* 0x0010808d01007387 */ /* 0x0005e20000100800 */
[----:B------:R-:W-:Y:S01]  /*b430*/  IMAD R22, R22, UR5, RZ ;  /* 0x0000000516167c24 */ /* 0x000fe2000f8e02ff */
[-C--:B0-----:R-:W-:Y:S01]  /*b440*/  IADD3 R144, P1, R135, R7.reuse, RZ ;  /* 0x0000000787907210 */ /* 0x081fe20007f3e0ff */
[----:B------:R-:W-:Y:S02]  /*b450*/  IMAD R20, R20, UR5, RZ ;  /* 0x0000000514147c24 */ /* 0x000fe4000f8e02ff */
[----:B------:R-:W-:Y:S01]  /*b460*/  IMAD R18, R18, UR5, RZ ;  /* 0x0000000512127c24 */ /* 0x000fe2000f8e02ff */
[-C--:B-1----:R-:W-:Y:S01]  /*b470*/  LEA.HI.X.SX32 R143, R142, R6.reuse, 0x1, P2 ;  /* 0x000000068e8f7211 */ /* 0x082fe200010f0eff */
[----:B------:R0:W-:Y:S01]  /*b480*/  STL [R1+0x1088], R144 ;  /* 0x0010889001007387 */ /* 0x0001e20000100800 */
[----:B------:R-:W-:Y:S01]  /*b490*/  LEA.HI.X.SX32 R142, R140, R6, 0x1, P3 ;  /* 0x000000068c8e7211 */ /* 0x000fe200018f0eff */
[----:B------:R-:W-:Y:S01]  /*b4a0*/  IMAD R16, R16, UR5, RZ ;  /* 0x0000000510107c24 */ /* 0x000fe2000f8e02ff */
[-C--:B--2---:R-:W-:Y:S01]  /*b4b0*/  IADD3 R141, P2, R134, R7.reuse, RZ ;  /* 0x00000007868d7210 */ /* 0x084fe20007f5e0ff */
[----:B------:R-:W-:Y:S01]  /*b4c0*/  STL [R1+0x1c34], R143 ;  /* 0x001c348f01007387 */ /* 0x000fe20000100800 */
[----:B------:R-:W-:Y:S01]  /*b4d0*/  IADD3 R140, P3, R133, R7, RZ ;  /* 0x00000007858c7210 */ /* 0x000fe20007f7e0ff */
[----:B------:R-:W-:-:S02]  /*b4e0*/  IMAD R14, R14, UR5, RZ ;  /* 0x000000050e0e7c24 */ /* 0x000fc4000f8e02ff */
[----:B------:R1:W-:Y:S01]  /*b4f0*/  STL [R1+0x1090], R141 ;  /* 0x0010908d01007387 */ /* 0x0003e20000100800 */
[----:B------:R-:W-:Y:S01]  /*b500*/  IMAD R12, R12, UR5, RZ ;  /* 0x000000050c0c7c24 */ /* 0x000fe2000f8e02ff */
[----:B0-----:R-:W-:Y:S01]  /*b510*/  CS2R R144, SRZ ;  /* 0x0000000000907805 */ /* 0x001fe2000001ff00 */
[----:B------:R-:W-:Y:S01]  /*b520*/  IMAD R10, R10, UR5, RZ ;  /* 0x000000050a0a7c24 */ /* 0x000fe2000f8e02ff */
[----:B------:R0:W-:Y:S01]  /*b530*/  STL [R1+0x105c], R142 ;  /* 0x00105c8e01007387 */ /* 0x0001e20000100800 */
[----:B------:R-:W-:Y:S02]  /*b540*/  IMAD R8, R8, UR5, RZ ;  /* 0x0000000508087c24 */ /* 0x000fe4000f8e02ff */
[----:B------:R-:W-:Y:S01]  /*b550*/  IMAD R9, R9, UR5, RZ ;  /* 0x0000000509097c24 */ /* 0x000fe2000f8e02ff */
[----:B------:R2:W-:Y:S01]  /*b560*/  STL [R1+0x1098], R140 ;  /* 0x0010988c01007387 */ /* 0x0005e20000100800 */
[----:B------:R-:W-:Y:S01]  /*b570*/  IMAD R11, R11, UR5, RZ ;  /* 0x000000050b0b7c24 */ /* 0x000fe2000f8e02ff */
[-C--:B-1----:R-:W-:Y:S01]  /*b580*/  LEA.HI.X.SX32 R141, R139, R6.reuse, 0x1, P4 ;  /* 0x000000068b8d7211 */ /* 0x082fe200020f0eff */
[----:B------:R-:W-:Y:S01]  /*b590*/  IMAD R13, R13, UR5, RZ ;  /* 0x000000050d0d7c24 */ /* 0x000fe2000f8e02ff */
[----:B------:R-:W-:Y:S01]  /*b5a0*/  IADD3 R139, P4, R132, R7, RZ ;  /* 0x00000007848b7210 */ /* 0x000fe20007f9e0ff */
[----:B------:R-:W-:Y:S01]  /*b5b0*/  IMAD R15, R15, UR5, RZ ;  /* 0x000000050f0f7c24 */ /* 0x000fe2000f8e02ff */
[----:B0-----:R-:W-:Y:S01]  /*b5c0*/  CS2R R142, SRZ ;  /* 0x00000000008e7805 */ /* 0x001fe2000001ff00 */
[----:B------:R-:W-:Y:S01]  /*b5d0*/  STL [R1+0x1064], R141 ;  /* 0x0010648d01007387 */ /* 0x000fe20000100800 */
[----:B------:R-:W-:Y:S01]  /*b5e0*/  IMAD R17, R17, UR5, RZ ;  /* 0x0000000511117c24 */ /* 0x000fe2000f8e02ff */
[----:B--2---:R-:W-:-:S02]  /*b5f0*/  LEA.HI.X.SX32 R140, R138, R6, 0x1, P5 ;  /* 0x000000068a8c7211 */ /* 0x004fc400028f0eff */
[----:B------:R0:W-:Y:S01]  /*b600*/  STL [R1+0x10a0], R139 ;  /* 0x0010a08b01007387 */ /* 0x0001e20000100800 */
[-C--:B------:R-:W-:Y:S01]  /*b610*/  IADD3 R138, P5, R131, R7.reuse, RZ ;  /* 0x00000007838a7210 */ /* 0x080fe20007fbe0ff */
[----:B------:R-:W-:Y:S02]  /*b620*/  IMAD R21, R21, UR5, RZ ;  /* 0x0000000515157c24 */ /* 0x000fe4000f8e02ff */
[----:B------:R1:W-:Y:S01]  /*b630*/  STL [R1+0x106c], R140 ;  /* 0x00106c8c01007387 */ /* 0x0003e20000100800 */
[----:B------:R-:W-:Y:S02]  /*b640*/  IMAD R23, R23, UR5, RZ ;  /* 0x0000000517177c24 */ /* 0x000fe4000f8e02ff */
[----:B------:R-:W-:Y:S01]  /*b650*/  IMAD R25, R25, UR5, RZ ;  /* 0x0000000519197c24 */ /* 0x000fe2000f8e02ff */
[----:B------:R2:W-:Y:S01]  /*b660*/  STL [R1+0x10a8], R138 ;  /* 0x0010a88a01007387 */ /* 0x0005e20000100800 */
[----:B------:R-:W-:Y:S01]  /*b670*/  ULDC UR5, c[0x0][0x238] ;  /* 0x00008e0000057ab9 */ /* 0x000fe20000000800 */
[----:B0-----:R-:W-:Y:S01]  /*b680*/  LEA.HI.X.SX32 R139, R137, R6, 0x1, P6 ;  /* 0x00000006898b7211 */ /* 0x001fe200030f0eff */
[----:B------:R-:W-:Y:S01]  /*b690*/  UIMAD UR5, UR5, 0x16, URZ ;  /* 0x00000016050578a4 */ /* 0x000fe2000f8e023f */
[----:B------:R-:W-:-:S02]  /*b6a0*/  IADD3 R137, P6, R130, R7, RZ ;  /* 0x0000000782897210 */ /* 0x000fc40007fde0ff */
[----:B-1----:R-:W-:Y:S01]  /*b6b0*/  CS2R R140, SRZ ;  /* 0x00000000008c7805 */ /* 0x002fe2000001ff00 */
[----:B------:R-:W-:Y:S01]  /*b6c0*/  STL [R1+0x1074], R139 ;  /* 0x0010748b01007387 */ /* 0x000fe20000100800 */
[----:B--2---:R-:W-:-:S03]  /*b6d0*/  LEA.HI.X.SX32 R138, R136, R6, 0x1, P0 ;  /* 0x00000006888a7211 */ /* 0x004fc600000f0eff */
[----:B------:R0:W-:Y:S01]  /*b6e0*/  STL [R1+0x10b0], R137 ;  /* 0x0010b08901007387 */ /* 0x0001e20000100800 */
[----:B------:R-:W-:-:S03]  /*b6f0*/  IADD3 R136, P0, R129, R7, RZ ;  /* 0x0000000781887210 */ /* 0x000fc60007f1e0ff */
[----:B------:R1:W-:Y:S04]  /*b700*/  STL [R1+0x107c], R138 ;  /* 0x00107c8a01007387 */ /* 0x0003e80000100800 */
[----:B------:R2:W-:Y:S01]  /*b710*/  STL [R1+0x10b8], R136 ;  /* 0x0010b88801007387 */ /* 0x0005e20000100800 */
[-C--:B0-----:R-:W-:Y:S02]  /*b720*/  LEA.HI.X.SX32 R137, R135, R6.reuse, 0x1, P1 ;  /* 0x0000000687897211 */ /* 0x081fe400008f0eff */
[----:B------:R-:W-:Y:S02]  /*b730*/  IADD3 R135, P1, R128, R7, RZ ;  /* 0x0000000780877210 */ /* 0x000fe40007f3e0ff */
        /* <DEDUP_REMOVED lines=149> */
[----:B------:R-:W-:Y:S04]  /*c090*/  STL [R1+0x118c], R103 ;  /* 0x00118c6701007387 */ /* 0x000fe80000100800 */
[----:B------:R1:W-:Y:S01]  /*c0a0*/  STL [R1+0x11c8], R101 ;  /* 0x0011c86501007387 */ /* 0x0003e20000100800 */
[----:B0-----:R-:W-:Y:S02]  /*c0b0*/  LEA.HI.X.SX32 R102, R100, R6, 0x1, P0 ;  /* 0x0000000664667211 */ /* 0x001fe400000f0eff */
[----:B------:R-:W-:-:S03]  /*c0c0*/  IADD3 R100, P0, R93, R7, RZ ;  /* 0x000000075d647210 */ /* 0x000fc60007f1e0ff */
[----:B------:R0:W-:Y:S01]  /*c0d0*/  STL [R1+0x1194], R102 ;  /* 0x0011946601007387 */ /* 0x0001e20000100800 */
[----:B-1----:R-:W-:-:S03]  /*c0e0*/  LEA.HI.X.SX32 R101, R99, R6, 0x1, P1 ;  /* 0x0000000663657211 */ /* 0x002fc600008f0eff */
[----:B------:R1:W-:Y:S01]  /*c0f0*/  STL [R1+0x11d0], R100 ;  /* 0x0011d06401007387 */ /* 0x0003e20000100800 */
[----:B------:R-:W-:-:S03]  /*c100*/  IADD3 R99, P1, R92, R7, RZ ;  /* 0x000000075c637210 */ /* 0x000fc60007f3e0ff */
[----:B------:R-:W-:Y:S01]  /*c110*/  STL [R1+0x119c], R101 ;  /* 0x00119c6501007387 */ /* 0x000fe20000100800 */
[----:B0-----:R-:W-:-:S03]  /*c120*/  CS2R R102, SRZ ;  /* 0x0000000000667805 */ /* 0x001fc6000001ff00 */
[----:B------:R0:W-:Y:S01]  /*c130*/  STL [R1+0x11d8], R99 ;  /* 0x0011d86301007387 */ /* 0x0001e20000100800 */
[----:B-1----:R-:W-:Y:S02]  /*c140*/  LEA.HI.X.SX32 R100, R98, R6, 0x1, P2 ;  /* 0x0000000662647211 */ /* 0x002fe400010f0eff */
[----:B------:R-:W-:-:S03]  /*c150*/  IADD3 R98, P2, R91, R7, RZ ;  /* 0x000000075b627210 */ /* 0x000fc60007f5e0ff */
[----:B------:R1:W-:Y:S01]  /*c160*/  STL [R1+0x11a4], R100 ;  /* 0x0011a46401007387 */ /* 0x0003e20000100800 */
[----:B0-----:R-:W-:-:S03]  /*c170*/  LEA.HI.X.SX32 R99, R97, R6, 0x1, P3 ;  /* 0x0000000661637211 */ /* 0x001fc600018f0eff */
[----:B------:R0:W-:Y:S01]  /*c180*/  STL [R1+0x11e0], R98 ;  /* 0x0011e06201007387 */ /* 0x0001e20000100800 */
[----:B------:R-:W-:-:S03]  /*c190*/  IADD3 R97, P3, R90, R7, RZ ;  /* 0x000000075a617210 */ /* 0x000fc60007f7e0ff */
[----:B------:R-:W-:Y:S01]  /*c1a0*/  STL [R1+0x11ac], R99 ;  /* 0x0011ac6301007387 */ /* 0x000fe20000100800 */
[----:B-1----:R-:W-:-:S03]  /*c1b0*/  CS2R R100, SRZ ;  /* 0x0000000000647805 */ /* 0x002fc6000001ff00 */
        /* <DEDUP_REMOVED lines=282> */
[----:B------:R-:W-:Y:S01]  /*d360*/  STL [R1+0x13a4], R35 ;  /* 0x0013a42301007387 */ /* 0x000fe20000100800 */
[----:B0-----:R-:W-:-:S03]  /*d370*/  LEA.HI.X.SX32 R34, R30, R6, 0x1, P4 ;  /* 0x000000061e227211 */ /* 0x001fc600020f0eff */
        /* <DEDUP_REMOVED lines=15> */
[----:B------:R-:W-:Y:S01]  /*d470*/  STL [R1+0x13c4], R28 ;  /* 0x0013c41c01007387 */ /* 0x000fe20000100800 */
[----:B-1----:R-:W-:-:S03]  /*d480*/  LEA.HI.X.SX32 R26, R22, R6, 0x1, P1 ;  /* 0x00000006161a7211 */ /* 0x002fc600008f0eff */
        /* <DEDUP_REMOVED lines=40> */
[----:B------:R1:W-:Y:S04]  /*d710*/  STL [R1+0x1c2c], R7 ;  /* 0x001c2c0701007387 */ /* 0x0003e80000100800 */
[----:B------:R2:W-:Y:S01]  /*d720*/  STL [R1+0x141c], R9 ;  /* 0x00141c0901007387 */ /* 0x0005e20000100800 */
[-C--:B0-----:R-:W-:Y:S02]  /*d730*/  LEA.HI.X.SX32 R8, R15, R6.reuse, 0x1, P5 ;  /* 0x000000060f087211 */ /* 0x081fe400028f0eff */
[----:B-1----:R-:W-:-:S03]  /*d740*/  LEA.HI.X.SX32 R7, R17, R6, 0x1, P6 ;  /* 0x0000000611077211 */ /* 0x002fc600030f0eff */
[----:B------:R0:W-:Y:S01]  /*d750*/  STL [R1+0x1424], R8 ;  /* 0x0014240801007387 */ /* 0x0001e20000100800 */
[----:B--2---:R-:W-:-:S03]  /*d760*/  LEA.HI.X.SX32 R9, R19, R6, 0x1, P0 ;  /* 0x0000000613097211 */ /* 0x004fc600000f0eff */
[----:B------:R1:W-:Y:S01]  /*d770*/  STL [R1+0x142c], R7 ;  /* 0x00142c0701007387 */ /* 0x0003e20000100800 */
[----:B------:R-:W-:-:S03]  /*d780*/  IADD3 R15, P0, R27, UR8, RZ ;  /* 0x000000081b0f7c10 */ /* 0x000fc6000ff1e0ff */
[----:B------:R-:W-:Y:S01]  /*d790*/  STL [R1+0x1c18], R9 ;  /* 0x001c180901007387 */ /* 0x000fe20000100800 */
[----:B------:R-:W-:Y:S02]  /*d7a0*/  LEA.HI.X.SX32 R14, R27, UR9, 0x1, P0 ;  /* 0x000000091b0e7c11 */ /* 0x000fe400080f0eff */
[----:B------:R-:W-:Y:S02]  /*d7b0*/  CS2R R26, SRZ ;  /* 0x00000000001a7805 */ /* 0x000fe4000001ff00 */
[-C--:B0-----:R-:W-:Y:S02]  /*d7c0*/  LEA.HI.X.SX32 R8, R21, R6.reuse, 0x1, P1 ;  /* 0x0000000615087211 */ /* 0x081fe400008f0eff */
[----:B------:R-:W-:Y:S02]  /*d7d0*/  IADD3 R17, P1, R29, UR8, RZ ;  /* 0x000000081d117c10 */ /* 0x000fe4000ff3e0ff */
[-C--:B-1----:R-:W-:Y:S01]  /*d7e0*/  LEA.HI.X.SX32 R7, R23, R6.reuse, 0x1, P2 ;  /* 0x0000000617077211 */ /* 0x082fe200010f0eff */
[----:B------:R0:W-:Y:S01]  /*d7f0*/  STL [R1+0x1c20], R8 ;  /* 0x001c200801007387 */ /* 0x0001e20000100800 */
[----:B------:R-:W-:-:S02]  /*d800*/  LEA.HI.X.SX32 R6, R25, R6, 0x1, P3 ;  /* 0x0000000619067211 */ /* 0x000fc400018f0eff */
[----:B------:R-:W-:Y:S02]  /*d810*/  CS2R R24, SRZ ;  /* 0x0000000000187805 */ /* 0x000fe4000001ff00 */
[----:B------:R-:W-:Y:S01]  /*d820*/  IADD3 R21, P3, R33, UR8, RZ ;  /* 0x0000000821157c10 */ /* 0x000fe2000ff7e0ff */
[----:B------:R1:W-:Y:S01]  /*d830*/  STL [R1+0x1c28], R7 ;  /* 0x001c280701007387 */ /* 0x0003e20000100800 */
[----:B------:R-:W-:Y:S01]  /*d840*/  IADD3 R19, P2, R31, UR8, RZ ;  /* 0x000000081f137c10 */ /* 0x000fe2000ff5e0ff */
[----:B------:R-:W-:Y:S01]  /*d850*/  UIMAD UR8, UR29, 0x32, URZ ;  /* 0x000000321d0878a4 */ /* 0x000fe2000f8e023f */
[----:B------:R-:W-:Y:S01]  /*d860*/  LEA.HI.X.SX32 R16, R29, UR9, 0x1, P1 ;  /* 0x000000091d107c11 */ /* 0x000fe200088f0eff */
[----:B------:R2:W-:Y:S01]  /*d870*/  STL [R1+0x1434], R6 ;  /* 0x0014340601007387 */ /* 0x0005e20000100800 */
[----:B------:R-:W-:Y:S02]  /*d880*/  LEA.HI.X.SX32 R18, R31, UR9, 0x1, P2 ;  /* 0x000000091f127c11 */ /* 0x000fe400090f0eff */
[----:B------:R-:W-:-:S02]  /*d890*/  CS2R R28, SRZ ;  /* 0x00000000001c7805 */ /* 0x000fc4000001ff00 */
[----:B0-----:R-:W-:Y:S02]  /*d8a0*/  IADD3 R8, P0, R21, UR53, RZ ;  /* 0x0000003515087c10 */ /* 0x001fe4000ff1e0ff */
[----:B------:R-:W-:Y:S02]  /*d8b0*/  CS2R R30, SRZ ;  /* 0x00000000001e7805 */ /* 0x000fe4000001ff00 */
[----:B------:R-:W-:Y:S01]  /*d8c0*/  IADD3 R9, P1, R19, UR53, RZ ;  /* 0x0000003513097c10 */ /* 0x000fe2000ff3e0ff */
[----:B-1----:R-:W-:Y:S01]  /*d8d0*/  IMAD.SHL.U32 R7, R36, 0x8, RZ ;  /* 0x0000000824077824 */ /* 0x002fe200078e00ff */
[----:B------:R-:W-:Y:S01]  /*d8e0*/  LEA.HI.X.SX32 R20, R33, UR9, 0x1, P3 ;  /* 0x0000000921147c11 */ /* 0x000fe200098f0eff */
[----:B------:R-:W-:Y:S01]  /*d8f0*/  UIMAD UR9, UR29, 0x36, URZ ;  /* 0x000000361d0978a4 */ /* 0x000fe2000f8e023f */
[----:B------:R-:W-:Y:S02]  /*d900*/  CS2R R32, SRZ ;  /* 0x0000000000207805 */ /* 0x000fe4000001ff00 */
[----:B--2---:R-:W-:Y:S01]  /*d910*/  IADD3 R6, P2, R17, UR53, RZ ;  /* 0x0000003511067c10 */ /* 0x004fe2000ff5e0ff */
[----:B------:R-:W-:Y:S01]  /*d920*/  STL [R1+0x1c64], R7 ;  /* 0x001c640701007387 */ /* 0x000fe20000100800 */
[----:B------:R-:W-:-:S03]  /*d930*/  CS2R R36, SRZ ;  /* 0x0000000000247805 */ /* 0x000fc6000001ff00 */
[----:B------:R-:W-:Y:S04]  /*d940*/  STL [R1+0xe68], RZ ;  /* 0x000e68ff01007387 */ /* 0x000fe80000100800 */
        /* <DEDUP_REMOVED lines=768> */
[----:B------:R-:W-:Y:S04]  /*10950*/  STL [R1], RZ ;  /* 0x000000ff01007387 */ /* 0x000fe80000100800 */
        /* <DEDUP_REMOVED lines=127> */
[----:B------:R0:W-:Y:S04]  /*11150*/  STL [R1+0x143c], R8 ;  /* 0x00143c0801007387 */ /* 0x0001e80000100800 */
[----:B------:R1:W-:Y:S04]  /*11160*/  STL [R1+0x1444], R9 ;  /* 0x0014440901007387 */ /* 0x0003e80000100800 */
[----:B------:R2:W-:Y:S01]  /*11170*/  STL [R1+0x144c], R6 ;  /* 0x00144c0601007387 */ /* 0x0005e20000100800 */
[----:B0-----:R-:W-:Y:S01]  /*11180*/  IADD3 R8, P3, R15, UR53, RZ ;  /* 0x000000350f087c10 */ /* 0x001fe2000ff7e0ff */
[----:B------:R-:W-:Y:S01]  /*11190*/  UIMAD UR53, UR29, 0x30, URZ ;  /* 0x000000301d3578a4 */ /* 0x000fe2000f8e023f */
[----:B-1----:R-:W-:-:S03]  /*111a0*/  IADD3.X R9, R18, UR15, RZ, P1, !PT ;  /* 0x0000000f12097c10 */ /* 0x002fc60008ffe4ff */
[----:B------:R0:W-:Y:S01]  /*111b0*/  STL [R1+0x1454], R8 ;  /* 0x0014540801007387 */ /* 0x0001e20000100800 */
[----:B--2---:R-:W-:-:S05]  /*111c0*/  IADD3.X R6, R20, UR15, RZ, P0, !PT ;  /* 0x0000000f14067c10 */ /* 0x004fca00087fe4ff */
[----:B------:R1:W-:Y:S01]  /*111d0*/  STL [R1+0x1438], R6 ;  /* 0x0014380601007387 */ /* 0x0003e20000100800 */
[----:B0-----:R-:W-:-:S03]  /*111e0*/  IADD3.X R8, R16, UR15, RZ, P2, !PT ;  /* 0x0000000f10087c10 */ /* 0x001fc600097fe4ff */
[----:B------:R0:W-:Y:S04]  /*111f0*/  STL [R1+0x1440], R9 ;  /* 0x0014400901007387 */ /* 0x0001e80000100800 */
[----:B------:R2:W-:Y:S01]  /*11200*/  STL [R1+0x1448], R8 ;  /* 0x0014480801007387 */ /* 0x0005e20000100800 */
[----:B-1----:R-:W-:Y:S01]  /*11210*/  IADD3.X R6, R14, UR15, RZ, P3, !PT ;  /* 0x0000000f0e067c10 */ /* 0x002fe20009ffe4ff */
[----:B------:R-:W-:Y:S02]  /*11220*/  USHF.R.S32.HI UR15, URZ, 0x1f, UR49 ;  /* 0x0000001f3f0f7899 */ /* 0x000fe40008011431 */
[----:B0-----:R-:W-:Y:S02]  /*11230*/  IADD3 R9, P1, R19, UR49, RZ ;  /* 0x0000003113097c10 */ /* 0x001fe4000ff3e0ff */
[----:B------:R0:W-:Y:S01]  /*11240*/  STL [R1+0x1450], R6 ;  /* 0x0014500601007387 */ /* 0x0001e20000100800 */
[----:B--2---:R-:W-:-:S05]  /*11250*/  IADD3 R8, P0, R21, UR49, RZ ;  /* 0x0000003115087c10 */ /* 0x004fca000ff1e0ff */
[----:B------:R1:W-:Y:S01]  /*11260*/  STL [R1+0x145c], R8 ;  /* 0x00145c0801007387 */ /* 0x0003e20000100800 */
[----:B0-----:R-:W-:-:S03]  /*11270*/  IADD3 R6, P2, R17, UR49, RZ ;  /* 0x0000003111067c10 */ /* 0x001fc6000ff5e0ff */
[----:B------:R0:W-:Y:S04]  /*11280*/  STL [R1+0x1464], R9 ;  /* 0x0014640901007387 */ /* 0x0001e80000100800 */
[----:B------:R2:W-:Y:S01]  /*11290*/  STL [R1+0x146c], R6 ;  /* 0x00146c0601007387 */ /* 0x0005e20000100800 */
[----:B-1----:R-:W-:Y:S01]  /*112a0*/  IADD3 R8, P3, R15, UR49, RZ ;  /* 0x000000310f087c10 */ /* 0x002fe2000ff7e0ff */
[----:B------:R-:W-:Y:S01]  /*112b0*/  UIMAD UR49, UR29, 0x2f, URZ ;  /* 0x0000002f1d3178a4 */ /* 0x000fe2000f8e023f */
[----:B0-----:R-:W-:-:S03]  /*112c0*/  IADD3.X R9, R18, UR15, RZ, P1, !PT ;  /* 0x0000000f12097c10 */ /* 0x001fc60008ffe4ff */
        /* <DEDUP_REMOVED lines=43> */
[----:B------:R-:W-:Y:S01]  /*11580*/  UIMAD UR15, UR29, 0x2c, URZ ;  /* 0x0000002c1d0f78a4 */ /* 0x000fe2000f8e023f */
[----:B0-----:R-:W-:-:S03]  /*11590*/  IADD3 R9, P1, R19, UR51, RZ ;  /* 0x0000003313097c10 */ /* 0x001fc6000ff3e0ff */
[----:B------:R0:W-:Y:S01]  /*115a0*/  STL [R1+0x14b0], R6 ;  /* 0x0014b00601007387 */ /* 0x0001e20000100800 */
[----:B--2---:R-:W-:-:S05]  /*115b0*/  IADD3 R8, P0, R21, UR51, RZ ;  /* 0x0000003315087c10 */ /* 0x004fca000ff1e0ff */
[----:B------:R1:W-:Y:S01]  /*115c0*/  STL [R1+0x14bc], R8 ;  /* 0x0014bc0801007387 */ /* 0x0003e20000100800 */
[----:B0-----:R-:W-:-:S03]  /*115d0*/  IADD3 R6, P2, R17, UR51, RZ ;  /* 0x0000003311067c10 */ /* 0x001fc6000ff5e0ff */
[----:B------:R0:W-:Y:S04]  /*115e0*/  STL [R1+0x14c4], R9 ;  /* 0x0014c40901007387 */ /* 0x0001e80000100800 */
[----:B------:R2:W-:Y:S01]  /*115f0*/  STL [R1+0x14cc], R6 ;  /* 0x0014cc0601007387 */ /* 0x0005e20000100800 */
[----:B-1----:R-:W-:Y:S01]  /*11600*/  IADD3 R8, P3, R15, UR51, RZ ;  /* 0x000000330f087c10 */ /* 0x002fe2000ff7e0ff */
[----:B------:R-:W-:Y:S01]  /*11610*/  USHF.R.S32.HI UR51, URZ, 0x1f, UR33 ;  /* 0x0000001f3f337899 */ /* 0x000fe20008011421 */
        /* <DEDUP_REMOVED lines=8> */
[----:B------:R-:W-:Y:S01]  /*116a0*/  USHF.R.S32.HI UR59, URZ, 0x1f, UR41 ;  /* 0x0000001f3f3b7899 */ /* 0x000fe20008011429 */
        /* <DEDUP_REMOVED lines=188> */
[----:B------:R-:W-:Y:S01]  /*12270*/  USHF.L.U32 UR53, UR29, 0x5, URZ ;  /* 0x000000051d357899 */ /* 0x000fe2000800063f */
        /* <DEDUP_REMOVED lines=53> */
[----:B------:R-:W-:Y:S02]  /*125d0*/  USHF.L.U32 UR6, UR29, 0x6, URZ ;  /* 0x000000061d067899 */ /* 0x000fe4000800063f */
[----:B------:R-:W-:Y:S01]  /*125e0*/  UIMAD UR29, UR29, 0x1d, URZ ;  /* 0x0000001d1d1d78a4 */ /* 0x000fe2000f8e023f */
[----:B0-----:R-:W-:Y:S01]  /*125f0*/  IADD3.X R9, R18, UR59, RZ, P1, !PT ;  /* 0x0000003b12097c10 */ /* 0x001fe20008ffe4ff */
        /* <DEDUP_REMOVED lines=10> */
[----:B--2---:R-:W-:-:S02]  /*126a0*/  IADD3 R8, P2, R17, UR15, RZ ;  /* 0x0000000f11087c10 */ /* 0x004fc4000ff5e0ff */
[----:B0-----:R-:W-:-:S05]  /*126b0*/  IADD3 R6, P0, R21, UR15, RZ ;  /* 0x0000000f15067c10 */ /* 0x001fca000ff1e0ff */
[----:B------:R0:W-:Y:S04]  /*126c0*/  STL [R1+0x169c], R6 ;  /* 0x00169c0601007387 */ /* 0x0001e80000100800 */
[----:B------:R1:W-:Y:S04]  /*126d0*/  STL [R1+0x16a4], R9 ;  /* 0x0016a40901007387 */ /* 0x0003e80000100800 */
[----:B------:R2:W-:Y:S01]  /*126e0*/  STL [R1+0x16ac], R8 ;  /* 0x0016ac0801007387 */ /* 0x0005e20000100800 */
[----:B0-----:R-:W-:Y:S01]  /*126f0*/  IADD3 R6, P3, R15, UR15, RZ ;  /* 0x0000000f0f067c10 */ /* 0x001fe2000ff7e0ff */
[----:B------:R-:W-:-:S02]  /*12700*/  USHF.R.S32.HI UR15, URZ, 0x1f, UR55 ;  /* 0x0000001f3f0f7899 */ /* 0x000fc40008011437 */
[----:B------:R-:W-:Y:S01]  /*12710*/  USHF.R.S32.HI UR55, URZ, 0x1f, UR47 ;  /* 0x0000001f3f377899 */ /* 0x000fe2000801142f */
[----:B-1----:R-:W-:Y:S01]  /*12720*/  IADD3.X R9, R18, UR59, RZ, P1, !PT ;  /* 0x0000003b12097c10 */ /* 0x002fe20008ffe4ff */
[----:B------:R0:W-:Y:S01]  /*12730*/  STL [R1+0x16b4], R6 ;  /* 0x0016b40601007387 */ /* 0x0001e20000100800 */
[----:B--2---:R-:W-:Y:S02]  /*12740*/  IADD3.X R8, R16, UR59, RZ, P2, !PT ;  /* 0x0000003b10087c10 */ /* 0x004fe400097fe4ff */
[----:B0-----:R-:W-:Y:S02]  /*12750*/  LOP3.LUT R6, R7, 0x30, RZ, 0xc0, !PT ;  /* 0x0000003007067812 */ /* 0x001fe400078ec0ff */
[----:B------:R-:W-:-:S05]  /*12760*/  IADD3.X R7, R20, UR59, RZ, P0, !PT ;  /* 0x0000003b14077c10 */ /* 0x000fca00087fe4ff */
[----:B------:R0:W-:Y:S04]  /*12770*/  STL [R1+0x1698], R7 ;  /* 0x0016980701007387 */ /* 0x0001e80000100800 */
[----:B------:R1:W-:Y:S04]  /*12780*/  STL [R1+0x16a0], R9 ;  /* 0x0016a00901007387 */ /* 0x0003e80000100800 */
[----:B------:R2:W-:Y:S01]  /*12790*/  STL [R1+0x16a8], R8 ;  /* 0x0016a80801007387 */ /* 0x0005e20000100800 */
[----:B0-----:R-:W-:Y:S01]  /*127a0*/  IADD3.X R7, R14, UR59, RZ, P3, !PT ;  /* 0x0000003b0e077c10 */ /* 0x001fe20009ffe4ff */
[----:B------:R-:W-:-:S02]  /*127b0*/  USHF.R.S32.HI UR59, URZ, 0x1f, UR33 ;  /* 0x0000001f3f3b7899 */ /* 0x000fc40008011421 */
[----:B-1----:R-:W-:Y:S02]  /*127c0*/  IADD3 R9, P1, R19, UR33, RZ ;  /* 0x0000002113097c10 */ /* 0x002fe4000ff3e0ff */
        /* <DEDUP_REMOVED lines=69> */
[----:B-1----:R-:W-:Y:S02]  /*12c20*/  IADD3.X R7, R14, UR59, RZ, P3, !PT ;  /* 0x0000003b0e077c10 */ /* 0x002fe40009ffe4ff */
        /* <DEDUP_REMOVED lines=299> */
[----:B--2---:R-:W-:Y:S02]  /*13ee0*/  SHF.R.S32.HI R7, RZ, 0x6, R104 ;  /* 0x00000006ff077819 */ /* 0x004fe40000011468 */
[----:B------:R-:W-:-:S03]  /*13ef0*/  CS2R R104, SRZ ;  /* 0x0000000000687805 */ /* 0x000fc6000001ff00 */
[----:B------:R1:W-:Y:S01]  /*13f00*/  STL [R1+0x1c60], R7 ;  /* 0x001c600701007387 */ /* 0x0003e20000100800 */
[----:B0-----:R-:W-:-:S05]  /*13f10*/  IADD3.X R8, R20, UR9, RZ, P0, !PT ;  /* 0x0000000914087c10 */ /* 0x001fca00087fe4ff */
[----:B------:R0:W-:Y:S01]  /*13f20*/  STL [R1+0x1938], R8 ;  /* 0x0019380801007387 */ /* 0x0001e20000100800 */
[----:B-1----:R-:W-:-:S03]  /*13f30*/  IADD3.X R7, R16, UR9, RZ, P2, !PT ;  /* 0x0000000910077c10 */ /* 0x002fc600097fe4ff */
[----:B------:R1:W-:Y:S04]  /*13f40*/  STL [R1+0x1940], R9 ;  /* 0x0019400901007387 */ /* 0x0003e80000100800 */
[----:B------:R2:W-:Y:S01]  /*13f50*/  STL [R1+0x1948], R7 ;  /* 0x0019480701007387 */ /* 0x0005e20000100800 */
[----:B0-----:R-:W-:Y:S01]  /*13f60*/  IADD3.X R8, R14, UR9, RZ, P3, !PT ;  /* 0x000000090e087c10 */ /* 0x001fe20009ffe4ff */
[----:B------:R-:W-:Y:S01]  /*13f70*/  UIADD3 UR9, UP0, UR12, 0x2, URZ ;  /* 0x000000020c097890 */ /* 0x000fe2000ff1e03f */
[----:B-1----:R-:W-:-:S03]  /*13f80*/  IADD3 R9, P1, R19, UR5, RZ ;  /* 0x0000000513097c10 */ /* 0x002fc6000ff3e0ff */
[----:B------:R0:W-:Y:S01]  /*13f90*/  STL [R1+0x1950], R8 ;  /* 0x0019500801007387 */ /* 0x0001e20000100800 */
[----:B------:R-:W-:Y:S01]  /*13fa0*/  UIADD3.X UR59, UR4, -0x7fffffe0, URZ, UP0, !UPT ;  /* 0x80000020043b7890 */ /* 0x000fe200087fe43f */
[----:B--2---:R-:W-:Y:S01]  /*13fb0*/  IADD3 R7, P0, R21, UR5, RZ ;  /* 0x0000000515077c10 */ /* 0x004fe2000ff1e0ff */
[----:B------:R-:W-:-:S04]  /*13fc0*/  USHF.R.S32.HI UR4, URZ, 0x1f, UR7 ;  /* 0x0000001f3f047899 */ /* 0x000fc80008011407 */
[----:B------:R1:W-:Y:S01]  /*13fd0*/  STL [R1+0x195c], R7 ;  /* 0x00195c0701007387 */ /* 0x0003e20000100800 */
[----:B0-----:R-:W-:-:S03]  /*13fe0*/  IADD3 R8, P2, R17, UR5, RZ ;  /* 0x0000000511087c10 */ /* 0x001fc6000ff5e0ff */
[----:B------:R-:W-:Y:S04]  /*13ff0*/  STL [R1+0x1964], R9 ;  /* 0x0019640901007387 */ /* 0x000fe80000100800 */
[----:B------:R0:W-:Y:S01]  /*14000*/  STL [R1+0x196c], R8 ;  /* 0x00196c0801007387 */ /* 0x0001e20000100800 */
[----:B-1----:R-:W-:Y:S01]  /*14010*/  IADD3 R7, P3, R15, UR5, RZ ;  /* 0x000000050f077c10 */ /* 0x002fe2000ff7e0ff */
[----:B------:R-:W-:-:S04]  /*14020*/  USHF.R.S32.HI UR5, URZ, 0x1f, UR6 ;  /* 0x0000001f3f057899 */ /* 0x000fc80008011406 */
[----:B------:R1:W-:Y:S01]  /*14030*/  STL [R1+0x1974], R7 ;  /* 0x0019740701007387 */ /* 0x0003e20000100800 */
[----:B0-----:R-:W-:Y:S01]  /*14040*/  IMAD R8, R153, 0x40, R6 ;  /* 0x0000004099087824 */ /* 0x001fe200078e0206 */
[----:B------:R-:W-:-:S04]  /*14050*/  IADD3.X R6, R18, UR8, RZ, P1, !PT ;  /* 0x0000000812067c10 */ /* 0x000fc80008ffe4ff */
[----:B------:R-:W-:Y:S01]  /*14060*/  STL [R1+0xe40], R8 ;  /* 0x000e400801007387 */ /* 0x000fe20000100800 */
[----:B-1----:R-:W-:-:S05]  /*14070*/  IADD3.X R7, R20, UR8, RZ, P0, !PT ;  /* 0x0000000814077c10 */ /* 0x002fca00087fe4ff */
[----:B------:R0:W-:Y:S04]  /*14080*/  STL [R1+0x1958], R7 ;  /* 0x0019580701007387 */ /* 0x0001e80000100800 */
[----:B------:R1:W-:Y:S01]  /*14090*/  STL [R1+0x1960], R6 ;  /* 0x0019600601007387 */ /* 0x0003e20000100800 */
[----:B0-----:R-:W-:Y:S02]  /*140a0*/  IADD3.X R7, R16, UR8, RZ, P2, !PT ;  /* 0x0000000810077c10 */ /* 0x001fe400097fe4ff */
[----:B------:R-:W-:Y:S02]  /*140b0*/  IADD3 R9, P2, R17, UR54, RZ ;  /* 0x0000003611097c10 */ /* 0x000fe4000ff5e0ff */
[----:B-1----:R-:W-:Y:S01]  /*140c0*/  IADD3.X R6, R14, UR8, RZ, P3, !PT ;  /* 0x000000080e067c10 */ /* 0x002fe20009ffe4ff */
[----:B------:R0:W-:Y:S01]  /*140d0*/  STL [R1+0x1968], R7 ;  /* 0x0019680701007387 */ /* 0x0001e20000100800 */
[----:B------:R-:W-:Y:S01]  /*140e0*/  UMOV UR8, UR9 ;  /* 0x0000000900087c82 */ /* 0x000fe20008000000 */
[----:B------:R-:W-:Y:S01]  /*140f0*/  UMOV UR9, UR59 ;  /* 0x0000003b00097c82 */ /* 0x000fe20008000000 */
[----:B------:R-:W-:Y:S01]  /*14100*/  ULDC UR59, c[0x0][0x238] ;  /* 0x00008e00003b7ab9 */ /* 0x000fe20000000800 */
[----:B------:R1:W-:Y:S01]  /*14110*/  STL [R1+0x1970], R6 ;  /* 0x0019700601007387 */ /* 0x0003e20000100800 */
[----:B0-----:R-:W-:-:S02]  /*14120*/  IADD3 R7, P0, R21, UR54, RZ ;  /* 0x0000003615077c10 */ /* 0x001fc4000ff1e0ff */
[----:B-1----:R-:W-:-:S03]  /*14130*/  IADD3 R6, P1, R19, UR54, RZ ;  /* 0x0000003613067c10 */ /* 0x002fc6000ff3e0ff */
[----:B------:R0:W-:Y:S04]  /*14140*/  STL [R1+0x197c], R7 ;  /* 0x00197c0701007387 */ /* 0x0001e80000100800 */
[----:B------:R1:W-:Y:S04]  /*14150*/  STL [R1+0x1984], R6 ;  /* 0x0019840601007387 */ /* 0x0003e80000100800 */
[----:B------:R2:W-:Y:S01]  /*14160*/  STL [R1+0x198c], R9 ;  /* 0x00198c0901007387 */ /* 0x0005e20000100800 */
[----:B0-----:R-:W-:Y:S02]  /*14170*/  IADD3 R7, P3, R15, UR54, RZ ;  /* 0x000000360f077c10 */ /* 0x001fe4000ff7e0ff */
[----:B-1----:R-:W-:-:S03]  /*14180*/  IADD3.X R6, R20, UR55, RZ, P0, !PT ;  /* 0x0000003714067c10 */ /* 0x002fc600087fe4ff */
[----:B------:R0:W-:Y:S01]  /*14190*/  STL [R1+0x1994], R7 ;  /* 0x0019940701007387 */ /* 0x0001e20000100800 */
[----:B--2---:R-:W-:-:S03]  /*141a0*/  IADD3.X R9, R18, UR55, RZ, P1, !PT ;  /* 0x0000003712097c10 */ /* 0x004fc60008ffe4ff */
[----:B------:R1:W-:Y:S04]  /*141b0*/  STL [R1+0x1978], R6 ;  /* 0x0019780601007387 */ /* 0x0003e80000100800 */
[----:B------:R2:W-:Y:S01]  /*141c0*/  STL [R1+0x1980], R9 ;  /* 0x0019800901007387 */ /* 0x0005e20000100800 */
[----:B0-----:R-:W-:Y:S02]  /*141d0*/  IADD3.X R7, R16, UR55, RZ, P2, !PT ;  /* 0x0000003710077c10 */ /* 0x001fe400097fe4ff */
[----:B-1----:R-:W-:-:S03]  /*141e0*/  IADD3.X R6, R14, UR55, RZ, P3, !PT ;  /* 0x000000370e067c10 */ /* 0x002fc60009ffe4ff */
[----:B------:R0:W-:Y:S01]  /*141f0*/  STL [R1+0x1988], R7 ;  /* 0x0019880701007387 */ /* 0x0001e20000100800 */
[----:B------:R-:W-:Y:S01]  /*14200*/  UIADD3.64 UR54, UR8, 0xfe, URZ ;  /* 0x000000fe08367897 */ /* 0x000fe2000fffe03f */
[----:B--2---:R-:W-:Y:S02]  /*14210*/  IADD3 R9, P2, R17, UR52, RZ ;  /* 0x0000003411097c10 */ /* 0x004fe4000ff5e0ff */
[----:B------:R1:W-:Y:S01]  /*14220*/  STL [R1+0x1990], R6 ;  /* 0x0019900601007387 */ /* 0x0003e20000100800 */
[----:B0-----:R-:W-:Y:S02]  /*14230*/  IADD3 R7, P0, R21, UR52, RZ ;  /* 0x0000003415077c10 */ /* 0x001fe4000ff1e0ff */
        /* <DEDUP_REMOVED lines=16> */
[----:B------:R-:W-:Y:S01]  /*14340*/  UIADD3.64 UR52, UR8, 0x700, URZ ;  /* 0x0000070008347897 */ /* 0x000fe2000fffe03f */
        /* <DEDUP_REMOVED lines=185> */
[----:B--2---:R-:W-:-:S03]  /*14ee0*/  IADD3 R9, P2, R17, UR42, RZ ;  /* 0x0000002a11097c10 */ /* 0x004fc6000ff5e0ff */
        /* <DEDUP_REMOVED lines=15> */
[----:B--2---:R-:W-:-:S03]  /*14fe0*/  LOP3.LUT R9, R8, 0x10, RZ, 0x3c, !PT ;  /* 0x0000001008097812 */ /* 0x004fc600078e3cff */
[----:B------:R1:W-:Y:S04]  /*14ff0*/  STL [R1+0x1b30], R6 ;  /* 0x001b300601007387 */ /* 0x0003e80000100800 */
[----:B------:R-:W-:Y:S01]  /*15000*/  STL [R1+0xf20], R9 ;  /* 0x000f200901007387 */ /* 0x000fe20000100800 */
[C---:B0-----:R-:W-:Y:S02]  /*15010*/  LOP3.LUT R7, R8.reuse, 0x20, RZ, 0x3c, !PT ;  /* 0x0000002008077812 */ /* 0x041fe400078e3cff */
[----:B-1----:R-:W-:-:S03]  /*15020*/  LOP3.LUT R6, R8, 0x30, RZ, 0x3c, !PT ;  /* 0x0000003008067812 */ /* 0x002fc600078e3cff */
[----:B------:R0:W-:Y:S01]  /*15030*/  STL [R1+0xf1c], R7 ;  /* 0x000f1c0701007387 */ /* 0x0001e20000100800 */
[----:B------:R-:W-:-:S03]  /*15040*/  IADD3 R8, P1, R21, UR13, RZ ;  /* 0x0000000d15087c10 */ /* 0x000fc6000ff3e0ff */
[----:B------:R1:W-:Y:S04]  /*15050*/  STL [R1+0xf18], R6 ;  /* 0x000f180601007387 */ /* 0x0003e80000100800 */
[----:B------:R2:W-:Y:S01]  /*15060*/  STL [R1+0x1b3c], R8 ;  /* 0x001b3c0801007387 */ /* 0x0005e20000100800 */
[----:B0-----:R-:W-:Y:S02]  /*15070*/  IADD3 R7, P0, R19, UR13, RZ ;  /* 0x0000000d13077c10 */ /* 0x001fe4000ff1e0ff */
[----:B-1----:R-:W-:-:S03]  /*15080*/  IADD3 R6, P4, R17, UR13, RZ ;  /* 0x0000000d11067c10 */ /* 0x002fc6000ff9e0ff */
[----:B------:R0:W-:Y:S01]  /*15090*/  STL [R1+0x1b44], R7 ;  /* 0x001b440701007387 */ /* 0x0001e20000100800 */
[----:B--2---:R-:W-:-:S03]  /*150a0*/  IADD3 R8, P6, R15, UR13, RZ ;  /* 0x0000000d0f087c10 */ /* 0x004fc6000ffde0ff */
        /* <DEDUP_REMOVED lines=8> */
[----:B0-----:R-:W-:Y:S02]  /*15130*/  IADD3.X R7, R20, UR30, RZ, P1, !PT ;  /* 0x0000001e14077c10 */ /* 0x001fe40008ffe4ff */
[----:B-1----:R-:W-:-:S03]  /*15140*/  IADD3 R6, P1, R15, UR27, RZ ;  /* 0x0000001b0f067c10 */ /* 0x002fc6000ff3e0ff */
[----:B------:R0:W-:Y:S01]  /*15150*/  STL [R1+0x1b38], R7 ;  /* 0x001b380701007387 */ /* 0x0001e20000100800 */
[----:B--2---:R-:W-:-:S03]  /*15160*/  IADD3.X R8, R18, UR30, RZ, P0, !PT ;  /* 0x0000001e12087c10 */ /* 0x004fc600087fe4ff */
[----:B------:R1:W-:Y:S04]  /*15170*/  STL [R1+0x1b74], R6 ;  /* 0x001b740601007387 */ /* 0x0003e80000100800 */
[----:B------:R2:W-:Y:S01]  /*15180*/  STL [R1+0x1b40], R8 ;  /* 0x001b400801007387 */ /* 0x0005e20000100800 */
[----:B0-----:R-:W-:Y:S02]  /*15190*/  IADD3 R7, P0, R21, UR26, RZ ;  /* 0x0000001a15077c10 */ /* 0x001fe4000ff1e0ff */
[----:B-1----:R-:W-:-:S03]  /*151a0*/  IADD3.X R6, R16, UR30, RZ, P4, !PT ;  /* 0x0000001e10067c10 */ /* 0x002fc6000a7fe4ff */
        /* <DEDUP_REMOVED lines=56> */
[----:B------:R1:W-:Y:S01]  /*15530*/  STL [R1+0x1bec], R6 ;  /* 0x001bec0601007387 */ /* 0x0003e20000100800 */
[----:B0-----:R-:W-:Y:S02]  /*15540*/  IADD3.X R7, R20, UR38, RZ, P4, !PT ;  /* 0x0000002614077c10 */ /* 0x001fe4000a7fe4ff */
[----:B-1----:R-:W-:-:S03]  /*15550*/  IADD3 R6, P4, R15, UR19, RZ ;  /* 0x000000130f067c10 */ /* 0x002fc6000ff9e0ff */
[----:B------:R0:W-:Y:S04]  /*15560*/  STL [R1+0x1bb8], R7 ;  /* 0x001bb80701007387 */ /* 0x0001e80000100800 */
        /* <DEDUP_REMOVED lines=29> */
[----:B------:R-:W-:-:S03]  /*15740*/  UMOV UR15, 0x80000020 ;  /* 0x80000020000f7882 */ /* 0x000fc60000000000 */
[----:B------:R2:W-:Y:S02]  /*15750*/  STL [R1+0x1c10], R6 ;  /* 0x001c100601007387 */ /* 0x0005e40000100800 */
.L_x_2:
[----:B------:R-:W-:Y:S04]  /*15760*/  STL [R1+0x2b88], R110 ;  /* 0x002b886e01007387 */ /* 0x000fe80000100800 */
        /* <DEDUP_REMOVED lines=83> */
[----:B0-----:R0:W-:Y:S04]  /*15ca0*/  STL [R1+0x2a38], R26 ;  /* 0x002a381a01007387 */ /* 0x0011e80000100800 */
[----:B0-----:R-:W3:Y:S04]  /*15cb0*/  LDL.LU R26, [R1+0xe68] ;  /* 0x000e6800011a7983 */ /* 0x001ee80000300800 */
[----:B------:R-:W-:Y:S04]  /*15cc0*/  STL [R1+0x2a34], R27 ;  /* 0x002a341b01007387 */ /* 0x000fe80000100800 */
[----:B------:R-:W-:Y:S04]  /*15cd0*/  STL [R1+0x2a30], R24 ;  /* 0x002a301801007387 */ /* 0x000fe80000100800 */
[----:B------:R-:W-:Y:S04]  /*15ce0*/  STL [R1+0x2a2c], R25 ;  /* 0x002a2c1901007387 */ /* 0x000fe80000100800 */
[----:B------:R0:W-:Y:S04]  /*15cf0*/  STL [R1+0x2148], R125 ;  /* 0x0021487d01007387 */ /* 0x0001e80000100800 */
[----:B0-----:R-:W4:Y:S04]  /*15d00*/  LDL.LU R125, [R1+0x15cc] ;  /* 0x0015cc00017d7983 */ /* 0x001f280000300800 */
        /* <DEDUP_REMOVED lines=48> */
[----:B------:R0:W-:Y:S01]  /*16010*/  STL [R1+0x20e4], R150 ;  /* 0x0020e49601007387 */ /* 0x0001e20000100800 */
[----:B--2---:R-:W-:-:S03]  /*16020*/  MOV R6, UR48 ;  /* 0x0000003000067c02 */ /* 0x004fc60008000f00 */
[----:B0-----:R-:W2:Y:S04]  /*16030*/  LDL.LU R150, [R1+0x1590] ;  /* 0x0015900001967983 */ /* 0x001ea80000300800 */
[----:B------:R0:W-:Y:S04]  /*16040*/  STL [R1+0x20e0], R151 ;  /* 0x0020e09701007387 */ /* 0x0001e80000100800 */
[----:B0-----:R-:W2:Y:S04]  /*16050*/  LDL.LU R151, [R1+0x1564] ;  /* 0x0015640001977983 */ /* 0x001ea80000300800 */
[----:B-----5:R-:W-:Y:S04]  /*16060*/  STL [R1+0x20c8], R5 ;  /* 0x0020c80501007387 */ /* 0x020fe80000100800 */
[----:B------:R0:W-:Y:S04]  /*16070*/  STL [R1+0x20c4], R4 ;  /* 0x0020c40401007387 */ /* 0x0001e80000100800 */
[----:B------:R-:W-:Y:S04]  /*16080*/  STL [R1+0x20c0], R3 ;  /* 0x0020c00301007387 */ /* 0x000fe80000100800 */
[----:B------:R1:W-:Y:S01]  /*16090*/  STL [R1+0x20bc], R2 ;  /* 0x0020bc0201007387 */ /* 0x0003e20000100800 */
[----:B0-----:R-:W-:-:S03]  /*160a0*/  MOV R4, UR53 ;  /* 0x0000003500047c02 */ /* 0x001fc60008000f00 */
[----:B------:R-:W-:Y:S01]  /*160b0*/  STL [R1+0x20b8], R0 ;  /* 0x0020b80001007387 */ /* 0x000fe20000100800 */
[----:B-1----:R-:W-:-:S05]  /*160c0*/  MOV R2, UR49 ;  /* 0x0000003100027c02 */ /* 0x002fca0008000f00 */
[----:B------:R0:W-:Y:S04]  /*160d0*/  STL [R1+0x1c5c], R2 ;  /* 0x001c5c0201007387 */ /* 0x0001e80000100800 */
[----:B------:R1:W-:Y:S04]  /*160e0*/  STL [R1+0x1c58], R6 ;  /* 0x001c580601007387 */ /* 0x0003e80000100800 */
[----:B------:R3:W-:Y:S01]  /*160f0*/  STL [R1+0x1c54], R4 ;  /* 0x001c540401007387 */ /* 0x0007e20000100800 */
[----:B0-----:R-:W-:Y:S02]  /*16100*/  MOV R2, UR52 ;  /* 0x0000003400027c02 */ /* 0x001fe40008000f00 */
[----:B-1----:R-:W-:-:S03]  /*16110*/  MOV R6, UR7 ;  /* 0x0000000700067c02 */ /* 0x002fc60008000f00 */
[----:B------:R0:W-:Y:S01]  /*16120*/  STL [R1+0x1c50], R2 ;  /* 0x001c500201007387 */ /* 0x0001e20000100800 */
[----:B---3--:R-:W-:-:S03]  /*16130*/  MOV R4, UR6 ;  /* 0x0000000600047c02 */ /* 0x008fc60008000f00 */
[----:B------:R1:W-:Y:S04]  /*16140*/  STL [R1+0x1c4c], R6 ;  /* 0x001c4c0601007387 */ /* 0x0003e80000100800 */
[----:B------:R3:W-:Y:S01]  /*16150*/  STL [R1+0x1c48], R4 ;  /* 0x001c480401007387 */ /* 0x0007e20000100800 */
[----:B0-----:R-:W-:Y:S02]  /*16160*/  MOV R2, UR5 ;  /* 0x0000000500027c02 */ /* 0x001fe40008000f00 */
[----:B-1----:R-:W-:Y:S01]  /*16170*/  MOV R6, UR4 ;  /* 0x0000000400067c02 */ /* 0x002fe20008000f00 */
[----:B---3--:R-:W3:Y:S04]  /*16180*/  LDL.LU R4, [R1+0x1c14] ;  /* 0x001c140001047983 */ /* 0x008ee80000300800 */
[----:B------:R0:W-:Y:S04]  /*16190*/  STL [R1+0x1c44], R2 ;  /* 0x001c440201007387 */ /* 0x0001e80000100800 */
[----:B0-----:R-:W4:Y:S01]  /*161a0*/  LDL.LU R2, [R1+0x1c04] ;  /* 0x001c040001027983 */ /* 0x001f220000300800 */
[----:B------:R-:W-:-:S02]  /*161b0*/  PRMT R29, RZ, 0x7610, R29 ;  /* 0x00007610ff1d7816 */ /* 0x000fc4000000001d */
[----:B------:R-:W-:Y:S01]  /*161c0*/  PRMT R38, RZ, 0x7610, R38 ;  /* 0x00007610ff267816 */ /* 0x000fe20000000026 */
[----:B------:R0:W-:Y:S04]  /*161d0*/  STL [R1+0x1c40], R6 ;  /* 0x001c400601007387 */ /* 0x0001e80000100800 */
[----:B------:R-:W-:Y:S04]  /*161e0*/  STL [R1+0x255c], R15 ;  /* 0x00255c0f01007387 */ /* 0x000fe80000100800 */
[----:B------:R1:W-:Y:S01]  /*161f0*/  STL [R1+0x2554], R14 ;  /* 0x0025540e01007387 */ /* 0x0003e20000100800 */
[----:B0-----:R-:W0:Y:S02]  /*16200*/  LDC R6, c[0x0][0x230] ;  /* 0x00008c00ff067b82 */ /* 0x001e240000000800 */
[----:B0-----:R-:W-:-:S05]  /*16210*/  IMAD R6, R26, -0x40, R6 ;  /* 0xffffffc01a067824 */ /* 0x001fca00078e0206 */
[C---:B------:R-:W-:Y:S02]  /*16220*/  ISETP.GT.AND P0, PT, R6.reuse, RZ, PT ;  /* 0x000000ff0600720c */ /* 0x040fe40003f04270 */
[----:B------:R-:W-:-:S11]  /*16230*/  ISETP.GT.AND P1, PT, R6, 0x1, PT ;  /* 0x000000010600780c */ /* 0x000fd60003f24270 */
[----:B------:R-:W-:Y:S02]  /*16240*/  @P0 IMAD.MOV.U32 R8, RZ, RZ, R15 ;  /* 0x000000ffff080224 */ /* 0x000fe400078e000f */
[----:B------:R-:W-:Y:S02]  /*16250*/  @P0 IMAD.MOV.U32 R9, RZ, RZ, R14 ;  /* 0x000000ffff090224 */ /* 0x000fe400078e000e */
[----:B-1----:R-:W2:Y:S04]  /*16260*/  LDL.LU R14, [R1+0x1c0c] ;  /* 0x001c0c00010e7983 */ /* 0x002ea80000300800 */
[----:B------:R0:W3:Y:S02]  /*16270*/  @P0 LDG.E.U8 R29, desc[UR56][R8.64] ;  /* 0x00000038081d0981 */ /* 0x0000e4000c1e1100 */
[----:B0-----:R-:W-:-:S02]  /*16280*/  @P0 IMAD.MOV.U32 R8, RZ, RZ, R17 ;  /* 0x000000ffff080224 */ /* 0x001fc400078e0011 */
[----:B------:R-:W-:-:S05]  /*16290*/  @P0 IMAD.MOV.U32 R9, RZ, RZ, R16 ;  /* 0x000000ffff090224 */ /* 0x000fca00078e0010 */
[----:B------:R-:W4:Y:S04]  /*162a0*/  @P0 LDG.E.U8 R38, desc[UR56][R8.64] ;  /* 0x0000003808260981 */ /* 0x000f28000c1e1100 */
[----:B---3--:R0:W-:Y:S04]  /*162b0*/  STL [R1+0xef8], R29 ;  /* 0x000ef81d01007387 */ /* 0x0081e80000100800 */
[----:B0-----:R-:W3:Y:S01]  /*162c0*/  LDL R29, [R1+0x1c10] ;  /* 0x001c1000011d7983 */ /* 0x001ee20000100800 */
[----:B------:R-:W-:-:S03]  /*162d0*/  PRMT R110, RZ, 0x7610, R110 ;  /* 0x00007610ff6e7816 */ /* 0x000fc6000000006e */
[----:B------:R-:W-:Y:S04]  /*162e0*/  STL [R1+0x2560], R17 ;  /* 0x0025601101007387 */ /* 0x000fe80000100800 */
[----:B------:R-:W-:Y:S04]  /*162f0*/  STL [R1+0x2550], R16 ;  /* 0x0025501001007387 */ /* 0x000fe80000100800 */
[----:B----4-:R0:W-:Y:S04]  /*16300*/  STL [R1+0xf0c], R38 ;  /* 0x000f0c2601007387 */ /* 0x0101e80000100800 */
[----:B0-----:R-:W4:Y:S01]  /*16310*/  LDL R38, [R1+0x1c08] ;  /* 0x001c080001267983 */ /* 0x001f220000100800 */
[----:B------:R-:W-:-:S02]  /*16320*/  @P0 IMAD.MOV.U32 R8, RZ, RZ, R19 ;  /* 0x000000ffff080224 */ /* 0x000fc400078e0013 */
[----:B------:R-:W-:Y:S01]  /*16330*/  @P0 IMAD.MOV.U32 R9, RZ, RZ, R18 ;  /* 0x000000ffff090224 */ /* 0x000fe200078e0012 */
[----:B------:R-:W-:-:S04]  /*16340*/  PRMT R111, RZ, 0x7610, R111 ;  /* 0x00007610ff6f7816 */ /* 0x000fc8000000006f */
[----:B------:R0:W4:Y:S01]  /*16350*/  @P0 LDG.E.U8 R110, desc[UR56][R8.64] ;  /* 0x00000038086e0981 */ /* 0x000122000c1e1100 */
[----:B------:R-:W-:Y:S01]  /*16360*/  PRMT R108, RZ, 0x7610, R108 ;  /* 0x00007610ff6c7816 */ /* 0x000fe2000000006c */
[----:B0-----:R-:W-:Y:S02]  /*16370*/  @P0 IMAD.MOV.U32 R8, RZ, RZ, R21 ;  /* 0x000000ffff080224 */ /* 0x001fe400078e0015 */
[----:B------:R-:W-:-:S05]  /*16380*/  @P0 IMAD.MOV.U32 R9, RZ, RZ, R20 ;  /* 0x000000ffff090224 */ /* 0x000fca00078e0014 */
[----:B------:R0:W4:Y:S01]  /*16390*/  @P0 LDG.E.U8 R111, desc[UR56][R8.64] ;  /* 0x00000038086f0981 */ /* 0x000122000c1e1100 */
[----:B------:R-:W-:Y:S01]  /*163a0*/  PRMT R109, RZ, 0x7610, R109 ;  /* 0x00007610ff6d7816 */ /* 0x000fe2000000006d */
[----:B0-----:R-:W-:Y:S02]  /*163b0*/  @P1 IMAD.MOV.U32 R8, RZ, RZ, R4 ;  /* 0x000000ffff081224 */ /* 0x001fe400078e0004 */
[----:B---3--:R-:W-:-:S05]  /*163c0*/  @P1 IMAD.MOV.U32 R9, RZ, RZ, R29 ;  /* 0x000000ffff091224 */ /* 0x008fca00078e001d */
[----:B------:R2:W3:Y:S02]  /*163d0*/  @P1 LDG.E.U8 R108, desc[UR56][R8.64] ;  /* 0x00000038086c1981 */ /* 0x0004e4000c1e1100 */
[----:B--2---:R-:W-:Y:S02]  /*163e0*/  @P1 IMAD.MOV.U32 R8, RZ, RZ, R14 ;  /* 0x000000ffff081224 */ /* 0x004fe400078e000e */
[----:B----4-:R-:W-:-:S05]  /*163f0*/  @P1 IMAD.MOV.U32 R9, RZ, RZ, R38 ;  /* 0x000000ffff091224 */ /* 0x010fca00078e0026 */
[----:B------:R-:W2:Y:S04]  /*16400*/  @P1 LDG.E.U8 R109, desc[UR56][R8.64] ;  /* 0x00000038086d1981 */ /* 0x000ea8000c1e1100 */
[----:B------:R-:W-:Y:S04]  /*16410*/  STL [R1+0x2564], R19 ;  /* 0x0025641301007387 */ /* 0x000fe80000100800 */
[----:B------:R0:W-:Y:S04]  /*16420*/  STL [R1+0x246c], R18 ;  /* 0x00246c1201007387 */ /* 0x0001e80000100800 */
[----:B0-----:R-:W4:Y:S04]  /*16430*/  LDL.LU R18, [R1+0x1bfc] ;  /* 0x001bfc0001127983 */ /* 0x001f280000300800 */
[----:B------:R0:W-:Y:S04]  /*16440*/  STL [R1+0xf10], R110 ;  /* 0x000f106e01007387 */ /* 0x0001e80000100800 */
[----:B0-----:R-:W4:Y:S04]  /*16450*/  LDL.LU R110, [R1+0x2b88] ;  /* 0x002b8800016e7983 */ /* 0x001f280000300800 */
[----:B------:R-:W-:Y:S04]  /*16460*/  STL [R1+0x2568], R21 ;  /* 0x0025681501007387 */ /* 0x000fe80000100800 */
[----:B------:R-:W-:Y:S04]  /*16470*/  STL [R1+0x2468], R20 ;  /* 0x0024681401007387 */ /* 0x000fe80000100800 */
[----:B------:R0:W-:Y:S04]  /*16480*/  STL [R1+0xf14], R111 ;  /* 0x000f146f01007387 */ /* 0x0001e80000100800 */
[----:B0-----:R-:W4:Y:S04]  /*16490*/  LDL.LU R111, [R1+0x2b84] ;  /* 0x002b8400016f7983 */ /* 0x001f280000300800 */
[----:B------:R-:W4:Y:S04]  /*164a0*/  LDL.LU R29, [R1+0x1bf4] ;  /* 0x001bf400011d7983 */ /* 0x000f280000300800 */
[----:B------:R-:W-:Y:S04]  /*164b0*/  STL [R1+0x2a28], R4 ;  /* 0x002a280401007387 */ /* 0x000fe80000100800 */
[----:B---3--:R0:W-:Y:S04]  /*164c0*/  STL [R1+0xeec], R108 ;  /* 0x000eec6c01007387 */ /* 0x0081e80000100800 */
[----:B0-----:R-:W3:Y:S04]  /*164d0*/  LDL.LU R108, [R1+0x2b80] ;  /* 0x002b8000016c7983 */ /* 0x001ee80000300800 */
[----:B------:R-:W3:Y:S04]  /*164e0*/  LDL.LU R38, [R1+0x1bec] ;  /* 0x001bec0001267983 */ /* 0x000ee80000300800 */
[----:B------:R-:W-:Y:S04]  /*164f0*/  STL [R1+0x2558], R14 ;  /* 0x0025580e01007387 */ /* 0x000fe80000100800 */
[----:B--2---:R0:W-:Y:S04]  /*16500*/  STL [R1+0xf00], R109 ;  /* 0x000f006d01007387 */ /* 0x0041e80000100800 */
[----:B0-----:R-:W2:Y:S04]  /*16510*/  LDL.LU R109, [R1+0x2b7c] ;  /* 0x002b7c00016d7983 */ /* 0x001ea80000300800 */
[----:B------:R-:W4:Y:S01]  /*16520*/  LDL R9, [R1+0x1c00] ;  /* 0x001c000001097983 */ /* 0x000f220000100800 */
[----:B------:R-:W-:Y:S01]  /*16530*/  PRMT R106, RZ, 0x7610, R106 ;  /* 0x00007610ff6a7816 */ /* 0x000fe2000000006a */
[----:B------:R-:W-:-:S05]  /*16540*/  @P1 IMAD.MOV.U32 R8, RZ, RZ, R2 ;  /* 0x000000ffff081224 */ /* 0x000fca00078e0002 */
[----:B----4-:R-:W4:Y:S04]  /*16550*/  @P1 LDG.E.U8 R106, desc[UR56][R8.64] ;  /* 0x00000038086a1981 */ /* 0x010f28000c1e1100 */
[----:B------:R-:W-:Y:S04]  /*16560*/  STL [R1+0x2a14], R2 ;  /* 0x002a140201007387 */ /* 0x000fe80000100800 */
[----:B----4-:R0:W-:Y:S04]  /*16570*/  STL [R1+0xf04], R106 ;  /* 0x000f046a01007387 */ /* 0x0101e80000100800 */
[----:B0-----:R-:W4:Y:S04]  /*16580*/  LDL.LU R106, [R1+0x2b78] ;  /* 0x002b7800016a7983 */ /* 0x001f280000300800 */
[----:B------:R-:W3:Y:S01]  /*16590*/  LDL R9, [R1+0x1bf8] ;  /* 0x001bf80001097983 */ /* 0x000ee20000100800 */
[----:B------:R-:W-:Y:S01]  /*165a0*/  PRMT R107, RZ, 0x7610, R107 ;  /* 0x00007610ff6b7816 */ /* 0x000fe2000000006b */
[----:B------:R-:W-:-:S05]  /*165b0*/  @P1 IMAD.MOV.U32 R8, RZ, RZ, R18 ;  /* 0x000000ffff081224 */ /* 0x000fca00078e0012 */
[----:B---3--:R-:W3:Y:S04]  /*165c0*/  @P1 LDG.E.U8 R107, desc[UR56][R8.64] ;  /* 0x00000038086b1981 */ /* 0x008ee8000c1e1100 */
[----:B------:R-:W-:Y:S01]  /*165d0*/  STL [R1+0x256c], R18 ;  /* 0x00256c1201007387 */ /* 0x000fe20000100800 */
[----:B------:R-:W-:-:S03]  /*165e0*/  ISETP.GT.AND P0, PT, R6, 0x2, PT ;  /* 0x000000020600780c */ /* 0x000fc60003f04270 */
[----:B---3--:R0:W-:Y:S04]  /*165f0*/  STL [R1+0xf08], R107 ;  /* 0x000f086b01007387 */ /* 0x0081e80000100800 */
[----:B0-----:R-:W4:Y:S04]  /*16600*/  LDL.LU R107, [R1+0x2b74] ;  /* 0x002b7400016b7983 */ /* 0x001f280000300800 */
[----:B------:R-:W3:Y:S01]  /*16610*/  LDL R9, [R1+0x1bf0] ;  /* 0x001bf00001097983 */ /* 0x000ee20000100800 */
[----:B------:R-:W-:Y:S01]  /*16620*/  PRMT R104, RZ, 0x7610, R104 ;  /* 0x00007610ff687816 */ /* 0x000fe20000000068 */
[----:B------:R-:W-:-:S05]  /*16630*/  @P0 IMAD.MOV.U32 R8, RZ, RZ, R29 ;  /* 0x000000ffff080224 */ /* 0x000fca00078e001d */
[----:B---3--:R-:W3:Y:S01]  /*16640*/  @P0 LDG.E.U8 R104, desc[UR56][R8.64] ;  /* 0x0000003808680981 */ /* 0x008ee2000c1e1100 */
[----:B------:R-:W-:-:S03]  /*16650*/  PRMT R105, RZ, 0x7610, R105 ;  /* 0x00007610ff697816 */ /* 0x000fc60000000069 */
[----:B---3--:R0:W-:Y:S04]  /*16660*/  STL [R1+0xedc], R104 ;  /* 0x000edc6801007387 */ /* 0x0081e80000100800 */
[----:B0-----:R-:W3:Y:S04]  /*16670*/  LDL.LU R104, [R1+0x2b70] ;  /* 0x002b700001687983 */ /* 0x001ee80000300800 */
[----:B------:R-:W2:Y:S01]  /*16680*/  LDL R9, [R1+0x1be8] ;  /* 0x001be80001097983 */ /* 0x000ea20000100800 */
[----:B------:R-:W-:-:S05]  /*16690*/  @P0 IMAD.MOV.U32 R8, RZ, RZ, R38 ;  /* 0x000000ffff080224 */ /* 0x000fca00078e0026 */
[----:B--2---:R-:W2:Y:S04]  /*166a0*/  @P0 LDG.E.U8 R105, desc[UR56][R8.64] ;  /* 0x0000003808690981 */ /* 0x004ea8000c1e1100 */
[----:B--2---:R0:W-:Y:S04]  /*166b0*/  STL [R1+0xef0], R105 ;  /* 0x000ef06901007387 */ /* 0x0041e80000100800 */
[----:B0-----:R-:W3:Y:S04]  /*166c0*/  LDL.LU R105, [R1+0x2b6c] ;  /* 0x002b6c0001697983 */ /* 0x001ee80000300800 */
[----:B------:R-:W2:Y:S04]  /*166d0*/  LDL R8, [R1+0x1be0] ;  /* 0x001be00001087983 */ /* 0x000ea80000100800 */
[----:B------:R-:W2:Y:S01]  /*166e0*/  LDL R9, [R1+0x1be4] ;  /* 0x001be40001097983 */ /* 0x000ea20000100800 */
[----:B------:R-:W-:-:S02]  /*166f0*/  PRMT R102, RZ, 0x7610, R102 ;  /* 0x00007610ff667816 */ /* 0x000fc40000000066 */
[----:B--2---:R-:W-:-:S04]  /*16700*/  @P0 LOP3.LUT R9, R9, R8, RZ, 0x3c, !PT ;  /* 0x0000000809090212 */ /* 0x004fc800078e3cff */
[----:B------:R-:W-:-:S04]  /*16710*/  @P0 LOP3.LUT R8, R9, R8, RZ, 0x3c, !PT ;  /* 0x0000000809080212 */ /* 0x000fc800078e3cff */
[----:B------:R-:W-:-:S05]  /*16720*/  @P0 LOP3.LUT R9, R9, R8, RZ, 0x3c, !PT ;  /* 0x0000000809090212 */ /* 0x000fca00078e3cff */
[----:B------:R-:W2:Y:S04]  /*16730*/  @P0 LDG.E.U8 R102, desc[UR56][R8.64] ;  /* 0x0000003808660981 */ /* 0x000ea8000c1e1100 */
[----:B--2---:R0:W-:Y:S04]  /*16740*/  STL [R1+0xef4], R102 ;  /* 0x000ef46601007387 */ /* 0x0041e80000100800 */
[----:B0-----:R-:W2:Y:S04]  /*16750*/  LDL.LU R102, [R1+0x2b68] ;  /* 0x002b680001667983 */ /* 0x001ea80000300800 */
[----:B------:R-:W4:Y:S04]  /*16760*/  LDL R8, [R1+0x1bd8] ;  /* 0x001bd80001087983 */ /* 0x000f280000100800 */
[----:B------:R-:W4:Y:S01]  /*16770*/  LDL R9, [R1+0x1bdc] ;  /* 0x001bdc0001097983 */ /* 0x000f220000100800 */
[----:B------:R-:W-:-:S02]  /*16780*/  PRMT R103, RZ, 0x7610, R103 ;  /* 0x00007610ff677816 */ /* 0x000fc40000000067 */
[----:B----4-:R-:W-:-:S04]  /*16790*/  @P0 LOP3.LUT R9, R9, R8, RZ, 0x3c, !PT ;  /* 0x0000000809090212 */ /* 0x010fc800078e3cff */
[----:B------:R-:W-:-:S04]  /*167a0*/  @P0 LOP3.LUT R8, R9, R8, RZ, 0x3c, !PT ;  /* 0x0000000809080212 */ /* 0x000fc800078e3cff */
[----:B------:R-:W-:-:S05]  /*167b0*/  @P0 LOP3.LUT R9, R9, R8, RZ, 0x3c, !PT ;  /* 0x0000000809090212 */ /* 0x000fca00078e3cff */
[----:B------:R-:W4:Y:S01]  /*167c0*/  @P0 LDG.E.U8 R103, desc[UR56][R8.64] ;  /* 0x0000003808670981 */ /* 0x000f22000c1e1100 */
[----:B------:R-:W-:-:S03]  /*167d0*/  ISETP.GT.AND P1, PT, R6, 0x3, PT ;  /* 0x000000030600780c */ /* 0x000fc60003f24270 */
[----:B----4-:R0:W-:Y:S04]  /*167e0*/  STL [R1+0xefc], R103 ;  /* 0x000efc6701007387 */ /* 0x0101e80000100800 */
[----:B0-----:R-:W2:Y:S04]  /*167f0*/  LDL.LU R103, [R1+0x2b64] ;  /* 0x002b640001677983 */ /* 0x001ea80000300800 */
[----:B------:R-:W4:Y:S04]  /*16800*/  LDL R8, [R1+0x1bd0] ;  /* 0x001bd00001087983 */ /* 0x000f280000100800 */
[----:B------:R-:W4:Y:S01]  /*16810*/  LDL R9, [R1+0x1bd4] ;  /* 0x001bd40001097983 */ /* 0x000f220000100800 */
[----:B------:R-:W-:-:S02]  /*16820*/  PRMT R100, RZ, 0x7610, R100 ;  /* 0x00007610ff647816 */ /* 0x000fc40000000064 */
[----:B----4-:R-:W-:-:S04]  /*16830*/  @P1 LOP3.LUT R9, R9, R8, RZ, 0x3c, !PT ;  /* 0x0000000809091212 */ /* 0x010fc800078e3cff */
[----:B------:R-:W-:-:S04]  /*16840*/  @P1 LOP3.LUT R8, R9, R8, RZ, 0x3c, !PT ;  /* 0x0000000809081212 */ /* 0x000fc800078e3cff */
[----:B------:R-:W-:-:S05]  /*16850*/  @P1 LOP3.LUT R9, R9, R8, RZ, 0x3c, !PT ;  /* 0x0000000809091212 */ /* 0x000fca00078e3cff */
[----:B------:R-:W4:Y:S04]  /*16860*/  @P1 LDG.E.U8 R100, desc[UR56][R8.64] ;  /* 0x0000003808641981 */ /* 0x000f28000c1e1100 */
[----:B----4-:R0:W-:Y:S04]  /*16870*/  STL [R1+0xecc], R100 ;  /* 0x000ecc6401007387 */ /* 0x0101e80000100800 */
[----:B0-----:R-:W4:Y:S04]  /*16880*/  LDL.LU R100, [R1+0x2b60] ;  /* 0x002b600001647983 */ /* 0x001f280000300800 */
[----:B------:R-:W3:Y:S04]  /*16890*/  LDL R8, [R1+0x1bc8] ;  /* 0x001bc80001087983 */ /* 0x000ee80000100800 */
[----:B------:R-:W3:Y:S01]  /*168a0*/  LDL R9, [R1+0x1bcc] ;  /* 0x001bcc0001097983 */ /* 0x000ee20000100800 */
[----:B------:R-:W-:-:S02]  /*168b0*/  PRMT R101, RZ, 0x7610, R101 ;  /* 0x00007610ff657816 */ /* 0x000fc40000000065 */
[----:B---3--:R-:W-:-:S04]  /*168c0*/  @P1 LOP3.LUT R9, R9, R8, RZ, 0x3c, !PT ;  /* 0x0000000809091212 */ /* 0x008fc800078e3cff */
[----:B------:R-:W-:-:S04]  /*168d0*/  @P1 LOP3.LUT R8, R9, R8, RZ, 0x3c, !PT ;  /* 0x0000000809081212 */ /* 0x000fc800078e3cff */
[----:B------:R-:W-:-:S05]  /*168e0*/  @P1 LOP3.LUT R9, R9, R8, RZ, 0x3c, !PT ;  /* 0x0000000809091212 */ /* 0x000fca00078e3cff */
[----:B------:R-:W3:Y:S04]  /*168f0*/  @P1 LDG.E.U8 R101, desc[UR56][R8.64] ;  /* 0x0000003808651981 */ /* 0x000ee8000c1e1100 */
[----:B---3--:R0:W-:Y:S04]  /*16900*/  STL [R1+0xee0], R101 ;  /* 0x000ee06501007387 */ /* 0x0081e80000100800 */
        /* <DEDUP_REMOVED lines=9> */
[----:B0-----:R-:W3:Y:S04]  /*169a0*/  LDL.LU R98, [R1+0x2b58] ;  /* 0x002b580001627983 */ /* 0x001ee80000300800 */
[----:B------:R-:W2:Y:S04]  /*169b0*/  LDL R8, [R1+0x1bb8] ;  /* 0x001bb80001087983 */ /* 0x000ea80000100800 */
[----:B------:R-:W2:Y:S01]  /*169c0*/  LDL R9, [R1+0x1bbc] ;  /* 0x001bbc0001097983 */ /* 0x000ea20000100800 */
[----:B------:R-:W-:-:S02]  /*169d0*/  PRMT R99, RZ, 0x7610, R99 ;  /* 0x00007610ff637816 */ /* 0x000fc40000000063 */
[----:B--2---:R-:W-:-:S04]  /*169e0*/  @P1 LOP3.LUT R9, R9, R8, RZ, 0x3c, !PT ;  /* 0x0000000809091212 */ /* 0x004fc800078e3cff */
[----:B------:R-:W-:-:S04]  /*169f0*/  @P1 LOP3.LUT R8, R9, R8, RZ, 0x3c, !PT ;  /* 0x0000000809081212 */ /* 0x000fc800078e3cff */
[----:B------:R-:W-:-:S05]  /*16a00*/  @P1 LOP3.LUT R9, R9, R8, RZ, 0x3c, !PT ;  /* 0x0000000809091212 */ /* 0x000fca00078e3cff */
[----:B------:R-:W2:Y:S01]  /*16a10*/  @P1 LDG.E.U8 R99, desc[UR56][R8.64] ;  /* 0x0000003808631981 */ /* 0x000ea2000c1e1100 */
[----:B------:R-:W-:-:S03]  /*16a20*/  ISETP.GT.AND P0, PT, R6, 0x4, PT ;  /* 0x000000040600780c */ /* 0x000fc60003f04270 */
        /* <DEDUP_REMOVED lines=35> */
[----:B------:R-:W3:Y:S01]  /*16c60*/  @P0 LDG.E.U8 R95, desc[UR56][R8.64] ;  /* 0x00000038085f0981 */ /* 0x000ee2000c1e1100 */
[----:B------:R-:W-:-:S03]  /*16c70*/  ISETP.GT.AND P1, PT, R6, 0x5, PT ;  /* 0x000000050600780c */ /* 0x000fc60003f24270 */
        /* <DEDUP_REMOVED lines=17> */
[----:B------:R0:W2:Y:S04]  /*16d90*/  @P1 LDG.E.U8 R76, desc[UR56][R8.64] ;  /* 0x00000038084c1981 */ /* 0x0000a8000c1e1100 */
[----:B------:R-:W0:Y:S04]  /*16da0*/  LDL R8, [R1+0x1b80] ;  /* 0x001b800001087983 */ /* 0x000e280000100800 */
[----:B------:R-:W0:Y:S01]  /*16db0*/  LDL R9, [R1+0x1b84] ;  /* 0x001b840001097983 */ /* 0x000e220000100800 */
[----:B------:R-:W-:Y:S02]  /*16dc0*/  PRMT R93, RZ, 0x7610, R93 ;  /* 0x00007610ff5d7816 */ /* 0x000fe4000000005d */
[----:B0-----:R-:W-:-:S04]  /*16dd0*/  @P1 LOP3.LUT R9, R9, R8, RZ, 0x3c, !PT ;  /* 0x0000000809091212 */ /* 0x001fc800078e3cff */
[----:B------:R-:W-:-:S04]  /*16de0*/  @P1 LOP3.LUT R8, R9, R8, RZ, 0x3c, !PT ;  /* 0x0000000809081212 */ /* 0x000fc800078e3cff */
[----:B------:R-:W-:-:S05]  /*16df0*/  @P1 LOP3.LUT R9, R9, R8, RZ, 0x3c, !PT ;  /* 0x0000000809091212 */ /* 0x000fca00078e3cff */
[----:B------:R-:W4:Y:S04]  /*16e00*/  @P1 LDG.E.U8 R93, desc[UR56][R8.64] ;  /* 0x00000038085d1981 */ /* 0x000f28000c1e1100 */
[----:B--2---:R0:W-:Y:S04]  /*16e10*/  STL [R1+0xebc], R76 ;  /* 0x000ebc4c01007387 */ /* 0x0041e80000100800 */
[----:B0-----:R-:W2:Y:S04]  /*16e20*/  LDL R76, [R1+0x1b5c] ;  /* 0x001b5c00014c7983 */ /* 0x001ea80000100800 */
[----:B----4-:R0:W-:Y:S04]  /*16e30*/  STL [R1+0xec4], R93 ;  /* 0x000ec45d01007387 */ /* 0x0101e80000100800 */
[----:B0-----:R-:W3:Y:S04]  /*16e40*/  LDL.LU R93, [R1+0x2b3c] ;  /* 0x002b3c00015d7983 */ /* 0x001ee80000300800 */
        /* <DEDUP_REMOVED lines=9> */
[----:B0-----:R-:W4:Y:S04]  /*16ee0*/  LDL.LU R90, [R1+0x2b38] ;  /* 0x002b3800015a7983 */ /* 0x001f280000300800 */
        /* <DEDUP_REMOVED lines=18> */
[----:B------:R-:W3:Y:S04]  /*17010*/  LDL R8, [R1+0x1b60] ;  /* 0x001b600001087983 */ /* 0x000ee80000100800 */
[----:B------:R-:W3:Y:S01]  /*17020*/  LDL R9, [R1+0x1b64] ;  /* 0x001b640001097983 */ /* 0x000ee20000100800 */
[----:B------:R-:W-:-:S02]  /*17030*/  PRMT R89, RZ, 0x7610, R89 ;  /* 0x00007610ff597816 */ /* 0x000fc40000000059 */
[----:B---3--:R-:W-:-:S04]  /*17040*/  @P0 LOP3.LUT R9, R9, R8, RZ, 0x3c, !PT ;  /* 0x0000000809090212 */ /* 0x008fc800078e3cff */
[----:B------:R-:W-:-:S04]  /*17050*/  @P0 LOP3.LUT R8, R9, R8, RZ, 0x3c, !PT ;  /* 0x0000000809080212 */ /* 0x000fc800078e3cff */
[----:B------:R-:W-:-:S05]  /*17060*/  @P0 LOP3.LUT R9, R9, R8, RZ, 0x3c, !PT ;  /* 0x0000000809090212 */ /* 0x000fca00078e3cff */
[----:B------:R-:W3:Y:S01]  /*17070*/  @P0 LDG.E.U8 R89, desc[UR56][R8.64] ;  /* 0x0000003808590981 */ /* 0x000ee2000c1e1100 */
[----:B------:R-:W-:-:S03]  /*17080*/  PRMT R86, RZ, 0x7610, R86 ;  /* 0x00007610ff567816 */ /* 0x000fc60000000056 */
[----:B---3--:R0:W-:Y:S04]  /*17090*/  STL [R1+0xeb4], R89 ;  /* 0x000eb45901007387 */ /* 0x0081e80000100800 */
[----:B0-----:R-:W2:Y:S04]  /*170a0*/  LDL.LU R89, [R1+0x2b2c] ;  /* 0x002b2c0001597983 */ /* 0x001ea80000300800 */
[----:B------:R-:W3:Y:S01]  /*170b0*/  LDL R9, [R1+0x1b58] ;  /* 0x001b580001097983 */ /* 0x000ee20000100800 */
[----:B------:R-:W-:-:S03]  /*170c0*/  @P0 IMAD.MOV.U32 R8, RZ, RZ, R76 ;  /* 0x000000ffff080224 */ /* 0x000fc600078e004c */
[----:B------:R-:W4:Y:S04]  /*170d0*/  LDL R76, [R1+0x1b34] ;  /* 0x001b3400014c7983 */ /* 0x000f280000100800 */
[----:B---3--:R-:W3:Y:S01]  /*170e0*/  @P0 LDG.E.U8 R86, desc[UR56][R8.64] ;  /* 0x0000003808560981 */ /* 0x008ee2000c1e1100 */
[----:B------:R-:W-:-:S03]  /*170f0*/  ISETP.GT.AND P1, PT, R6, 0x7, PT ;  /* 0x000000070600780c */ /* 0x000fc60003f24270 */
        /* <DEDUP_REMOVED lines=36> */
[----:B------:R-:W-:Y:S02]  /*17340*/  ISETP.GT.AND P0, PT, R6, 0x8, PT ;  /* 0x000000080600780c */ /* 0x000fe40003f04270 */
[----:B------:R-:W-:Y:S01]  /*17350*/  PRMT R83, RZ, 0x7610, R83 ;  /* 0x00007610ff537816 */ /* 0x000fe20000000053 */
[----:B----4-:R0:W-:Y:S04]  /*17360*/  STL [R1+0xea8], R82 ;  /* 0x000ea85201007387 */ /* 0x0101e80000100800 */
[----:B0-----:R-:W4:Y:S04]  /*17370*/  LDL.LU R82, [R1+0x2b18] ;  /* 0x002b180001527983 */ /* 0x001f280000300800 */
[----:B------:R-:W3:Y:S02]  /*17380*/  LDL R9, [R1+0x1b30] ;  /* 0x001b300001097983 */ /* 0x000ee40000100800 */
[----:B------:R-:W-:-:S02]  /*17390*/  @P0 IMAD.MOV.U32 R8, RZ, RZ, R76 ;  /* 0x000000ffff080224 */ /* 0x000fc400078e004c */
[----:B------:R-:W2:Y:S04]  /*173a0*/  LDL R76, [R1+0x1b0c] ;  /* 0x001b0c00014c7983 */ /* 0x000ea80000100800 */
[----:B---3--:R-:W3:Y:S04]  /*173b0*/  @P0 LDG.E.U8 R83, desc[UR56][R8.64] ;  /* 0x0000003808530981 */ /* 0x008ee8000c1e1100 */
        /* <DEDUP_REMOVED lines=29> */
[----:B------:R-:W-:Y:S02]  /*17590*/  ISETP.GT.AND P1, PT, R6, 0x9, PT ;  /* 0x000000090600780c */ /* 0x000fe40003f24270 */
[----:B------:R-:W-:-:S11]  /*175a0*/  PRMT R78, RZ, 0x7610, R78 ;  /* 0x00007610ff4e7816 */ /* 0x000fd6000000004e */
[----:B0-----:R-:W-:-:S04]  /*175b0*/  @P1 LOP3.LUT R9, R9, R8, RZ, 0x3c, !PT ;  /* 0x0000000809091212 */ /* 0x001fc800078e3cff */
[----:B------:R-:W-:-:S04]  /*175c0*/  @P1 LOP3.LUT R8, R9, R8, RZ, 0x3c, !PT ;  /* 0x0000000809081212 */ /* 0x000fc800078e3cff */
[----:B------:R-:W-:-:S05]  /*175d0*/  @P1 LOP3.LUT R9, R9, R8, RZ, 0x3c, !PT ;  /* 0x0000000809091212 */ /* 0x000fca00078e3cff */
[----:B------:R-:W4:Y:S04]  /*175e0*/  @P1 LDG.E.U8 R78, desc[UR56][R8.64] ;  /* 0x00000038084e1981 */ /* 0x000f28000c1e1100 */
[----:B--2---:R0:W-:Y:S04]  /*175f0*/  STL [R1+0xe98], R77 ;  /* 0x000e984d01007387 */ /* 0x0041e80000100800 */
[----:B0-----:R-:W2:Y:S04]  /*17600*/  LDL R77, [R1+0x1af4] ;  /* 0x001af400014d7983 */ /* 0x001ea80000100800 */
[----:B----4-:R0:W-:Y:S04]  /*17610*/  STL [R1+0xe78], R78 ;  /* 0x000e784e01007387 */ /* 0x0101e80000100800 */
[----:B0-----:R-:W4:Y:S04]  /*17620*/  LDL.LU R78, [R1+0x2b08] ;  /* 0x002b0800014e7983 */ /* 0x001f280000300800 */
[----:B------:R-:W3:Y:S01]  /*17630*/  LDL R9, [R1+0x1b08] ;  /* 0x001b080001097983 */ /* 0x000ee20000100800 */
[----:B------:R-:W-:Y:S01]  /*17640*/  PRMT R79, RZ, 0x7610, R79 ;  /* 0x00007610ff4f7816 */ /* 0x000fe2000000004f */
[----:B------:R-:W-:-:S02]  /*17650*/  @P1 IMAD.MOV.U32 R8, RZ, RZ, R76 ;  /* 0x000000ffff081224 */ /* 0x000fc400078e004c */
[----:B------:R-:W4:Y:S04]  /*17660*/  LDL R76, [R1+0x1aec] ;  /* 0x001aec00014c7983 */ /* 0x000f280000100800 */
[----:B---3--:R-:W3:Y:S04]  /*17670*/  @P1 LDG.E.U8 R79, desc[UR56][R8.64] ;  /* 0x00000038084f1981 */ /* 0x008ee8000c1e1100 */
        /* <DEDUP_REMOVED lines=9> */
[----:B------:R-:W4:Y:S04]  /*17710*/  LDL R8, [R1+0x1af8] ;  /* 0x001af80001087983 */ /* 0x000f280000100800 */
[----:B------:R-:W4:Y:S01]  /*17720*/  LDL R9, [R1+0x1afc] ;  /* 0x001afc0001097983 */ /* 0x000f220000100800 */
[----:B------:R-:W-:Y:S02]  /*17730*/  PRMT R39, RZ, 0x7610, R39 ;  /* 0x00007610ff277816 */ /* 0x000fe40000000027 */
[----:B------:R-:W-:Y:S01]  /*17740*/  ISETP.GT.AND P0, PT, R6, 0xa, PT ;  /* 0x0000000a0600780c */ /* 0x000fe20003f04270 */
[----:B--2---:R0:W-:Y:S01]  /*17750*/  STL [R1+0xe80], R41 ;  /* 0x000e802901007387 */ /* 0x0041e20000100800 */
[----:B------:R-:W-:-:S03]  /*17760*/  PRMT R25, RZ, 0x7610, R25 ;  /* 0x00007610ff197816 */ /* 0x000fc60000000019 */
[----:B0-----:R-:W2:Y:S01]  /*17770*/  LDL R41, [R1+0x1ae4] ;  /* 0x001ae40001297983 */ /* 0x001ea20000100800 */
[----:B----4-:R-:W-:-:S04]  /*17780*/  @P1 LOP3.LUT R9, R9, R8, RZ, 0x3c, !PT ;  /* 0x0000000809091212 */ /* 0x010fc800078e3cff */
[----:B------:R-:W-:-:S04]  /*17790*/  @P1 LOP3.LUT R8, R9, R8, RZ, 0x3c, !PT ;  /* 0x0000000809081212 */ /* 0x000fc800078e3cff */
[----:B------:R-:W-:-:S05]  /*177a0*/  @P1 LOP3.LUT R9, R9, R8, RZ, 0x3c, !PT ;  /* 0x0000000809091212 */ /* 0x000fca00078e3cff */
[----:B------:R0:W4:Y:S04]  /*177b0*/  @P1 LDG.E.U8 R39, desc[UR56][R8.64] ;  /* 0x0000003808271981 */ /* 0x000128000c1e1100 */
[----:B------:R-:W3:Y:S01]  /*177c0*/  LDL R9, [R1+0x1af0] ;  /* 0x001af00001097983 */ /* 0x000ee20000100800 */
[----:B0-----:R-:W-:-:S03]  /*177d0*/  @P0 IMAD.MOV.U32 R8, RZ, RZ, R77 ;  /* 0x000000ffff080224 */ /* 0x001fc600078e004d */
[----:B----4-:R0:W-:Y:S01]  /*177e0*/  STL [R1+0xe84], R39 ;  /* 0x000e842701007387 */ /* 0x0101e20000100800 */
[----:B------:R-:W-:-:S03]  /*177f0*/  PRMT R37, RZ, 0x7610, R37 ;  /* 0x00007610ff257816 */ /* 0x000fc60000000025 */
[----:B------:R-:W4:Y:S04]  /*17800*/  LDL R77, [R1+0x1ad0] ;  /* 0x001ad000014d7983 */ /* 0x000f280000100800 */
[----:B---3--:R1:W3:Y:S04]  /*17810*/  @P0 LDG.E.U8 R25, desc[UR56][R8.64] ;  /* 0x0000003808190981 */ /* 0x0082e8000c1e1100 */
[----:B0-----:R-:W4:Y:S04]  /*17820*/  LDL R39, [R1+0x1adc] ;  /* 0x001adc0001277983 */ /* 0x001f280000100800 */
[----:B------:R-:W2:Y:S01]  /*17830*/  LDL R9, [R1+0x1ae8] ;  /* 0x001ae80001097983 */ /* 0x000ea20000100800 */
[----:B-1----:R-:W-:-:S03]  /*17840*/  @P0 IMAD.MOV.U32 R8, RZ, RZ, R76 ;  /* 0x000000ffff080224 */ /* 0x002fc600078e004c */
[----:B---3--:R0:W-:Y:S01]  /*17850*/  STL [R1+0xe50], R25 ;  /* 0x000e501901007387 */ /* 0x0081e20000100800 */
[----:B------:R-:W-:-:S03]  /*17860*/  PRMT R36, RZ, 0x7610, R36 ;  /* 0x00007610ff247816 */ /* 0x000fc60000000024 */
[----:B------:R-:W3:Y:S04]  /*17870*/  LDL R76, [R1+0x1ac8] ;  /* 0x001ac800014c7983 */ /* 0x000ee80000100800 */
[----:B--2---:R1:W2:Y:S04]  /*17880*/  @P0 LDG.E.U8 R37, desc[UR56][R8.64] ;  /* 0x0000003808250981 */ /* 0x0042a8000c1e1100 */
[----:B0-----:R-:W3:Y:S04]  /*17890*/  LDL R25, [R1+0x1ad4] ;  /* 0x001ad40001197983 */ /* 0x001ee80000100800 */
[----:B------:R-:W4:Y:S01]  /*178a0*/  LDL R9, [R1+0x1ae0] ;  /* 0x001ae00001097983 */ /* 0x000f220000100800 */
[----:B-1----:R-:W-:-:S05]  /*178b0*/  @P0 IMAD.MOV.U32 R8, RZ, RZ, R41 ;  /* 0x000000ffff080224 */ /* 0x002fca00078e0029 */
[----:B----4-:R0:W4:Y:S04]  /*178c0*/  @P0 LDG.E.U8 R36, desc[UR56][R8.64] ;  /* 0x0000003808240981 */ /* 0x010128000c1e1100 */
[----:B--2---:R1:W-:Y:S04]  /*178d0*/  STL [R1+0xe54], R37 ;  /* 0x000e542501007387 */ /* 0x0043e80000100800 */
[----:B------:R-:W2:Y:S04]  /*178e0*/  LDL R41, [R1+0x1ac0] ;  /* 0x001ac00001297983 */ /* 0x000ea80000100800 */
[----:B------:R-:W3:Y:S04]  /*178f0*/  LDL R9, [R1+0x1ad8] ;  /* 0x001ad80001097983 */ /* 0x000ee80000100800 */
[----:B-1----:R-:W2:Y:S01]  /*17900*/  LDL R37, [R1+0x1acc] ;  /* 0x001acc0001257983 */ /* 0x002ea20000100800 */
[----:B------:R-:W-:Y:S01]  /*17910*/  ISETP.GT.AND P1, PT, R6, 0xb, PT ;  /* 0x0000000b0600780c */ /* 0x000fe20003f24270 */
[----:B0-----:R-:W-:Y:S01]  /*17920*/  @P0 IMAD.MOV.U32 R8, RZ, RZ, R39 ;  /* 0x000000ffff080224 */ /* 0x001fe200078e0027 */
[----:B------:R-:W-:-:S02]  /*17930*/  PRMT R3, RZ, 0x7610, R3 ;  /* 0x00007610ff037816 */ /* 0x000fc40000000003 */
[----:B------:R-:W-:Y:S01]  /*17940*/  PRMT R16, RZ, 0x7610, R16 ;  /* 0x00007610ff107816 */ /* 0x000fe20000000010 */
[----:B----4-:R0:W-:Y:S01]  /*17950*/  STL [R1+0xe58], R36 ;  /* 0x000e582401007387 */ /* 0x0101e20000100800 */
[----:B------:R-:W-:Y:S02]  /*17960*/  PRMT R14, RZ, 0x7610, R14 ;  /* 0x00007610ff0e7816 */ /* 0x000fe4000000000e */
[----:B------:R-:W-:Y:S01]  /*17970*/  PRMT R19, RZ, 0x7610, R19 ;  /* 0x00007610ff137816 */ /* 0x000fe20000000013 */
[----:B------:R-:W4:Y:S04]  /*17980*/  LDL R39, [R1+0x1ab8] ;  /* 0x001ab80001277983 */ /* 0x000f280000100800 */
[----:B0-----:R-:W4:Y:S04]  /*17990*/  LDL R36, [R1+0x1ac4] ;  /* 0x001ac40001247983 */ /* 0x001f280000100800 */
[----:B---3--:R0:W3:Y:S02]  /*179a0*/  @P0 LDG.E.U8 R3, desc[UR56][R8.64] ;  /* 0x0000003808030981 */ /* 0x0080e4000c1e1100 */
[----:B0-----:R-:W-:-:S02]  /*179b0*/  @P1 IMAD.MOV.U32 R8, RZ, RZ, R25 ;  /* 0x000000ffff081224 */ /* 0x001fc400078e0019 */
[----:B------:R-:W-:-:S05]  /*179c0*/  @P1 IMAD.MOV.U32 R9, RZ, RZ, R77 ;  /* 0x000000ffff091224 */ /* 0x000fca00078e004d */
[----:B------:R2:W3:Y:S02]  /*179d0*/  @P1 LDG.E.U8 R16, desc[UR56][R8.64] ;  /* 0x0000003808101981 */ /* 0x0004e4000c1e1100 */
[----:B--2---:R-:W-:Y:S02]  /*179e0*/  @P1 IMAD.MOV.U32 R8, RZ, RZ, R37 ;  /* 0x000000ffff081224 */ /* 0x004fe400078e0025 */
[----:B------:R-:W-:-:S05]  /*179f0*/  @P1 IMAD.MOV.U32 R9, RZ, RZ, R76 ;  /* 0x000000ffff091224 */ /* 0x000fca00078e004c */
[----:B------:R0:W2:Y:S02]  /*17a00*/  @P1 LDG.E.U8 R14, desc[UR56][R8.64] ;  /* 0x00000038080e1981 */ /* 0x0000a4000c1e1100 */
[----:B0-----:R-:W-:Y:S02]  /*17a10*/  @P1 IMAD.MOV.U32 R9, RZ, RZ, R41 ;  /* 0x000000ffff091224 */ /* 0x001fe400078e0029 */
[----:B----4-:R-:W-:-:S05]  /*17a20*/  @P1 IMAD.MOV.U32 R8, RZ, RZ, R36 ;  /* 0x000000ffff081224 */ /* 0x010fca00078e0024 */
[----:B------:R-:W4:Y:S04]  /*17a30*/  @P1 LDG.E.U8 R19, desc[UR56][R8.64] ;  /* 0x0000003808131981 */ /* 0x000f28000c1e1100 */
[----:B---3--:R0:W-:Y:S04]  /*17a40*/  STL [R1+0xe5c], R3 ;  /* 0x000e5c0301007387 */ /* 0x0081e80000100800 */
[----:B------:R-:W3:Y:S04]  /*17a50*/  LDL R25, [R1+0x1ab0] ;  /* 0x001ab00001197983 */ /* 0x000ee80000100800 */
[----:B0-----:R-:W3:Y:S04]  /*17a60*/  LDL R3, [R1+0x1abc] ;  /* 0x001abc0001037983 */ /* 0x001ee80000100800 */
[----:B------:R0:W-:Y:S04]  /*17a70*/  STL [R1+0xe3c], R16 ;  /* 0x000e3c1001007387 */ /* 0x0001e80000100800 */
[----:B------:R-:W3:Y:S04]  /*17a80*/  LDL R37, [R1+0x1aa8] ;  /* 0x001aa80001257983 */ /* 0x000ee80000100800 */
[----:B0-----:R-:W3:Y:S04]  /*17a90*/  LDL R16, [R1+0x1ab4] ;  /* 0x001ab40001107983 */ /* 0x001ee80000100800 */
[----:B--2---:R0:W-:Y:S04]  /*17aa0*/  STL [R1+0xe44], R14 ;  /* 0x000e440e01007387 */ /* 0x0041e80000100800 */
[----:B------:R-:W2:Y:S04]  /*17ab0*/  LDL R36, [R1+0x1aa0] ;  /* 0x001aa00001247983 */ /* 0x000ea80000100800 */
[----:B0-----:R-:W2:Y:S04]  /*17ac0*/  LDL R14, [R1+0x1aac] ;  /* 0x001aac00010e7983 */ /* 0x001ea80000100800 */
[----:B----4-:R0:W-:Y:S04]  /*17ad0*/  STL [R1+0xe48], R19 ;  /* 0x000e481301007387 */ /* 0x0101e80000100800 */
[----:B0-----:R-:W4:Y:S01]  /*17ae0*/  LDL R19, [R1+0x1aa4] ;  /* 0x001aa40001137983 */ /* 0x001f220000100800 */
[----:B------:R-:W-:Y:S01]  /*17af0*/  ISETP.GT.AND P0, PT, R6, 0xc, PT ;  /* 0x0000000c0600780c */ /* 0x000fe20003f04270 */
[----:B------:R-:W-:Y:S01]  /*17b00*/  @P1 IMAD.MOV.U32 R9, RZ, RZ, R39 ;  /* 0x000000ffff091224 */ /* 0x000fe200078e0027 */
[----:B------:R-:W-:Y:S01]  /*17b10*/  PRMT R0, RZ, 0x7610, R0 ;  /* 0x00007610ff007816 */ /* 0x000fe20000000000 */
[----:B---3--:R-:W-:Y:S01]  /*17b20*/  @P1 IMAD.MOV.U32 R8, RZ, RZ, R3 ;  /* 0x000000ffff081224 */ /* 0x008fe200078e0003 */
[----:B------:R-:W-:Y:S01]  /*17b30*/  PRMT R13, RZ, 0x7610, R13 ;  /* 0x00007610ff0d7816 */ /* 0x000fe2000000000d */
[----:B------:R-:W3:Y:S04]  /*17b40*/  LDL R3, [R1+0x1a98] ;  /* 0x001a980001037983 */ /* 0x000ee80000100800 */
[----:B------:R0:W3:Y:S01]  /*17b50*/  @P1 LDG.E.U8 R0, desc[UR56][R8.64] ;  /* 0x0000003808001981 */ /* 0x0000e2000c1e1100 */
[----:B------:R-:W-:-:S03]  /*17b60*/  PRMT R5, RZ, 0x7610, R5 ;  /* 0x00007610ff057816 */ /* 0x000fc60000000005 */
[----:B0-----:R-:W-:Y:S02]  /*17b70*/  @P0 IMAD.MOV.U32 R8, RZ, RZ, R16 ;  /* 0x000000ffff080224 */ /* 0x001fe400078e0010 */
[----:B------:R-:W-:-:S05]  /*17b80*/  @P0 IMAD.MOV.U32 R9, RZ, RZ, R25 ;  /* 0x000000ffff090224 */ /* 0x000fca00078e0019 */
[----:B------:R2:W3:Y:S02]  /*17b90*/  @P0 LDG.E.U8 R13, desc[UR56][R8.64] ;  /* 0x00000038080d0981 */ /* 0x0004e4000c1e1100 */
[----:B--2---:R-:W-:Y:S02]  /*17ba0*/  @P0 IMAD.MOV.U32 R8, RZ, RZ, R14 ;  /* 0x000000ffff080224 */ /* 0x004fe400078e000e */
[----:B------:R-:W-:-:S05]  /*17bb0*/  @P0 IMAD.MOV.U32 R9, RZ, RZ, R37 ;  /* 0x000000ffff090224 */ /* 0x000fca00078e0025 */
[----:B------:R0:W2:Y:S01]  /*17bc0*/  @P0 LDG.E.U8 R5, desc[UR56][R8.64] ;  /* 0x0000003808050981 */ /* 0x0000a2000c1e1100 */
[----:B------:R-:W-:Y:S01]  /*17bd0*/  PRMT R20, RZ, 0x7610, R20 ;  /* 0x00007610ff147816 */ /* 0x000fe20000000014 */
[----:B0-----:R-:W-:Y:S02]  /*17be0*/  @P0 IMAD.MOV.U32 R9, RZ, RZ, R36 ;  /* 0x000000ffff090224 */ /* 0x001fe400078e0024 */
[----:B----4-:R-:W-:-:S05]  /*17bf0*/  @P0 IMAD.MOV.U32 R8, RZ, RZ, R19 ;  /* 0x000000ffff080224 */ /* 0x010fca00078e0013 */
[----:B------:R-:W4:Y:S04]  /*17c00*/  @P0 LDG.E.U8 R20, desc[UR56][R8.64] ;  /* 0x0000003808140981 */ /* 0x000f28000c1e1100 */
[----:B---3--:R0:W-:Y:S04]  /*17c10*/  STL [R1+0xe4c], R0 ;  /* 0x000e4c0001007387 */ /* 0x0081e80000100800 */
[----:B------:R-:W3:Y:S04]  /*17c20*/  LDL R25, [R1+0x1a90] ;  /* 0x001a900001197983 */ /* 0x000ee80000100800 */
[----:B------:R-:W3:Y:S04]  /*17c30*/  LDL R16, [R1+0x1a94] ;  /* 0x001a940001107983 */ /* 0x000ee80000100800 */
[----:B0-----:R-:W3:Y:S04]  /*17c40*/  LDL R0, [R1+0x1a9c] ;  /* 0x001a9c0001007983 */ /* 0x001ee80000100800 */
[----:B------:R-:W3:Y:S04]  /*17c50*/  LDL R14, [R1+0x1a88] ;  /* 0x001a8800010e7983 */ /* 0x000ee80000100800 */
        /* <DEDUP_REMOVED lines=8> */
[----:B------:R-:W4:Y:S01]  /*17ce0*/  LDL R3, [R1+0x1a78] ;  /* 0x001a780001037983 */ /* 0x000f220000100800 */
[----:B---3--:R-:W-:-:S03]  /*17cf0*/  @P0 IMAD.MOV.U32 R8, RZ, RZ, R0 ;  /* 0x000000ffff080224 */ /* 0x008fc600078e0000 */
[----:B------:R-:W3:Y:S01]  /*17d00*/  LDL R0, [R1+0x1a7c] ;  /* 0x001a7c0001007983 */ /* 0x000ee20000100800 */
[----:B------:R-:W-:-:S03]  /*17d10*/  PRMT R12, RZ, 0x7610, R12 ;  /* 0x00007610ff0c7816 */ /* 0x000fc6000000000c */
[----:B------:R0:W3:Y:S02]  /*17d20*/  @P0 LDG.E.U8 R35, desc[UR56][R8.64] ;  /* 0x0000003808230981 */ /* 0x0000e4000c1e1100 */
[----:B0-----:R-:W-:Y:S02]  /*17d30*/  @P1 IMAD.MOV.U32 R8, RZ, RZ, R16 ;  /* 0x000000ffff081224 */ /* 0x001fe400078e0010 */
[----:B------:R-:W-:Y:S01]  /*17d40*/  @P1 IMAD.MOV.U32 R9, RZ, RZ, R25 ;  /* 0x000000ffff091224 */ /* 0x000fe200078e0019 */
[----:B------:R-:W3:Y:S04]  /*17d50*/  LDL R16, [R1+0x1a74] ;  /* 0x001a740001107983 */ /* 0x000ee80000100800 */
[----:B------:R-:W3:Y:S04]  /*17d60*/  LDL R25, [R1+0x1a70] ;  /* 0x001a700001197983 */ /* 0x000ee80000100800 */
[----:B------:R2:W3:Y:S02]  /*17d70*/  @P1 LDG.E.U8 R12, desc[UR56][R8.64] ;  /* 0x00000038080c1981 */ /* 0x0004e4000c1e1100 */
[----:B--2---:R-:W-:-:S02]  /*17d80*/  @P1 IMAD.MOV.U32 R8, RZ, RZ, R5 ;  /* 0x000000ffff081224 */ /* 0x004fc400078e0005 */
[----:B------:R-:W-:Y:S01]  /*17d90*/  @P1 IMAD.MOV.U32 R9, RZ, RZ, R14 ;  /* 0x000000ffff091224 */ /* 0x000fe200078e000e */
[----:B------:R-:W2:Y:S04]  /*17da0*/  LDL R5, [R1+0x1a6c] ;  /* 0x001a6c0001057983 */ /* 0x000ea80000100800 */
[----:B------:R-:W2:Y:S01]  /*17db0*/  LDL R14, [R1+0x1a68] ;  /* 0x001a6800010e7983 */ /* 0x000ea20000100800 */
[----:B------:R-:W-:-:S06]  /*17dc0*/  PRMT R34, RZ, 0x7610, R34 ;  /* 0x00007610ff227816 */ /* 0x000fcc0000000022 */
[----:B------:R0:W2:Y:S02]  /*17dd0*/  @P1 LDG.E.U8 R34, desc[UR56][R8.64] ;  /* 0x0000003808221981 */ /* 0x0000a4000c1e1100 */
[----:B0-----:R-:W-:Y:S02]  /*17de0*/  @P1 IMAD.MOV.U32 R8, RZ, RZ, R19 ;  /* 0x000000ffff081224 */ /* 0x001fe400078e0013 */
[----:B------:R-:W2:Y:S01]  /*17df0*/  LDL R19, [R1+0x1a64] ;  /* 0x001a640001137983 */ /* 0x000ea20000100800 */
[----:B----4-:R-:W-:-:S03]  /*17e00*/  @P1 IMAD.MOV.U32 R9, RZ, RZ, R20 ;  /* 0x000000ffff091224 */ /* 0x010fc600078e0014 */
[----:B------:R-:W4:Y:S01]  /*17e10*/  LDL R20, [R1+0x1a60] ;  /* 0x001a600001147983 */ /* 0x000f220000100800 */
[----:B------:R-:W-:Y:S02]  /*17e20*/  ISETP.GT.AND P0, PT, R6, 0xe, PT ;  /* 0x0000000e0600780c */ /* 0x000fe40003f04270 */
[----:B------:R-:W-:Y:S02]  /*17e30*/  PRMT R33, RZ, 0x7610, R33 ;  /* 0x00007610ff217816 */ /* 0x000fe40000000021 */
[----:B------:R-:W-:-:S04]  /*17e40*/  PRMT R32, RZ, 0x7610, R32 ;  /* 0x00007610ff207816 */ /* 0x000fc80000000020 */
[----:B------:R3:W4:Y:S01]  /*17e50*/  @P1 LDG.E.U8 R33, desc[UR56][R8.64] ;  /* 0x0000003808211981 */ /* 0x000722000c1e1100 */
[----:B------:R-:W-:Y:S01]  /*17e60*/  PRMT R11, RZ, 0x7610, R11 ;  /* 0x00007610ff0b7816 */ /* 0x000fe2000000000b */
[----:B---3--:R-:W-:Y:S02]  /*17e70*/  @P1 IMAD.MOV.U32 R8, RZ, RZ, R0 ;  /* 0x000000ffff081224 */ /* 0x008fe400078e0000 */
[----:B------:R-:W-:Y:S01]  /*17e80*/  @P1 IMAD.MOV.U32 R9, RZ, RZ, R3 ;  /* 0x000000ffff091224 */ /* 0x000fe200078e0003 */
[----:B------:R-:W3:Y:S04]  /*17e90*/  LDL R0, [R1+0x1a5c] ;  /* 0x001a5c0001007983 */ /* 0x000ee80000100800 */
[----:B------:R-:W3:Y:S04]  /*17ea0*/  LDL R3, [R1+0x1a58] ;  /* 0x001a580001037983 */ /* 0x000ee80000100800 */
[----:B------:R0:W3:Y:S02]  /*17eb0*/  @P1 LDG.E.U8 R32, desc[UR56][R8.64] ;  /* 0x0000003808201981 */ /* 0x0000e4000c1e1100 */
[----:B0-----:R-:W-:-:S02]  /*17ec0*/  @P0 IMAD.MOV.U32 R8, RZ, RZ, R16 ;  /* 0x000000ffff080224 */ /* 0x001fc400078e0010 */
        /* <DEDUP_REMOVED lines=8> */
[----:B------:R-:W-:-:S03]  /*17f50*/  PRMT R31, RZ, 0x7610, R31 ;  /* 0x00007610ff1f7816 */ /* 0x000fc6000000001f */
[----:B------:R-:W-:Y:S04]  /*17f60*/  STL [R1+0xe38], R35 ;  /* 0x000e382301007387 */ /* 0x000fe80000100800 */
        /* <DEDUP_REMOVED lines=11> */
[----:B------:R-:W3:Y:S01]  /*18020*/  LDL R0, [R1+0x1a3c] ;  /* 0x001a3c0001007983 */ /* 0x000ee20000100800 */
[----:B------:R-:W-:-:S03]  /*18030*/  @P0 IMAD.MOV.U32 R9, RZ, RZ, R3 ;  /* 0x000000ffff090224 */ /* 0x000fc600078e0003 */
[----:B------:R-:W3:Y:S04]  /*18040*/  LDL R3, [R1+0x1a38] ;  /* 0x001a380001037983 */ /* 0x000ee80000100800 */
[----:B------:R0:W3:Y:S04]  /*18050*/  @P0 LDG.E.U8 R28, desc[UR56][R8.64] ;  /* 0x00000038081c0981 */ /* 0x0000e8000c1e1100 */
[----:B------:R-:W-:Y:S01]  /*18060*/  STL [R1+0xe24], R34 ;  /* 0x000e242201007387 */ /* 0x000fe20000100800 */
[----:B0-----:R-:W-:-:S03]  /*18070*/  @P1 IMAD.MOV.U32 R8, RZ, RZ, R16 ;  /* 0x000000ffff081224 */ /* 0x001fc600078e0010 */
[----:B------:R-:W3:Y:S01]  /*18080*/  LDL R16, [R1+0x1a34] ;  /* 0x001a340001107983 */ /* 0x000ee20000100800 */
[----:B------:R-:W-:-:S03]  /*18090*/  @P1 IMAD.MOV.U32 R9, RZ, RZ, R25 ;  /* 0x000000ffff091224 */ /* 0x000fc600078e0019 */
[----:B------:R-:W3:Y:S04]  /*180a0*/  LDL R25, [R1+0x1a30] ;  /* 0x001a300001197983 */ /* 0x000ee80000100800 */
[----:B------:R2:W3:Y:S04]  /*180b0*/  @P1 LDG.E.U8 R10, desc[UR56][R8.64] ;  /* 0x00000038080a1981 */ /* 0x0004e8000c1e1100 */
[----:B------:R-:W-:Y:S01]  /*180c0*/  STL [R1+0xe28], R33 ;  /* 0x000e282101007387 */ /* 0x000fe20000100800 */
[----:B--2---:R-:W-:-:S03]  /*180d0*/  @P1 IMAD.MOV.U32 R8, RZ, RZ, R5 ;  /* 0x000000ffff081224 */ /* 0x004fc600078e0005 */
[----:B------:R-:W2:Y:S01]  /*180e0*/  LDL R5, [R1+0x1a2c] ;  /* 0x001a2c0001057983 */ /* 0x000ea20000100800 */
[----:B------:R-:W-:-:S03]  /*180f0*/  @P1 IMAD.MOV.U32 R9, RZ, RZ, R14 ;  /* 0x000000ffff091224 */ /* 0x000fc600078e000e */
        /* <DEDUP_REMOVED lines=13> */
[----:B---3--:R-:W-:Y:S01]  /*181d0*/  @P1 IMAD.MOV.U32 R8, RZ, RZ, R0 ;  /* 0x000000ffff081224 */ /* 0x008fe200078e0000 */
[----:B------:R-:W-:Y:S01]  /*181e0*/  PRMT R21, RZ, 0x7610, R21 ;  /* 0x00007610ff157816 */ /* 0x000fe20000000015 */
[----:B------:R-:W3:Y:S01]  /*181f0*/  LDL R0, [R1+0x1a1c] ;  /* 0x001a1c0001007983 */ /* 0x000ee20000100800 */
[----:B------:R-:W-:-:S03]  /*18200*/  @P1 IMAD.MOV.U32 R9, RZ, RZ, R3 ;  /* 0x000000ffff091224 */ /* 0x000fc600078e0003 */
[----:B------:R-:W3:Y:S04]  /*18210*/  LDL R3, [R1+0x1a18] ;  /* 0x001a180001037983 */ /* 0x000ee80000100800 */
[----:B------:R0:W3:Y:S02]  /*18220*/  @P1 LDG.E.U8 R27, desc[UR56][R8.64] ;  /* 0x00000038081b1981 */ /* 0x0000e4000c1e1100 */
[----:B0-----:R-:W-:Y:S02]  /*18230*/  @P0 IMAD.MOV.U32 R8, RZ, RZ, R16 ;  /* 0x000000ffff080224 */ /* 0x001fe400078e0010 */
[----:B------:R-:W-:-:S05]  /*18240*/  @P0 IMAD.MOV.U32 R9, RZ, RZ, R25 ;  /* 0x000000ffff090224 */ /* 0x000fca00078e0019 */
[----:B------:R2:W3:Y:S02]  /*18250*/  @P0 LDG.E.U8 R15, desc[UR56][R8.64] ;  /* 0x00000038080f0981 */ /* 0x0004e4000c1e1100 */
[----:B--2---:R-:W-:Y:S02]  /*18260*/  @P0 IMAD.MOV.U32 R8, RZ, RZ, R5 ;  /* 0x000000ffff080224 */ /* 0x004fe400078e0005 */
[----:B------:R-:W-:-:S05]  /*18270*/  @P0 IMAD.MOV.U32 R9, RZ, RZ, R14 ;  /* 0x000000ffff090224 */ /* 0x000fca00078e000e */
[----:B------:R0:W2:Y:S01]  /*18280*/  @P0 LDG.E.U8 R21, desc[UR56][R8.64] ;  /* 0x0000003808150981 */ /* 0x0000a2000c1e1100 */
[----:B------:R-:W-:-:S03]  /*18290*/  PRMT R18, RZ, 0x7610, R18 ;  /* 0x00007610ff127816 */ /* 0x000fc60000000012 */
[----:B------:R-:W-:Y:S01]  /*182a0*/  STL [R1+0xe10], R31 ;  /* 0x000e101f01007387 */ /* 0x000fe20000100800 */
[----:B0-----:R-:W-:-:S03]  /*182b0*/  @P0 IMAD.MOV.U32 R8, RZ, RZ, R19 ;  /* 0x000000ffff080224 */ /* 0x001fc600078e0013 */
[----:B------:R-:W-:Y:S04]  /*182c0*/  STL [R1+0xe18], R30 ;  /* 0x000e181e01007387 */ /* 0x000fe80000100800 */
[----:B------:R-:W2:Y:S04]  /*182d0*/  LDL R5, [R1+0x1a14] ;  /* 0x001a140001057983 */ /* 0x000ea80000100800 */
[----:B------:R-:W2:Y:S01]  /*182e0*/  LDL R16, [R1+0x1a10] ;  /* 0x001a100001107983 */ /* 0x000ea20000100800 */
[----:B----4-:R-:W-:-:S05]  /*182f0*/  @P0 IMAD.MOV.U32 R9, RZ, RZ, R20 ;  /* 0x000000ffff090224 */ /* 0x010fca00078e0014 */
[----:B------:R3:W4:Y:S01]  /*18300*/  @P0 LDG.E.U8 R18, desc[UR56][R8.64] ;  /* 0x0000003808120981 */ /* 0x000722000c1e1100 */
[----:B------:R-:W-:Y:S02]  /*18310*/  ISETP.GT.AND P1, PT, R6, 0x11, PT ;  /* 0x000000110600780c */ /* 0x000fe40003f24270 */
[----:B------:R-:W-:Y:S01]  /*18320*/  PRMT R24, RZ, 0x7610, R24 ;  /* 0x00007610ff187816 */ /* 0x000fe20000000018 */
[----:B---3--:R-:W-:Y:S02]  /*18330*/  @P0 IMAD.MOV.U32 R8, RZ, RZ, R0 ;  /* 0x000000ffff080224 */ /* 0x008fe400078e0000 */
[----:B------:R-:W-:-:S05]  /*18340*/  @P0 IMAD.MOV.U32 R9, RZ, RZ, R3 ;  /* 0x000000ffff090224 */ /* 0x000fca00078e0003 */
[----:B------:R0:W3:Y:S04]  /*18350*/  @P0 LDG.E.U8 R24, desc[UR56][R8.64] ;  /* 0x0000003808180981 */ /* 0x0000e8000c1e1100 */
[----:B------:R1:W-:Y:S04]  /*18360*/  STL [R1+0xe08], R15 ;  /* 0x000e080f01007387 */ /* 0x0003e80000100800 */
[----:B-1----:R-:W3:Y:S04]  /*18370*/  LDL R15, [R1+0x1a08] ;  /* 0x001a0800010f7983 */ /* 0x002ee80000100800 */
[----:B------:R-:W-:Y:S04]  /*18380*/  STL [R1+0xe20], R28 ;  /* 0x000e201c01007387 */ /* 0x000fe80000100800 */
[----:B------:R-:W3:Y:S04]  /*18390*/  LDL R14, [R1+0x1a0c] ;  /* 0x001a0c00010e7983 */ /* 0x000ee80000100800 */
[----:B--2---:R1:W-:Y:S04]  /*183a0*/  STL [R1+0xe0c], R21 ;  /* 0x000e0c1501007387 */ /* 0x0043e80000100800 */
[----:B------:R-:W2:Y:S04]  /*183b0*/  LDL R20, [R1+0x1a04] ;  /* 0x001a040001147983 */ /* 0x000ea80000100800 */
[----:B------:R-:W2:Y:S04]  /*183c0*/  LDL R3, [R1+0x19f8] ;  /* 0x0019f80001037983 */ /* 0x000ea80000100800 */
[----:B-1----:R-:W2:Y:S04]  /*183d0*/  LDL R21, [R1+0x1a00] ;  /* 0x001a000001157983 */ /* 0x002ea80000100800 */
[----:B------:R-:W2:Y:S04]  /*183e0*/  LDL R0, [R1+0x19fc] ;  /* 0x0019fc0001007983 */ /* 0x000ea80000100800 */
[----:B------:R-:W2:Y:S01]  /*183f0*/  LDL R19, [R1+0x19f0] ;  /* 0x0019f00001137983 */ /* 0x000ea20000100800 */
[----:B0-----:R-:W-:-:S03]  /*18400*/  @P1 IMAD.MOV.U32 R8, RZ, RZ, R5 ;  /* 0x000000ffff081224 */ /* 0x001fc600078e0005 */
[----:B----4-:R0:W-:Y:S04]  /*18410*/  STL [R1+0xe14], R18 ;  /* 0x000e141201007387 */ /* 0x0101e80000100800 */
[----:B------:R-:W4:Y:S04]  /*18420*/  LDL R5, [R1+0x19ec] ;  /* 0x0019ec0001057983 */ /* 0x000f280000100800 */
[----:B0-----:R-:W4:Y:S01]  /*18430*/  LDL R18, [R1+0x19f4] ;  /* 0x0019f40001127983 */ /* 0x001f220000100800 */
[----:B------:R-:W-:Y:S01]  /*18440*/  PRMT R248, RZ, 0x7610, R248 ;  /* 0x00007610fff87816 */ /* 0x000fe200000000f8 */
[----:B------:R-:W-:-:S02]  /*18450*/  @P1 IMAD.MOV.U32 R9, RZ, RZ, R16 ;  /* 0x000000ffff091224 */ /* 0x000fc400078e0010 */
[----:B------:R-:W4:Y:S01]  /*18460*/  LDL R16, [R1+0x19e8] ;  /* 0x0019e80001107983 */ /* 0x000f220000100800 */
[----:B------:R-:W-:-:S03]  /*18470*/  PRMT R249, RZ, 0x7610, R249 ;  /* 0x00007610fff97816 */ /* 0x000fc600000000f9 */
[----:B------:R3:W4:Y:S04]  /*18480*/  @P1 LDG.E.U8 R248, desc[UR56][R8.64] ;  /* 0x0000003808f81981 */ /* 0x000728000c1e1100 */
[----:B------:R0:W-:Y:S01]  /*18490*/  STL [R1+0xe04], R27 ;  /* 0x000e041b01007387 */ /* 0x0001e20000100800 */
[----:B------:R-:W-:Y:S02]  /*184a0*/  ISETP.GT.AND P0, PT, R6, 0x12, PT ;  /* 0x000000120600780c */ /* 0x000fe40003f04270 */
[----:B------:R-:W-:Y:S02]  /*184b0*/  PRMT R251, RZ, 0x7610, R251 ;  /* 0x00007610fffb7816 */ /* 0x000fe400000000fb */
[----:B------:R-:W-:Y:S02]  /*184c0*/  PRMT R4, RZ, 0x7610, R4 ;  /* 0x00007610ff047816 */ /* 0x000fe40000000004 */
[----:B------:R-:W-:Y:S01]  /*184d0*/  PRMT R244, RZ, 0x7610, R244 ;  /* 0x00007610fff47816 */ /* 0x000fe200000000f4 */
[----:B---3--:R-:W-:-:S02]  /*184e0*/  @P1 IMAD.MOV.U32 R9, RZ, RZ, R15 ;  /* 0x000000ffff091224 */ /* 0x008fc400078e000f */
[----:B------:R-:W3:Y:S01]  /*184f0*/  LDL R15, [R1+0x19e0] ;  /* 0x0019e000010f7983 */ /* 0x000ee20000100800 */
[----:B------:R-:W-:-:S03]  /*18500*/  @P1 IMAD.MOV.U32 R8, RZ, RZ, R14 ;  /* 0x000000ffff081224 */ /* 0x000fc600078e000e */
[----:B------:R-:W3:Y:S04]  /*18510*/  LDL R14, [R1+0x19e4] ;  /* 0x0019e400010e7983 */ /* 0x000ee80000100800 */
[----:B------:R2:W3:Y:S02]  /*18520*/  @P1 LDG.E.U8 R249, desc[UR56][R8.64] ;  /* 0x0000003808f91981 */ /* 0x0004e4000c1e1100 */
[----:B--2---:R-:W-:Y:S02]  /*18530*/  @P1 IMAD.MOV.U32 R8, RZ, RZ, R20 ;  /* 0x000000ffff081224 */ /* 0x004fe400078e0014 */
[----:B------:R-:W-:Y:S01]  /*18540*/  @P1 IMAD.MOV.U32 R9, RZ, RZ, R21 ;  /* 0x000000ffff091224 */ /* 0x000fe200078e0015 */
[----:B------:R-:W2:Y:S04]  /*18550*/  LDL R20, [R1+0x19dc] ;  /* 0x0019dc0001147983 */ /* 0x000ea80000100800 */
[----:B------:R-:W2:Y:S04]  /*18560*/  LDL R21, [R1+0x19d8] ;  /* 0x0019d80001157983 */ /* 0x000ea80000100800 */
[----:B------:R1:W2:Y:S02]  /*18570*/  @P1 LDG.E.U8 R251, desc[UR56][R8.64] ;  /* 0x0000003808fb1981 */ /* 0x0002a4000c1e1100 */
[----:B-1----:R-:W-:-:S02]  /*18580*/  @P1 IMAD.MOV.U32 R8, RZ, RZ, R0 ;  /* 0x000000ffff081224 */ /* 0x002fc400078e0000 */
[----:B------:R-:W-:Y:S01]  /*18590*/  @P1 IMAD.MOV.U32 R9, RZ, RZ, R3 ;  /* 0x000000ffff091224 */ /* 0x000fe200078e0003 */
[----:B------:R-:W2:Y:S04]  /*185a0*/  LDL R0, [R1+0x19d4] ;  /* 0x0019d40001007983 */ /* 0x000ea80000100800 */
[----:B------:R-:W2:Y:S04]  /*185b0*/  LDL R3, [R1+0x19d0] ;  /* 0x0019d00001037983 */ /* 0x000ea80000100800 */
[----:B------:R1:W2:Y:S02]  /*185c0*/  @P1 LDG.E.U8 R4, desc[UR56][R8.64] ;  /* 0x0000003808041981 */ /* 0x0002a4000c1e1100 */
[----:B-1----:R-:W-:-:S02]  /*185d0*/  @P0 IMAD.MOV.U32 R9, RZ, RZ, R19 ;  /* 0x000000ffff090224 */ /* 0x002fc400078e0013 */
[----:B------:R-:W2:Y:S01]  /*185e0*/  LDL R19, [R1+0x19c8] ;  /* 0x0019c80001137983 */ /* 0x000ea20000100800 */
[----:B----4-:R-:W-:-:S03]  /*185f0*/  @P0 IMAD.MOV.U32 R8, RZ, RZ, R18 ;  /* 0x000000ffff080224 */ /* 0x010fc600078e0012 */
[----:B------:R-:W4:Y:S04]  /*18600*/  LDL R18, [R1+0x19cc] ;  /* 0x0019cc0001127983 */ /* 0x000f280000100800 */
[----:B------:R1:W4:Y:S02]  /*18610*/  @P0 LDG.E.U8 R244, desc[UR56][R8.64] ;  /* 0x0000003808f40981 */ /* 0x000324000c1e1100 */
[----:B-1----:R-:W-:Y:S02]  /*18620*/  @P0 IMAD.MOV.U32 R8, RZ, RZ, R5 ;  /* 0x000000ffff080224 */ /* 0x002fe400078e0005 */
[----:B------:R-:W4:Y:S01]  /*18630*/  LDL R5, [R1+0x19c4] ;  /* 0x0019c40001057983 */ /* 0x000f220000100800 */
[----:B------:R-:W-:Y:S01]  /*18640*/  PRMT R245, RZ, 0x7610, R245 ;  /* 0x00007610fff57816 */ /* 0x000fe200000000f5 */
[----:B------:R-:W-:-:S02]  /*18650*/  @P0 IMAD.MOV.U32 R9, RZ, RZ, R16 ;  /* 0x000000ffff090224 */ /* 0x000fc400078e0010 */
[----:B------:R-:W4:Y:S01]  /*18660*/  LDL R16, [R1+0x19c0] ;  /* 0x0019c00001107983 */ /* 0x000f220000100800 */
[----:B------:R-:W-:Y:S02]  /*18670*/  ISETP.GT.AND P1, PT, R6, 0x13, PT ;  /* 0x000000130600780c */ /* 0x000fe40003f24270 */
[----:B------:R-:W-:Y:S01]  /*18680*/  PRMT R246, RZ, 0x7610, R246 ;  /* 0x00007610fff67816 */ /* 0x000fe200000000f6 */
[----:B------:R3:W4:Y:S04]  /*18690*/  @P0 LDG.E.U8 R245, desc[UR56][R8.64] ;  /* 0x0000003808f50981 */ /* 0x000728000c1e1100 */
[----:B------:R1:W-:Y:S01]  /*186a0*/  STL [R1+0xe1c], R24 ;  /* 0x000e1c1801007387 */ /* 0x0003e20000100800 */
        /* <DEDUP_REMOVED lines=8> */
[----:B------:R-:W2:Y:S01]  /*18730*/  LDL R20, [R1+0x19b4] ;  /* 0x0019b40001147983 */ /* 0x000ea20000100800 */
[----:B------:R-:W-:-:S03]  /*18740*/  @P0 IMAD.MOV.U32 R9, RZ, RZ, R21 ;  /* 0x000000ffff090224 */ /* 0x000fc600078e0015 */
[----:B------:R-:W2:Y:S04]  /*18750*/  LDL R21, [R1+0x19b0] ;  /* 0x0019b00001157983 */ /* 0x000ea80000100800 */
[----:B------:R0:W2:Y:S02]  /*18760*/  @P0 LDG.E.U8 R247, desc[UR56][R8.64] ;  /* 0x0000003808f70981 */ /* 0x0000a4000c1e1100 */
[----:B0-----:R-:W-:Y:S02]  /*18770*/  @P1 IMAD.MOV.U32 R8, RZ, RZ, R0 ;  /* 0x000000ffff081224 */ /* 0x001fe400078e0000 */
[----:B------:R-:W2:Y:S01]  /*18780*/  LDL R0, [R1+0x19ac] ;  /* 0x0019ac0001007983 */ /* 0x000ea20000100800 */
[----:B------:R-:W-:-:S03]  /*18790*/  @P1 IMAD.MOV.U32 R9, RZ, RZ, R3 ;  /* 0x000000ffff091224 */ /* 0x000fc600078e0003 */
[----:B------:R-:W2:Y:S04]  /*187a0*/  LDL R3, [R1+0x19a8] ;  /* 0x0019a80001037983 */ /* 0x000ea80000100800 */
[----:B------:R0:W2:Y:S01]  /*187b0*/  @P1 LDG.E.U8 R240, desc[UR56][R8.64] ;  /* 0x0000003808f01981 */ /* 0x0000a2000c1e1100 */
[----:B------:R-:W-:Y:S01]  /*187c0*/  PRMT R241, RZ, 0x7610, R241 ;  /* 0x00007610fff17816 */ /* 0x000fe200000000f1 */
[----:B0-----:R-:W-:Y:S02]  /*187d0*/  @P1 IMAD.MOV.U32 R9, RZ, RZ, R19 ;  /* 0x000000ffff091224 */ /* 0x001fe400078e0013 */
[----:B------:R-:W2:Y:S01]  /*187e0*/  LDL R19, [R1+0x19a0] ;  /* 0x0019a00001137983 */ /* 0x000ea20000100800 */
[----:B----4-:R-:W-:-:S03]  /*187f0*/  @P1 IMAD.MOV.U32 R8, RZ, RZ, R18 ;  /* 0x000000ffff081224 */ /* 0x010fc600078e0012 */
[----:B------:R-:W4:Y:S04]  /*18800*/  LDL R18, [R1+0x19a4] ;  /* 0x0019a40001127983 */ /* 0x000f280000100800 */
[----:B------:R0:W4:Y:S02]  /*18810*/  @P1 LDG.E.U8 R241, desc[UR56][R8.64] ;  /* 0x0000003808f11981 */ /* 0x000124000c1e1100 */
[----:B0-----:R-:W-:Y:S02]  /*18820*/  @P1 IMAD.MOV.U32 R8, RZ, RZ, R5 ;  /* 0x000000ffff081224 */ /* 0x001fe400078e0005 */
[----:B------:R-:W4:Y:S01]  /*18830*/  LDL R5, [R1+0x199c] ;  /* 0x00199c0001057983 */ /* 0x000f220000100800 */
[----:B------:R-:W-:Y:S01]  /*18840*/  ISETP.GT.AND P0, PT, R6, 0x14, PT ;  /* 0x000000140600780c */ /* 0x000fe20003f04270 */
[----:B------:R-:W-:Y:S01]  /*18850*/  @P1 IMAD.MOV.U32 R9, RZ, RZ, R16 ;  /* 0x000000ffff091224 */ /* 0x000fe200078e0010 */
[----:B------:R-:W-:Y:S01]  /*18860*/  PRMT R242, RZ, 0x7610, R242 ;  /* 0x00007610fff27816 */ /* 0x000fe200000000f2 */
[----:B------:R-:W4:Y:S01]  /*18870*/  LDL R16, [R1+0x1998] ;  /* 0x0019980001107983 */ /* 0x000f220000100800 */
[----:B------:R-:W-:-:S04]  /*18880*/  PRMT R243, RZ, 0x7610, R243 ;  /* 0x00007610fff37816 */ /* 0x000fc800000000f3 */
[----:B------:R3:W4:Y:S01]  /*18890*/  @P1 LDG.E.U8 R242, desc[UR56][R8.64] ;  /* 0x0000003808f21981 */ /* 0x000722000c1e1100 */
[----:B------:R-:W-:Y:S02]  /*188a0*/  PRMT R236, RZ, 0x7610, R236 ;  /* 0x00007610ffec7816 */ /* 0x000fe400000000ec */
[----:B------:R-:W-:Y:S01]  /*188b0*/  PRMT R237, RZ, 0x7610, R237 ;  /* 0x00007610ffed7816 */ /* 0x000fe200000000ed */
[----:B---3--:R-:W-:Y:S02]  /*188c0*/  @P1 IMAD.MOV.U32 R9, RZ, RZ, R15 ;  /* 0x000000ffff091224 */ /* 0x008fe400078e000f */
        /* <DEDUP_REMOVED lines=29> */
[----:B------:R-:W-:Y:S02]  /*18aa0*/  PRMT R234, RZ, 0x7610, R234 ;  /* 0x00007610ffea7816 */ /* 0x000fe400000000ea */
[----:B---3--:R-:W-:Y:S02]  /*18ab0*/  @P1 IMAD.MOV.U32 R9, RZ, RZ, R15 ;  /* 0x000000ffff091224 */ /* 0x008fe400078e000f */
[----:B------:R-:W3:Y:S01]  /*18ac0*/  LDL R15, [R1+0x1968] ;  /* 0x00196800010f7983 */ /* 0x000ee20000100800 */
[----:B------:R-:W-:-:S03]  /*18ad0*/  @P1 IMAD.MOV.U32 R8, RZ, RZ, R14 ;  /* 0x000000ffff081224 */ /* 0x000fc600078e000e */
[----:B------:R-:W3:Y:S04]  /*18ae0*/  LDL R14, [R1+0x196c] ;  /* 0x00196c00010e7983 */ /* 0x000ee80000100800 */
[----:B------:R2:W3:Y:S02]  /*18af0*/  @P1 LDG.E.U8 R232, desc[UR56][R8.64] ;  /* 0x0000003808e81981 */ /* 0x0004e4000c1e1100 */
[----:B--2---:R-:W-:Y:S01]  /*18b00*/  @P1 IMAD.MOV.U32 R8, RZ, RZ, R20 ;  /* 0x000000ffff081224 */ /* 0x004fe200078e0014 */
[----:B------:R-:W-:Y:S01]  /*18b10*/  ISETP.GT.AND P0, PT, R6, 0x16, PT ;  /* 0x000000160600780c */ /* 0x000fe20003f04270 */
[----:B------:R-:W2:Y:S01]  /*18b20*/  LDL R20, [R1+0x1958] ;  /* 0x0019580001147983 */ /* 0x000ea20000100800 */
[----:B------:R-:W-:-:S05]  /*18b30*/  @P1 IMAD.MOV.U32 R9, RZ, RZ, R21 ;  /* 0x000000ffff091224 */ /* 0x000fca00078e0015 */
[----:B------:R0:W2:Y:S01]  /*18b40*/  @P1 LDG.E.U8 R233, desc[UR56][R8.64] ;  /* 0x0000003808e91981 */ /* 0x0000a2000c1e1100 */
[----:B------:R-:W-:Y:S01]  /*18b50*/  PRMT R235, RZ, 0x7610, R235 ;  /* 0x00007610ffeb7816 */ /* 0x000fe200000000eb */
[----:B0-----:R-:W-:Y:S02]  /*18b60*/  @P1 IMAD.MOV.U32 R8, RZ, RZ, R0 ;  /* 0x000000ffff081224 */ /* 0x001fe400078e0000 */
[----:B------:R-:W2:Y:S01]  /*18b70*/  LDL R0, [R1+0x1964] ;  /* 0x0019640001007983 */ /* 0x000ea20000100800 */
[----:B------:R-:W-:-:S03]  /*18b80*/  @P1 IMAD.MOV.U32 R9, RZ, RZ, R3 ;  /* 0x000000ffff091224 */ /* 0x000fc600078e0003 */
[----:B------:R-:W2:Y:S04]  /*18b90*/  LDL R3, [R1+0x1960] ;  /* 0x0019600001037983 */ /* 0x000ea80000100800 */
[----:B------:R0:W2:Y:S02]  /*18ba0*/  @P1 LDG.E.U8 R234, desc[UR56][R8.64] ;  /* 0x0000003808ea1981 */ /* 0x0000a4000c1e1100 */
[----:B0-----:R-:W-:Y:S02]  /*18bb0*/  @P1 IMAD.MOV.U32 R9, RZ, RZ, R19 ;  /* 0x000000ffff091224 */ /* 0x001fe400078e0013 */
[----:B------:R-:W2:Y:S04]  /*18bc0*/  LDL R19, [R1+0x195c] ;  /* 0x00195c0001137983 */ /* 0x000ea80000100800 */
[----:B------:R-:W2:Y:S01]  /*18bd0*/  LDL.LU R30, [R1+0x1950] ;  /* 0x00195000011e7983 */ /* 0x000ea20000300800 */
[----:B----4-:R-:W-:-:S03]  /*18be0*/  @P1 IMAD.MOV.U32 R8, RZ, RZ, R18 ;  /* 0x000000ffff081224 */ /* 0x010fc600078e0012 */
[----:B------:R-:W4:Y:S04]  /*18bf0*/  LDL R18, [R1+0x1954] ;  /* 0x0019540001127983 */ /* 0x000f280000100800 */
[----:B------:R0:W4:Y:S02]  /*18c00*/  @P1 LDG.E.U8 R235, desc[UR56][R8.64] ;  /* 0x0000003808eb1981 */ /* 0x000124000c1e1100 */
[----:B0-----:R-:W-:Y:S02]  /*18c10*/  @P0 IMAD.MOV.U32 R8, RZ, RZ, R5 ;  /* 0x000000ffff080224 */ /* 0x001fe400078e0005 */
[----:B------:R-:W4:Y:S01]  /*18c20*/  LDL R5, [R1+0x194c] ;  /* 0x00194c0001057983 */ /* 0x000f220000100800 */
[----:B------:R-:W-:Y:S01]  /*18c30*/  PRMT R227, RZ, 0x7610, R227 ;  /* 0x00007610ffe37816 */ /* 0x000fe200000000e3 */
[----:B------:R-:W-:-:S02]  /*18c40*/  @P0 IMAD.MOV.U32 R9, RZ, RZ, R16 ;  /* 0x000000ffff090224 */ /* 0x000fc400078e0010 */
[----:B------:R-:W4:Y:S01]  /*18c50*/  LDL.LU R33, [R1+0x1948] ;  /* 0x0019480001217983 */ /* 0x000f220000300800 */
[----:B------:R-:W-:-:S03]  /*18c60*/  PRMT R228, RZ, 0x7610, R228 ;  /* 0x00007610ffe47816 */ /* 0x000fc600000000e4 */
[----:B------:R3:W4:Y:S04]  /*18c70*/  @P0 LDG.E.U8 R227, desc[UR56][R8.64] ;  /* 0x0000003808e30981 */ /* 0x000728000c1e1100 */
[----:B------:R-:W4:Y:S01]  /*18c80*/  LDL R16, [R1+0x1944] ;  /* 0x0019440001107983 */ /* 0x000f220000100800 */
[----:B------:R-:W-:Y:S02]  /*18c90*/  ISETP.GT.AND P1, PT, R6, 0x17, PT ;  /* 0x000000170600780c */ /* 0x000fe40003f24270 */
[----:B------:R-:W-:Y:S02]  /*18ca0*/  PRMT R229, RZ, 0x7610, R229 ;  /* 0x00007610ffe57816 */ /* 0x000fe400000000e5 */
[----:B------:R-:W-:Y:S01]  /*18cb0*/  PRMT R230, RZ, 0x7610, R230 ;  /* 0x00007610ffe67816 */ /* 0x000fe200000000e6 */
[----:B---3--:R-:W-:-:S02]  /*18cc0*/  @P0 IMAD.MOV.U32 R9, RZ, RZ, R15 ;  /* 0x000000ffff090224 */ /* 0x008fc400078e000f */
[----:B------:R-:W3:Y:S01]  /*18cd0*/  LDL R15, [R1+0x193c] ;  /* 0x00193c00010f7983 */ /* 0x000ee20000100800 */
[----:B------:R-:W-:-:S03]  /*18ce0*/  @P0 IMAD.MOV.U32 R8, RZ, RZ, R14 ;  /* 0x000000ffff080224 */ /* 0x000fc600078e000e */
[----:B------:R-:W3:Y:S04]  /*18cf0*/  LDL R14, [R1+0x1934] ;  /* 0x00193400010e7983 */ /* 0x000ee80000100800 */
[----:B------:R-:W3:Y:S04]  /*18d00*/  LDL.LU R31, [R1+0x1940] ;  /* 0x00194000011f7983 */ /* 0x000ee80000300800 */
[----:B------:R2:W3:Y:S01]  /*18d10*/  @P0 LDG.E.U8 R228, desc[UR56][R8.64] ;  /* 0x0000003808e40981 */ /* 0x0004e2000c1e1100 */
[----:B------:R-:W-:Y:S01]  /*18d20*/  PRMT R221, RZ, 0x7610, R221 ;  /* 0x00007610ffdd7816 */ /* 0x000fe200000000dd */
[----:B--2---:R-:W-:-:S02]  /*18d30*/  @P0 IMAD.MOV.U32 R8, RZ, RZ, R0 ;  /* 0x000000ffff080224 */ /* 0x004fc400078e0000 */
[----:B------:R-:W2:Y:S01]  /*18d40*/  LDL R0, [R1+0x1924] ;  /* 0x0019240001007983 */ /* 0x000ea20000100800 */
[----:B------:R-:W-:-:S03]  /*18d50*/  @P0 IMAD.MOV.U32 R9, RZ, RZ, R3 ;  /* 0x000000ffff090224 */ /* 0x000fc600078e0003 */
[----:B------:R-:W2:Y:S04]  /*18d60*/  LDL R3, [R1+0x192c] ;  /* 0x00192c0001037983 */ /* 0x000ea80000100800 */
[----:B------:R-:W2:Y:S04]  /*18d70*/  LDL.LU R36, [R1+0x1938] ;  /* 0x0019380001247983 */ /* 0x000ea80000300800 */
[----:B------:R0:W2:Y:S04]  /*18d80*/  @P0 LDG.E.U8 R229, desc[UR56][R8.64] ;  /* 0x0000003808e50981 */ /* 0x0000a8000c1e1100 */
[----:B------:R-:W2:Y:S04]  /*18d90*/  LDL.LU R35, [R1+0x1930] ;  /* 0x0019300001237983 */ /* 0x000ea80000300800 */
[----:B------:R-:W2:Y:S01]  /*18da0*/  LDL.LU R25, [R1+0x1928] ;  /* 0x0019280001197983 */ /* 0x000ea20000300800 */
[----:B0-----:R-:W-:-:S02]  /*18db0*/  @P0 IMAD.MOV.U32 R8, RZ, RZ, R19 ;  /* 0x000000ffff080224 */ /* 0x001fc400078e0013 */
[----:B------:R-:W-:-:S05]  /*18dc0*/  @P0 IMAD.MOV.U32 R9, RZ, RZ, R20 ;  /* 0x000000ffff090224 */ /* 0x000fca00078e0014 */
[----:B------:R0:W2:Y:S02]  /*18dd0*/  @P0 LDG.E.U8 R230, desc[UR56][R8.64] ;  /* 0x0000003808e60981 */ /* 0x0000a4000c1e1100 */
[----:B0-----:R-:W-:Y:S02]  /*18de0*/  @P1 IMAD.MOV.U32 R9, RZ, RZ, R30 ;  /* 0x000000ffff091224 */ /* 0x001fe400078e001e */
[----:B----4-:R-:W-:-:S05]  /*18df0*/  @P1 IMAD.MOV.U32 R8, RZ, RZ, R18 ;  /* 0x000000ffff081224 */ /* 0x010fca00078e0012 */
[----:B------:R0:W4:Y:S02]  /*18e00*/  @P1 LDG.E.U8 R221, desc[UR56][R8.64] ;  /* 0x0000003808dd1981 */ /* 0x000124000c1e1100 */
[----:B0-----:R-:W-:Y:S02]  /*18e10*/  @P1 IMAD.MOV.U32 R8, RZ, RZ, R5 ;  /* 0x000000ffff081224 */ /* 0x001fe400078e0005 */
[----:B------:R-:W4:Y:S01]  /*18e20*/  LDL.LU R5, [R1+0x1920] ;  /* 0x0019200001057983 */ /* 0x000f220000300800 */
[----:B------:R-:W-:Y:S01]  /*18e30*/  PRMT R222, RZ, 0x7610, R222 ;  /* 0x00007610ffde7816 */ /* 0x000fe200000000de */
[----:B------:R-:W-:Y:S01]  /*18e40*/  @P1 IMAD.MOV.U32 R9, RZ, RZ, R33 ;  /* 0x000000ffff091224 */ /* 0x000fe200078e0021 */
[----:B------:R-:W-:Y:S01]  /*18e50*/  ISETP.GT.AND P0, PT, R6, 0x18, PT ;  /* 0x000000180600780c */ /* 0x000fe20003f04270 */
[----:B------:R-:W4:Y:S01]  /*18e60*/  LDL.LU R21, [R1+0x18fc] ;  /* 0x0018fc0001157983 */ /* 0x000f220000300800 */
[----:B------:R-:W-:-:S03]  /*18e70*/  PRMT R224, RZ, 0x7610, R224 ;  /* 0x00007610ffe07816 */ /* 0x000fc600000000e0 */
[----:B------:R0:W4:Y:S04]  /*18e80*/  @P1 LDG.E.U8 R222, desc[UR56][R8.64] ;  /* 0x0000003808de1981 */ /* 0x000128000c1e1100 */
[----:B------:R-:W4:Y:S01]  /*18e90*/  LDL.LU R76, [R1+0x1918] ;  /* 0x00191800014c7983 */ /* 0x000f220000300800 */
[----:B------:R-:W-:-:S03]  /*18ea0*/  PRMT R226, RZ, 0x7610, R226 ;  /* 0x00007610ffe27816 */ /* 0x000fc600000000e2 */
[----:B------:R-:W4:Y:S01]  /*18eb0*/  LDL.LU R77, [R1+0x18ec] ;  /* 0x0018ec00014d7983 */ /* 0x000f220000300800 */
[----:B0-----:R-:W-:-:S03]  /*18ec0*/  @P1 IMAD.MOV.U32 R8, RZ, RZ, R16 ;  /* 0x000000ffff081224 */ /* 0x001fc600078e0010 */
[----:B------:R-:W4:Y:S04]  /*18ed0*/  LDL.LU R41, [R1+0x1900] ;  /* 0x0019000001297983 */ /* 0x000f280000300800 */
[----:B------:R-:W4:Y:S04]  /*18ee0*/  LDL.LU R39, [R1+0x1908] ;  /* 0x0019080001277983 */ /* 0x000f280000300800 */
[----:B------:R-:W4:Y:S04]  /*18ef0*/  LDL.LU R37, [R1+0x1910] ;  /* 0x0019100001257983 */ /* 0x000f280000300800 */
[----:B------:R-:W4:Y:S01]  /*18f00*/  LDL.LU R34, [R1+0x191c] ;  /* 0x00191c0001227983 */ /* 0x000f220000300800 */
[----:B------:R-:W-:-:S03]  /*18f10*/  PRMT R216, RZ, 0x7610, R216 ;  /* 0x00007610ffd87816 */ /* 0x000fc600000000d8 */
[----:B------:R-:W4:Y:S04]  /*18f20*/  LDL.LU R32, [R1+0x18e0] ;  /* 0x0018e00001207983 */ /* 0x000f280000300800 */
[----:B------:R-:W4:Y:S01]  /*18f30*/  LDL.LU R28, [R1+0x1914] ;  /* 0x00191400011c7983 */ /* 0x000f220000300800 */
[----:B---3--:R-:W-:Y:S01]  /*18f40*/  @P1 IMAD.MOV.U32 R9, RZ, RZ, R31 ;  /* 0x000000ffff091224 */ /* 0x008fe200078e001f */
[----:B------:R-:W-:Y:S02]  /*18f50*/  PRMT R217, RZ, 0x7610, R217 ;  /* 0x00007610ffd97816 */ /* 0x000fe400000000d9 */
[----:B------:R-:W3:Y:S04]  /*18f60*/  LDL.LU R27, [R1+0x190c] ;  /* 0x00190c00011b7983 */ /* 0x000ee80000300800 */
[----:B------:R0:W3:Y:S04]  /*18f70*/  @P1 LDG.E.U8 R224, desc[UR56][R8.64] ;  /* 0x0000003808e01981 */ /* 0x0000e8000c1e1100 */
[----:B-1----:R-:W3:Y:S01]  /*18f80*/  LDL.LU R24, [R1+0x1904] ;  /* 0x0019040001187983 */ /* 0x002ee20000300800 */
[----:B0-----:R-:W-:-:S02]  /*18f90*/  @P1 IMAD.MOV.U32 R8, RZ, RZ, R15 ;  /* 0x000000ffff081224 */ /* 0x001fc400078e000f */
[----:B--2---:R-:W-:-:S05]  /*18fa0*/  @P1 IMAD.MOV.U32 R9, RZ, RZ, R36 ;  /* 0x000000ffff091224 */ /* 0x004fca00078e0024 */
[----:B------:R0:W2:Y:S02]  /*18fb0*/  @P1 LDG.E.U8 R226, desc[UR56][R8.64] ;  /* 0x0000003808e21981 */ /* 0x0000a4000c1e1100 */
[----:B0-----:R-:W-:Y:S02]  /*18fc0*/  @P0 IMAD.MOV.U32 R8, RZ, RZ, R14 ;  /* 0x000000ffff080224 */ /* 0x001fe400078e000e */
[----:B------:R-:W-:-:S05]  /*18fd0*/  @P0 IMAD.MOV.U32 R9, RZ, RZ, R35 ;  /* 0x000000ffff090224 */ /* 0x000fca00078e0023 */
[----:B------:R0:W2:Y:S02]  /*18fe0*/  @P0 LDG.E.U8 R216, desc[UR56][R8.64] ;  /* 0x0000003808d80981 */ /* 0x0000a4000c1e1100 */
[----:B0-----:R-:W-:Y:S02]  /*18ff0*/  @P0 IMAD.MOV.U32 R8, RZ, RZ, R3 ;  /* 0x000000ffff080224 */ /* 0x001fe400078e0003 */
[----:B------:R-:W-:-:S05]  /*19000*/  @P0 IMAD.MOV.U32 R9, RZ, RZ, R25 ;  /* 0x000000ffff090224 */ /* 0x000fca00078e0019 */
[----:B------:R0:W2:Y:S02]  /*19010*/  @P0 LDG.E.U8 R217, desc[UR56][R8.64] ;  /* 0x0000003808d90981 */ /* 0x0000a4000c1e1100 */
[----:B0-----:R-:W-:Y:S02]  /*19020*/  @P0 IMAD.MOV.U32 R8, RZ, RZ, R0 ;  /* 0x000000ffff080224 */ /* 0x001fe400078e0000 */
[----:B----4-:R-:W-:Y:S04]  /*19030*/  STL [R1+0x2a18], R5 ;  /* 0x002a180501007387 */ /* 0x010fe80000100800 */
[----:B------:R-:W4:Y:S04]  /*19040*/  LDL.LU R3, [R1+0x18f4] ;  /* 0x0018f40001037983 */ /* 0x000f280000300800 */
[----:B------:R-:W2:Y:S04]  /*19050*/  LDL.LU R0, [R1+0x18d4] ;  /* 0x0018d40001007983 */ /* 0x000ea80000300800 */
[----:B------:R-:W2:Y:S04]  /*19060*/  LDL.LU R19, [R1+0x18f0] ;  /* 0x0018f00001137983 */ /* 0x000ea80000300800 */
[----:B------:R-:W2:Y:S04]  /*19070*/  LDL.LU R18, [R1+0x18c4] ;  /* 0x0018c40001127983 */ /* 0x000ea80000300800 */
[----:B------:R-:W2:Y:S04]  /*19080*/  LDL.LU R15, [R1+0x18cc] ;  /* 0x0018cc00010f7983 */ /* 0x000ea80000300800 */
[----:B------:R-:W2:Y:S04]  /*19090*/  LDL.LU R14, [R1+0x18e8] ;  /* 0x0018e800010e7983 */ /* 0x000ea80000300800 */
[----:B------:R-:W4:Y:S01]  /*190a0*/  LDL.LU R16, [R1+0x18f8] ;  /* 0x0018f80001107983 */ /* 0x000f220000300800 */
[----:B------:R-:W-:Y:S01]  /*190b0*/  ISETP.GT.AND P1, PT, R6, 0x19, PT ;  /* 0x000000190600780c */ /* 0x000fe20003f24270 */
[----:B------:R-:W-:Y:S01]  /*190c0*/  @P0 IMAD.MOV.U32 R9, RZ, RZ, R5 ;  /* 0x000000ffff090224 */ /* 0x000fe200078e0005 */
[----:B------:R-:W-:Y:S01]  /*190d0*/  PRMT R219, RZ, 0x7610, R219 ;  /* 0x00007610ffdb7816 */ /* 0x000fe200000000db */
[----:B------:R-:W2:Y:S01]  /*190e0*/  LDL.LU R20, [R1+0x18dc] ;  /* 0x0018dc0001147983 */ /* 0x000ea20000300800 */
[----:B------:R-:W-:-:S04]  /*190f0*/  PRMT R220, RZ, 0x7610, R220 ;  /* 0x00007610ffdc7816 */ /* 0x000fc800000000dc */
[----:B------:R0:W2:Y:S01]  /*19100*/  @P0 LDG.E.U8 R219, desc[UR56][R8.64] ;  /* 0x0000003808db0981 */ /* 0x0000a2000c1e1100 */
[----:B------:R-:W-:Y:S01]  /*19110*/  PRMT R211, RZ, 0x7610, R211 ;  /* 0x00007610ffd37816 */ /* 0x000fe200000000d3 */
[----:B0-----:R-:W-:Y:S02]  /*19120*/  @P0 IMAD.MOV.U32 R8, RZ, RZ, R34 ;  /* 0x000000ffff080224 */ /* 0x001fe400078e0022 */
[----:B------:R-:W-:-:S05]  /*19130*/  @P0 IMAD.MOV.U32 R9, RZ, RZ, R76 ;  /* 0x000000ffff090224 */ /* 0x000fca00078e004c */
[----:B------:R0:W2:Y:S01]  /*19140*/  @P0 LDG.E.U8 R220, desc[UR56][R8.64] ;  /* 0x0000003808dc0981 */ /* 0x0000a2000c1e1100 */
[----:B------:R-:W-:Y:S01]  /*19150*/  PRMT R212, RZ, 0x7610, R212 ;  /* 0x00007610ffd47816 */ /* 0x000fe200000000d4 */
[----:B0-----:R-:W-:Y:S02]  /*19160*/  @P1 IMAD.MOV.U32 R8, RZ, RZ, R28 ;  /* 0x000000ffff081224 */ /* 0x001fe400078e001c */
[----:B------:R-:W-:-:S05]  /*19170*/  @P1 IMAD.MOV.U32 R9, RZ, RZ, R37 ;  /* 0x000000ffff091224 */ /* 0x000fca00078e0025 */
[----:B------:R3:W2:Y:S01]  /*19180*/  @P1 LDG.E.U8 R211, desc[UR56][R8.64] ;  /* 0x0000003808d31981 */ /* 0x0006a2000c1e1100 */
[----:B------:R-:W-:Y:S02]  /*19190*/  ISETP.GT.AND P0, PT, R6, 0x1a, PT ;  /* 0x0000001a0600780c */ /* 0x000fe40003f04270 */
[----:B------:R-:W-:Y:S01]  /*191a0*/  PRMT R213, RZ, 0x7610, R213 ;  /* 0x00007610ffd57816 */ /* 0x000fe200000000d5 */
[----:B---3--:R-:W-:Y:S02]  /*191b0*/  @P1 IMAD.MOV.U32 R8, RZ, RZ, R27 ;  /* 0x000000ffff081224 */ /* 0x008fe400078e001b */
[----:B------:R-:W-:-:S05]  /*191c0*/  @P1 IMAD.MOV.U32 R9, RZ, RZ, R39 ;  /* 0x000000ffff091224 */ /* 0x000fca00078e0027 */
[----:B------:R0:W3:Y:S01]  /*191d0*/  @P1 LDG.E.U8 R212, desc[UR56][R8.64] ;  /* 0x0000003808d41981 */ /* 0x0000e2000c1e1100 */
[----:B------:R-:W-:Y:S01]  /*191e0*/  PRMT R214, RZ, 0x7610, R214 ;  /* 0x00007610ffd67816 */ /* 0x000fe200000000d6 */
[----:B0-----:R-:W-:Y:S02]  /*191f0*/  @P1 IMAD.MOV.U32 R8, RZ, RZ, R24 ;  /* 0x000000ffff081224 */ /* 0x001fe400078e0018 */
[----:B------:R-:W-:-:S05]  /*19200*/  @P1 IMAD.MOV.U32 R9, RZ, RZ, R41 ;  /* 0x000000ffff091224 */ /* 0x000fca00078e0029 */
[----:B------:R0:W3:Y:S01]  /*19210*/  @P1 LDG.E.U8 R213, desc[UR56][R8.64] ;  /* 0x0000003808d51981 */ /* 0x0000e2000c1e1100 */
[----:B------:R-:W-:Y:S01]  /*19220*/  PRMT R205, RZ, 0x7610, R205 ;  /* 0x00007610ffcd7816 */ /* 0x000fe200000000cd */
[----:B0-----:R-:W-:Y:S01]  /*19230*/  @P1 IMAD.MOV.U32 R8, RZ, RZ, R21 ;  /* 0x000000ffff081224 */ /* 0x001fe200078e0015 */
[----:B------:R-:W-:Y:S01]  /*19240*/  PRMT R207, RZ, 0x7610, R207 ;  /* 0x00007610ffcf7816 */ /* 0x000fe200000000cf */
[----:B----4-:R-:W-:-:S05]  /*19250*/  @P1 IMAD.MOV.U32 R9, RZ, RZ, R16 ;  /* 0x000000ffff091224 */ /* 0x010fca00078e0010 */
[----:B------:R0:W4:Y:S04]  /*19260*/  @P1 LDG.E.U8 R214, desc[UR56][R8.64] ;  /* 0x0000003808d61981 */ /* 0x000128000c1e1100 */
[----:B------:R1:W-:Y:S01]  /*19270*/  STL [R1+0x27c0], R16 ;  /* 0x0027c01001007387 */ /* 0x0003e20000100800 */
[----:B0-----:R-:W-:Y:S02]  /*19280*/  @P0 IMAD.MOV.U32 R8, RZ, RZ, R3 ;  /* 0x000000ffff080224 */ /* 0x001fe400078e0003 */
[----:B--2---:R-:W-:Y:S02]  /*19290*/  @P0 IMAD.MOV.U32 R9, RZ, RZ, R19 ;  /* 0x000000ffff090224 */ /* 0x004fe400078e0013 */
[----:B-1----:R-:W-:Y:S02]  /*192a0*/  IMAD.MOV.U32 R16, RZ, RZ, R21 ;  /* 0x000000ffff107224 */ /* 0x002fe400078e0015 */
[----:B------:R-:W2:Y:S04]  /*192b0*/  LDL R21, [R1+0x18c8] ;  /* 0x0018c80001157983 */ /* 0x000ea80000100800 */
[----:B------:R0:W3:Y:S04]  /*192c0*/  @P0 LDG.E.U8 R205, desc[UR56][R8.64] ;  /* 0x0000003808cd0981 */ /* 0x0000e8000c1e1100 */
[----:B------:R-:W-:Y:S04]  /*192d0*/  STL [R1+0x2a1c], R3 ;  /* 0x002a1c0301007387 */ /* 0x000fe80000100800 */
[----:B------:R1:W-:Y:S01]  /*192e0*/  STL [R1+0x27c4], R19 ;  /* 0x0027c41301007387 */ /* 0x0003e20000100800 */
[----:B0-----:R-:W-:-:S02]  /*192f0*/  @P0 IMAD.MOV.U32 R8, RZ, RZ, R77 ;  /* 0x000000ffff080224 */ /* 0x001fc400078e004d */
[----:B------:R-:W-:-:S05]  /*19300*/  @P0 IMAD.MOV.U32 R9, RZ, RZ, R14 ;  /* 0x000000ffff090224 */ /* 0x000fca00078e000e */
[----:B------:R0:W4:Y:S01]  /*19310*/  @P0 LDG.E.U8 R207, desc[UR56][R8.64] ;  /* 0x0000003808cf0981 */ /* 0x000122000c1e1100 */
[----:B-1----:R-:W-:-:S03]  /*19320*/  IMAD.MOV.U32 R19, RZ, RZ, R76 ;  /* 0x000000ffff137224 */ /* 0x002fc600078e004c */
[----:B------:R-:W3:Y:S04]  /*19330*/  LDL.LU R76, [R1+0x2b00] ;  /* 0x002b0000014c7983 */ /* 0x000ee80000300800 */
[----:B------:R1:W-:Y:S04]  /*19340*/  STL [R1+0x27c8], R14 ;  /* 0x0027c80e01007387 */ /* 0x0003e80000100800 */
[----:B------:R-:W0:Y:S04]  /*19350*/  LDL R9, [R1+0x18e4] ;  /* 0x0018e40001097983 */ /* 0x000e280000100800 */
[----:B-1----:R-:W2:Y:S01]  /*19360*/  LDL R14, [R1+0x18d8] ;  /* 0x0018d800010e7983 */ /* 0x002ea20000100800 */
[----:B------:R-:W-:-:S02]  /*19370*/  PRMT R208, RZ, 0x7610, R208 ;  /* 0x00007610ffd07816 */ /* 0x000fc400000000d0 */
[----:B------:R-:W-:Y:S01]  /*19380*/  PRMT R210, RZ, 0x7610, R210 ;  /* 0x00007610ffd27816 */ /* 0x000fe200000000d2 */
[----:B0-----:R-:W-:Y:S02]  /*19390*/  @P0 IMAD.MOV.U32 R8, RZ, RZ, R9 ;  /* 0x000000ffff080224 */ /* 0x001fe400078e0009 */
[----:B------:R-:W-:-:S05]  /*193a0*/  @P0 IMAD.MOV.U32 R9, RZ, RZ, R32 ;  /* 0x000000ffff090224 */ /* 0x000fca00078e0020 */
[----:B------:R0:W4:Y:S02]  /*193b0*/  @P0 LDG.E.U8 R208, desc[UR56][R8.64] ;  /* 0x0000003808d00981 */ /* 0x000124000c1e1100 */
[----:B0-----:R-:W-:Y:S02]  /*193c0*/  @P0 IMAD.MOV.U32 R8, RZ, RZ, R20 ;  /* 0x000000ffff080224 */ /* 0x001fe400078e0014 */
[----:B--2---:R-:W-:Y:S02]  /*193d0*/  @P0 IMAD.MOV.U32 R9, RZ, RZ, R14 ;  /* 0x000000ffff090224 */ /* 0x004fe400078e000e */
[----:B------:R-:W-:Y:S02]  /*193e0*/  IMAD.MOV.U32 R14, RZ, RZ, R19 ;  /* 0x000000ffff0e7224 */ /* 0x000fe400078e0013 */
[----:B------:R-:W2:Y:S04]  /*193f0*/  LDL.LU R19, [R1+0x18bc] ;  /* 0x0018bc0001137983 */ /* 0x000ea80000300800 */
[----:B------:R0:W-:Y:S04]  /*19400*/  STL [R1+0x27cc], R20 ;  /* 0x0027cc1401007387 */ /* 0x0001e80000100800 */
[----:B------:R1:W4:Y:S01]  /*19410*/  @P0 LDG.E.U8 R210, desc[UR56][R8.64] ;  /* 0x0000003808d20981 */ /* 0x000322000c1e1100 */
[----:B0-----:R-:W-:-:S03]  /*19420*/  IMAD.MOV.U32 R20, RZ, RZ, R77 ;  /* 0x000000ffff147224 */ /* 0x001fc600078e004d */
[----:B------:R-:W3:Y:S04]  /*19430*/  LDL.LU R77, [R1+0x2afc] ;  /* 0x002afc00014d7983 */ /* 0x000ee80000300800 */
[----:B------:R-:W2:Y:S01]  /*19440*/  LDL R9, [R1+0x18d0] ;  /* 0x0018d00001097983 */ /* 0x000ea20000100800 */
[----:B------:R-:W-:Y:S02]  /*19450*/  ISETP.GT.AND P1, PT, R6, 0x1b, PT ;  /* 0x0000001b0600780c */ /* 0x000fe40003f24270 */
[----:B------:R-:W-:Y:S02]  /*19460*/  PRMT R201, RZ, 0x7610, R201 ;  /* 0x00007610ffc97816 */ /* 0x000fe400000000c9 */
[----:B------:R-:W-:-:S09]  /*19470*/  PRMT R202, RZ, 0x7610, R202 ;  /* 0x00007610ffca7816 */ /* 0x000fd200000000ca */
[----:B-1----:R-:W-:Y:S01]  /*19480*/  @P1 IMAD.MOV.U32 R8, RZ, RZ, R0 ;  /* 0x000000ffff081224 */ /* 0x002fe200078e0000 */
[----:B------:R-:W-:Y:S04]  /*19490*/  STL [R1+0x2a20], R0 ;  /* 0x002a200001007387 */ /* 0x000fe80000100800 */
[----:B------:R-:W-:Y:S04]  /*194a0*/  STL [R1+0x29f8], R15 ;  /* 0x0029f80f01007387 */ /* 0x000fe80000100800 */
[----:B--2---:R0:W2:Y:S02]  /*194b0*/  @P1 LDG.E.U8 R201, desc[UR56][R8.64] ;  /* 0x0000003808c91981 */ /* 0x0040a4000c1e1100 */
[----:B0-----:R-:W-:-:S02]  /*194c0*/  @P1 IMAD.MOV.U32 R8, RZ, RZ, R15 ;  /* 0x000000ffff081224 */ /* 0x001fc400078e000f */
[----:B------:R-:W-:Y:S02]  /*194d0*/  @P1 IMAD.MOV.U32 R9, RZ, RZ, R21 ;  /* 0x000000ffff091224 */ /* 0x000fe400078e0015 */
[----:B------:R-:W4:Y:S04]  /*194e0*/  LDL.LU R21, [R1+0x18a0] ;  /* 0x0018a00001157983 */ /* 0x000f280000300800 */
[----:B------:R0:W2:Y:S04]  /*194f0*/  @P1 LDG.E.U8 R202, desc[UR56][R8.64] ;  /* 0x0000003808ca1981 */ /* 0x0000a8000c1e1100 */
[----:B------:R-:W3:Y:S01]  /*19500*/  LDL R9, [R1+0x18c0] ;  /* 0x0018c00001097983 */ /* 0x000ee20000100800 */
[----:B------:R-:W-:Y:S01]  /*19510*/  PRMT R203, RZ, 0x7610, R203 ;  /* 0x00007610ffcb7816 */ /* 0x000fe200000000cb */
[----:B0-----:R-:W-:-:S02]  /*19520*/  @P1 IMAD.MOV.U32 R8, RZ, RZ, R18 ;  /* 0x000000ffff081224 */ /* 0x001fc400078e0012 */
[----:B------:R-:W-:Y:S01]  /*19530*/  STL [R1+0x29fc], R18 ;  /* 0x0029fc1201007387 */ /* 0x000fe20000100800 */
[----:B------:R-:W-:-:S03]  /*19540*/  PRMT R204, RZ, 0x7610, R204 ;  /* 0x00007610ffcc7816 */ /* 0x000fc600000000cc */
[----:B---3--:R0:W3:Y:S04]  /*19550*/  @P1 LDG.E.U8 R203, desc[UR56][R8.64] ;  /* 0x0000003808cb1981 */ /* 0x0080e8000c1e1100 */
[----:B------:R-:W4:Y:S01]  /*19560*/  LDL R9, [R1+0x18b8] ;  /* 0x0018b80001097983 */ /* 0x000f220000100800 */
[----:B0-----:R-:W-:-:S03]  /*19570*/  @P1 IMAD.MOV.U32 R8, RZ, RZ, R19 ;  /* 0x000000ffff081224 */ /* 0x001fc600078e0013 */
[----:B------:R0:W-:Y:S01]  /*19580*/  STL [R1+0x2a24], R19 ;  /* 0x002a241301007387 */ /* 0x0001e20000100800 */
[----:B------:R-:W-:-:S03]  /*19590*/  ISETP.GT.AND P0, PT, R6, 0x1c, PT ;  /* 0x0000001c0600780c */ /* 0x000fc60003f04270 */
[----:B----4-:R1:W4:Y:S04]  /*195a0*/  @P1 LDG.E.U8 R204, desc[UR56][R8.64] ;  /* 0x0000003808cc1981 */ /* 0x010328000c1e1100 */
[----:B------:R-:W1:Y:S04]  /*195b0*/  LDL R8, [R1+0x18b0] ;  /* 0x0018b00001087983 */ /* 0x000e680000100800 */
[----:B------:R-:W1:Y:S01]  /*195c0*/  LDL R9, [R1+0x18b4] ;  /* 0x0018b40001097983 */ /* 0x000e620000100800 */
[----:B------:R-:W-:Y:S02]  /*195d0*/  PRMT R195, RZ, 0x7610, R195 ;  /* 0x00007610ffc37816 */ /* 0x000fe400000000c3 */
[----:B-1----:R-:W-:-:S04]  /*195e0*/  @P0 LOP3.LUT R9, R9, R8, RZ, 0x3c, !PT ;  /* 0x0000000809090212 */ /* 0x002fc800078e3cff */
[----:B------:R-:W-:-:S04]  /*195f0*/  @P0 LOP3.LUT R8, R9, R8, RZ, 0x3c, !PT ;  /* 0x0000000809080212 */ /* 0x000fc800078e3cff */
[----:B------:R-:W-:-:S05]  /*19600*/  @P0 LOP3.LUT R9, R9, R8, RZ, 0x3c, !PT ;  /* 0x0000000809090212 */ /* 0x000fca00078e3cff */
[----:B------:R1:W2:Y:S04]  /*19610*/  @P0 LDG.E.U8 R195, desc[UR56][R8.64] ;  /* 0x0000003808c30981 */ /* 0x0002a8000c1e1100 */
[----:B------:R-:W1:Y:S04]  /*19620*/  LDL R8, [R1+0x18a8] ;  /* 0x0018a80001087983 */ /* 0x000e680000100800 */
[----:B------:R-:W1:Y:S01]  /*19630*/  LDL R9, [R1+0x18ac] ;  /* 0x0018ac0001097983 */ /* 0x000e620000100800 */
[----:B------:R-:W-:Y:S02]  /*19640*/  PRMT R196, RZ, 0x7610, R196 ;  /* 0x00007610ffc47816 */ /* 0x000fe400000000c4 */
[----:B-1----:R-:W-:-:S04]  /*19650*/  @P0 LOP3.LUT R9, R9, R8, RZ, 0x3c, !PT ;  /* 0x0000000809090212 */ /* 0x002fc800078e3cff */
[----:B------:R-:W-:-:S04]  /*19660*/  @P0 LOP3.LUT R8, R9, R8, RZ, 0x3c, !PT ;  /* 0x0000000809080212 */ /* 0x000fc800078e3cff */
[----:B------:R-:W-:-:S05]  /*19670*/  @P0 LOP3.LUT R9, R9, R8, RZ, 0x3c, !PT ;  /* 0x0000000809090212 */ /* 0x000fca00078e3cff */
[----:B------:R1:W3:Y:S04]  /*19680*/  @P0 LDG.E.U8 R196, desc[UR56][R8.64] ;  /* 0x0000003808c40981 */ /* 0x0002e8000c1e1100 */
[----:B------:R-:W1:Y:S01]  /*19690*/  LDL R9, [R1+0x18a4] ;  /* 0x0018a40001097983 */ /* 0x000e620000100800 */
[----:B------:R-:W-:-:S03]  /*196a0*/  PRMT R198, RZ, 0x7610, R198 ;  /* 0x00007610ffc67816 */ /* 0x000fc600000000c6 */
[----:B------:R-:W-:Y:S01]  /*196b0*/  STL [R1+0x2a00], R21 ;  /* 0x002a001501007387 */ /* 0x000fe20000100800 */
[----:B-1----:R-:W-:Y:S02]  /*196c0*/  @P0 IMAD.MOV.U32 R8, RZ, RZ, R9 ;  /* 0x000000ffff080224 */ /* 0x002fe400078e0009 */
[----:B------:R-:W-:-:S05]  /*196d0*/  @P0 IMAD.MOV.U32 R9, RZ, RZ, R21 ;  /* 0x000000ffff090224 */ /* 0x000fca00078e0015 */
[----:B------:R1:W4:Y:S04]  /*196e0*/  @P0 LDG.E.U8 R198, desc[UR56][R8.64] ;  /* 0x0000003808c60981 */ /* 0x000328000c1e1100 */
[----:B------:R-:W1:Y:S04]  /*196f0*/  LDL R8, [R1+0x1898] ;  /* 0x0018980001087983 */ /* 0x000e680000100800 */
[----:B------:R-:W1:Y:S01]  /*19700*/  LDL R9, [R1+0x189c] ;  /* 0x00189c0001097983 */ /* 0x000e620000100800 */
[----:B------:R-:W-:Y:S02]  /*19710*/  PRMT R200, RZ, 0x7610, R200 ;  /* 0x00007610ffc87816 */ /* 0x000fe400000000c8 */
[----:B-1----:R-:W-:-:S04]  /*19720*/  @P0 LOP3.LUT R9, R9, R8, RZ, 0x3c, !PT ;  /* 0x0000000809090212 */ /* 0x002fc800078e3cff */
[----:B------:R-:W-:-:S04]  /*19730*/  @P0 LOP3.LUT R8, R9, R8, RZ, 0x3c, !PT ;  /* 0x0000000809080212 */ /* 0x000fc800078e3cff */
[----:B------:R-:W-:-:S05]  /*19740*/  @P0 LOP3.LUT R9, R9, R8, RZ, 0x3c, !PT ;  /* 0x0000000809090212 */ /* 0x000fca00078e3cff */
[----:B------:R1:W4:Y:S04]  /*19750*/  @P0 LDG.E.U8 R200, desc[UR56][R8.64] ;  /* 0x0000003808c80981 */ /* 0x000328000c1e1100 */
[----:B------:R-:W1:Y:S04]  /*19760*/  LDL R8, [R1+0x1890] ;  /* 0x0018900001087983 */ /* 0x000e680000100800 */
[----:B------:R-:W1:Y:S01]  /*19770*/  LDL R9, [R1+0x1894] ;  /* 0x0018940001097983 */ /* 0x000e620000100800 */
[----:B------:R-:W-:Y:S02]  /*19780*/  ISETP.GT.AND P1, PT, R6, 0x1d, PT ;  /* 0x0000001d0600780c */ /* 0x000fe40003f24270 */
[----:B------:R-:W-:-:S11]  /*19790*/  PRMT R188, RZ, 0x7610, R188 ;  /* 0x00007610ffbc7816 */ /* 0x000fd600000000bc */
[----:B-1----:R-:W-:-:S04]  /*197a0*/  @P1 LOP3.LUT R9, R9, R8, RZ, 0x3c, !PT ;  /* 0x0000000809091212 */ /* 0x002fc800078e3cff */
[----:B------:R-:W-:-:S04]  /*197b0*/  @P1 LOP3.LUT R8, R9, R8, RZ, 0x3c, !PT ;  /* 0x0000000809081212 */ /* 0x000fc800078e3cff */
[----:B------:R-:W-:-:S05]  /*197c0*/  @P1 LOP3.LUT R9, R9, R8, RZ, 0x3c, !PT ;  /* 0x0000000809091212 */ /* 0x000fca00078e3cff */
[----:B------:R1:W3:Y:S04]  /*197d0*/  @P1 LDG.E.U8 R188, desc[UR56][R8.64] ;  /* 0x0000003808bc1981 */ /* 0x0002e8000c1e1100 */
        /* <DEDUP_REMOVED lines=96> */
[----:B0-----:R-:W-:Y:S02]  /*19de0*/  PRMT R19, RZ, 0x7610, R19 ;  /* 0x00007610ff137816 */ /* 0x001fe40000000013 */
[----:B-1----:R-:W-:-:S04]  /*19df0*/  @P0 LOP3.LUT R9, R9, R8, RZ, 0x3c, !PT ;  /* 0x0000000809090212 */ /* 0x002fc800078e3cff */
[----:B------:R-:W-:-:S04]  /*19e00*/  @P0 LOP3.LUT R8, R9, R8, RZ, 0x3c, !PT ;  /* 0x0000000809080212 */ /* 0x000fc800078e3cff */
[----:B------:R-:W-:-:S05]  /*19e10*/  @P0 LOP3.LUT R9, R9, R8, RZ, 0x3c, !PT ;  /* 0x0000000809090212 */ /* 0x000fca00078e3cff */
[----:B------:R0:W4:Y:S04]  /*19e20*/  @P0 LDG.E.U8 R19, desc[UR56][R8.64] ;  /* 0x0000003808130981 */ /* 0x000128000c1e1100 */
[----:B------:R-:W0:Y:S04]  /*19e30*/  LDL R8, [R1+0x1818] ;  /* 0x0018180001087983 */ /* 0x000e280000100800 */
[----:B------:R-:W0:Y:S01]  /*19e40*/  LDL R9, [R1+0x181c] ;  /* 0x00181c0001097983 */ /* 0x000e220000100800 */
[----:B------:R-:W-:Y:S02]  /*19e50*/  PRMT R74, RZ, 0x7610, R74 ;  /* 0x00007610ff4a7816 */ /* 0x000fe4000000004a */
[----:B0-----:R-:W-:-:S04]  /*19e60*/  @P0 LOP3.LUT R9, R9, R8, RZ, 0x3c, !PT ;  /* 0x0000000809090212 */ /* 0x001fc800078e3cff */
[----:B------:R-:W-:-:S04]  /*19e70*/  @P0 LOP3.LUT R8, R9, R8, RZ, 0x3c, !PT ;  /* 0x0000000809080212 */ /* 0x000fc800078e3cff */
[----:B------:R-:W-:-:S05]  /*19e80*/  @P0 LOP3.LUT R9, R9, R8, RZ, 0x3c, !PT ;  /* 0x0000000809090212 */ /* 0x000fca00078e3cff */
[----:B------:R-:W2:Y:S01]  /*19e90*/  @P0 LDG.E.U8 R74, desc[UR56][R8.64] ;  /* 0x00000038084a0981 */ /* 0x000ea2000c1e1100 */
[----:B------:R-:W-:-:S03]  /*19ea0*/  ISETP.GT.AND P1, PT, R6, 0x21, PT ;  /* 0x000000210600780c */ /* 0x000fc60003f24270 */
        /* <DEDUP_REMOVED lines=8> */
[----:B------:R0:W3:Y:S04]  /*19f30*/  @P1 LDG.E.U8 R183, desc[UR56][R8.64] ;  /* 0x0000003808b71981 */ /* 0x0000e8000c1e1100 */
[----:B------:R-:W0:Y:S04]  /*19f40*/  LDL R8, [R1+0x1808] ;  /* 0x0018080001087983 */ /* 0x000e280000100800 */
[----:B------:R-:W0:Y:S01]  /*19f50*/  LDL R9, [R1+0x180c] ;  /* 0x00180c0001097983 */ /* 0x000e220000100800 */
[----:B------:R-:W-:Y:S02]  /*19f60*/  PRMT R215, RZ, 0x7610, R215 ;  /* 0x00007610ffd77816 */ /* 0x000fe400000000d7 */
[----:B0-----:R-:W-:-:S04]  /*19f70*/  @P1 LOP3.LUT R9, R9, R8, RZ, 0x3c, !PT ;  /* 0x0000000809091212 */ /* 0x001fc800078e3cff */
        /* <DEDUP_REMOVED lines=47> */
[----:B------:R-:W3:Y:S01]  /*1a270*/  @P0 LDG.E.U8 R72, desc[UR56][R8.64] ;  /* 0x0000003808480981 */ /* 0x000ee2000c1e1100 */
        /* <DEDUP_REMOVED lines=437> */
[----:B------:R-:W3:Y:S04]  /*1bdd0*/  @P0 LDG.E.U8 R56, desc[UR56][R8.64] ;  /* 0x0000003808380981 */ /* 0x000ee8000c1e1100 */
[----:B--2---:R0:W-:Y:S04]  /*1bde0*/  STL [R1+0x1018], R17 ;  /* 0x0010181101007387 */ /* 0x0041e80000100800 */
[----:B0-----:R-:W2:Y:S04]  /*1bdf0*/  LDL R17, [R1+0x15fc] ;  /* 0x0015fc0001117983 */ /* 0x001ea80000100800 */
[----:B---3--:R0:W-:Y:S04]  /*1be00*/  STL [R1+0x1030], R56 ;  /* 0x0010303801007387 */ /* 0x0081e80000100800 */
[----:B0-----:R-:W3:Y:S04]  /*1be10*/  LDL.LU R56, [R1+0x2ab0] ;  /* 0x002ab00001387983 */ /* 0x001ee80000300800 */
[----:B------:R-:W4:Y:S04]  /*1be20*/  LDL R8, [R1+0x1610] ;  /* 0x0016100001087983 */ /* 0x000f280000100800 */
[----:B------:R-:W4:Y:S01]  /*1be30*/  LDL R9, [R1+0x1614] ;  /* 0x0016140001097983 */ /* 0x000f220000100800 */
[----:B------:R-:W-:-:S02]  /*1be40*/  ISETP.GT.AND P1, PT, R6, 0x31, PT ;  /* 0x000000310600780c */ /* 0x000fc40003f24270 */
[----:B------:R-:W-:-:S11]  /*1be50*/  PRMT R57, RZ, 0x7610, R57 ;  /* 0x00007610ff397816 */ /* 0x000fd60000000039 */
[----:B----4-:R-:W-:-:S04]  /*1be60*/  @P1 LOP3.LUT R9, R9, R8, RZ, 0x3c, !PT ;  /* 0x0000000809091212 */ /* 0x010fc800078e3cff */
[----:B------:R-:W-:-:S04]  /*1be70*/  @P1 LOP3.LUT R8, R9, R8, RZ, 0x3c, !PT ;  /* 0x0000000809081212 */ /* 0x000fc800078e3cff */
[----:B------:R-:W-:-:S05]  /*1be80*/  @P1 LOP3.LUT R9, R9, R8, RZ, 0x3c, !PT ;  /* 0x0000000809091212 */ /* 0x000fca00078e3cff */
[----:B------:R-:W4:Y:S04]  /*1be90*/  @P1 LDG.E.U8 R57, desc[UR56][R8.64] ;  /* 0x0000003808391981 */ /* 0x000f28000c1e1100 */
        /* <DEDUP_REMOVED lines=17> */
[----:B------:R-:W2:Y:S01]  /*1bfb0*/  @P1 LDG.E.U8 R55, desc[UR56][R8.64] ;  /* 0x0000003808371981 */ /* 0x000ea2000c1e1100 */
[----:B------:R-:W-:-:S03]  /*1bfc0*/  PRMT R52, RZ, 0x7610, R52 ;  /* 0x00007610ff347816 */ /* 0x000fc60000000034 */
[----:B--2---:R0:W-:Y:S04]  /*1bfd0*/  STL [R1+0x100c], R55 ;  /* 0x00100c3701007387 */ /* 0x0041e80000100800 */
[----:B0-----:R-:W4:Y:S04]  /*1bfe0*/  LDL.LU R55, [R1+0x2aa4] ;  /* 0x002aa40001377983 */ /* 0x001f280000300800 */
[----:B------:R-:W2:Y:S01]  /*1bff0*/  LDL R9, [R1+0x15f8] ;  /* 0x0015f80001097983 */ /* 0x000ea20000100800 */
[----:B------:R-:W-:-:S03]  /*1c000*/  @P1 IMAD.MOV.U32 R8, RZ, RZ, R17 ;  /* 0x000000ffff081224 */ /* 0x000fc600078e0011 */
[----:B------:R-:W3:Y:S04]  /*1c010*/  LDL R17, [R1+0x15d4] ;  /* 0x0015d40001117983 */ /* 0x000ee80000100800 */
[----:B--2---:R-:W2:Y:S01]  /*1c020*/  @P1 LDG.E.U8 R52, desc[UR56][R8.64] ;  /* 0x0000003808341981 */ /* 0x004ea2000c1e1100 */
[----:B------:R-:W-:-:S03]  /*1c030*/  ISETP.GT.AND P0, PT, R6, 0x32, PT ;  /* 0x000000320600780c */ /* 0x000fc60003f04270 */
[----:B--2---:R0:W-:Y:S04]  /*1c040*/  STL [R1+0x1028], R52 ;  /* 0x0010283401007387 */ /* 0x0041e80000100800 */
[----:B0-----:R-:W2:Y:S04]  /*1c050*/  LDL.LU R52, [R1+0x2aa0] ;  /* 0x002aa00001347983 */ /* 0x001ea80000300800 */
[----:B------:R-:W4:Y:S01]  /*1c060*/  LDL R9, [R1+0x15f4] ;  /* 0x0015f40001097983 */ /* 0x000f220000100800 */
[----:B------:R-:W-:Y:S01]  /*1c070*/  PRMT R53, RZ, 0x7610, R53 ;  /* 0x00007610ff357816 */ /* 0x000fe20000000035 */
[----:B----4-:R-:W-:-:S02]  /*1c080*/  @P0 IMAD.MOV.U32 R8, RZ, RZ, R9 ;  /* 0x000000ffff080224 */ /* 0x010fc400078e0009 */
[----:B------:R-:W-:-:S05]  /*1c090*/  @P0 IMAD.MOV.U32 R9, RZ, RZ, R126 ;  /* 0x000000ffff090224 */ /* 0x000fca00078e007e */
[----:B------:R-:W4:Y:S04]  /*1c0a0*/  @P0 LDG.E.U8 R53, desc[UR56][R8.64] ;  /* 0x0000003808350981 */ /* 0x000f28000c1e1100 */
[----:B----4-:R0:W-:Y:S04]  /*1c0b0*/  STL [R1+0xfa8], R53 ;  /* 0x000fa83501007387 */ /* 0x0101e80000100800 */
[----:B0-----:R-:W2:Y:S04]  /*1c0c0*/  LDL.LU R53, [R1+0x2a9c] ;  /* 0x002a9c0001357983 */ /* 0x001ea80000300800 */
[----:B------:R-:W4:Y:S01]  /*1c0d0*/  LDL R9, [R1+0x15ec] ;  /* 0x0015ec0001097983 */ /* 0x000f220000100800 */
[----:B------:R-:W-:Y:S01]  /*1c0e0*/  PRMT R50, RZ, 0x7610, R50 ;  /* 0x00007610ff327816 */ /* 0x000fe20000000032 */
[----:B----4-:R-:W-:-:S02]  /*1c0f0*/  @P0 IMAD.MOV.U32 R8, RZ, RZ, R9 ;  /* 0x000000ffff080224 */ /* 0x010fc400078e0009 */
[----:B------:R-:W-:-:S05]  /*1c100*/  @P0 IMAD.MOV.U32 R9, RZ, RZ, R128 ;  /* 0x000000ffff090224 */ /* 0x000fca00078e0080 */
[----:B------:R-:W4:Y:S04]  /*1c110*/  @P0 LDG.E.U8 R50, desc[UR56][R8.64] ;  /* 0x0000003808320981 */ /* 0x000f28000c1e1100 */
[----:B----4-:R0:W-:Y:S04]  /*1c120*/  STL [R1+0xfd4], R50 ;  /* 0x000fd43201007387 */ /* 0x0101e80000100800 */
[----:B0-----:R-:W4:Y:S04]  /*1c130*/  LDL.LU R50, [R1+0x2a98] ;  /* 0x002a980001327983 */ /* 0x001f280000300800 */
[----:B------:R-:W3:Y:S01]  /*1c140*/  LDL R9, [R1+0x15e4] ;  /* 0x0015e40001097983 */ /* 0x000ee20000100800 */
[----:B------:R-:W-:Y:S01]  /*1c150*/  PRMT R51, RZ, 0x7610, R51 ;  /* 0x00007610ff337816 */ /* 0x000fe20000000033 */
[----:B---3--:R-:W-:-:S02]  /*1c160*/  @P0 IMAD.MOV.U32 R8, RZ, RZ, R9 ;  /* 0x000000ffff080224 */ /* 0x008fc400078e0009 */
[----:B------:R-:W-:-:S05]  /*1c170*/  @P0 IMAD.MOV.U32 R9, RZ, RZ, R130 ;  /* 0x000000ffff090224 */ /* 0x000fca00078e0082 */
[----:B------:R-:W3:Y:S04]  /*1c180*/  @P0 LDG.E.U8 R51, desc[UR56][R8.64] ;  /* 0x0000003808330981 */ /* 0x000ee8000c1e1100 */
[----:B---3--:R0:W-:Y:S04]  /*1c190*/  STL [R1+0x1000], R51 ;  /* 0x0010003301007387 */ /* 0x0081e80000100800 */
[----:B0-----:R-:W4:Y:S04]  /*1c1a0*/  LDL.LU R51, [R1+0x2a94] ;  /* 0x002a940001337983 */ /* 0x001f280000300800 */
[----:B------:R-:W3:Y:S01]  /*1c1b0*/  LDL R9, [R1+0x15dc] ;  /* 0x0015dc0001097983 */ /* 0x000ee20000100800 */
[----:B------:R-:W-:-:S02]  /*1c1c0*/  PRMT R48, RZ, 0x7610, R48 ;  /* 0x00007610ff307816 */ /* 0x000fc40000000030 */
[----:B------:R-:W-:Y:S01]  /*1c1d0*/  ISETP.GT.AND P1, PT, R6, 0x33, PT ;  /* 0x000000330600780c */ /* 0x000fe20003f24270 */
[----:B---3--:R-:W-:Y:S02]  /*1c1e0*/  @P0 IMAD.MOV.U32 R8, RZ, RZ, R9 ;  /* 0x000000ffff080224 */ /* 0x008fe400078e0009 */
[----:B------:R-:W-:-:S05]  /*1c1f0*/  @P0 IMAD.MOV.U32 R9, RZ, RZ, R132 ;  /* 0x000000ffff090224 */ /* 0x000fca00078e0084 */
[----:B------:R0:W3:Y:S05]  /*1c200*/  @P0 LDG.E.U8 R48, desc[UR56][R8.64] ;  /* 0x0000003808300981 */ /* 0x0000ea000c1e1100 */
[----:B0-----:R-:W-:Y:S01]  /*1c210*/  @P1 IMAD.MOV.U32 R8, RZ, RZ, R17 ;  /* 0x000000ffff081224 */ /* 0x001fe200078e0011 */
[----:B------:R-:W-:Y:S01]  /*1c220*/  PRMT R49, RZ, 0x7610, R49 ;  /* 0x00007610ff317816 */ /* 0x000fe20000000031 */
[----:B------:R-:W-:Y:S01]  /*1c230*/  @P1 IMAD.MOV.U32 R9, RZ, RZ, R134 ;  /* 0x000000ffff091224 */ /* 0x000fe200078e0086 */
[----:B------:R-:W-:-:S04]  /*1c240*/  PRMT R46, RZ, 0x7610, R46 ;  /* 0x00007610ff2e7816 */ /* 0x000fc8000000002e */
[----:B------:R0:W2:Y:S01]  /*1c250*/  @P1 LDG.E.U8 R49, desc[UR56][R8.64] ;  /* 0x0000003808311981 */ /* 0x0000a2000c1e1100 */
[----:B------:R-:W-:Y:S02]  /*1c260*/  PRMT R47, RZ, 0x7610, R47 ;  /* 0x00007610ff2f7816 */ /* 0x000fe4000000002f */
[----:B------:R-:W-:Y:S01]  /*1c270*/  ISETP.GT.AND P0, PT, R6, 0x34, PT ;  /* 0x000000340600780c */ /* 0x000fe20003f04270 */
[----:B0-----:R-:W-:Y:S02]  /*1c280*/  @P1 IMAD.MOV.U32 R8, RZ, RZ, R125 ;  /* 0x000000ffff081224 */ /* 0x001fe400078e007d */
[----:B------:R-:W-:-:S05]  /*1c290*/  @P1 IMAD.MOV.U32 R9, RZ, RZ, R136 ;  /* 0x000000ffff091224 */ /* 0x000fca00078e0088 */
[----:B------:R0:W4:Y:S01]  /*1c2a0*/  @P1 LDG.E.U8 R46, desc[UR56][R8.64] ;  /* 0x00000038082e1981 */ /* 0x000122000c1e1100 */
[----:B------:R-:W-:-:S03]  /*1c2b0*/  PRMT R21, RZ, 0x7610, R21 ;  /* 0x00007610ff157816 */ /* 0x000fc60000000015 */
[----:B---3--:R1:W-:Y:S04]  /*1c2c0*/  STL [R1+0x1020], R48 ;  /* 0x0010203001007387 */ /* 0x0083e80000100800 */
[----:B-1----:R-:W3:Y:S04]  /*1c2d0*/  LDL.LU R48, [R1+0x2a90] ;  /* 0x002a900001307983 */ /* 0x002ee80000300800 */
[----:B------:R-:W2:Y:S01]  /*1c2e0*/  LDL.LU R17, [R1+0x1588] ;  /* 0x0015880001117983 */ /* 0x000ea20000300800 */
[----:B0-----:R-:W-:Y:S02]  /*1c2f0*/  @P1 IMAD.MOV.U32 R8, RZ, RZ, R127 ;  /* 0x000000ffff081224 */ /* 0x001fe400078e007f */
[----:B------:R-:W-:-:S05]  /*1c300*/  @P1 IMAD.MOV.U32 R9, RZ, RZ, R138 ;  /* 0x000000ffff091224 */ /* 0x000fca00078e008a */
[----:B------:R0:W3:Y:S01]  /*1c310*/  @P1 LDG.E.U8 R47, desc[UR56][R8.64] ;  /* 0x00000038082f1981 */ /* 0x0000e2000c1e1100 */
[----:B------:R-:W-:Y:S01]  /*1c320*/  PRMT R44, RZ, 0x7610, R44 ;  /* 0x00007610ff2c7816 */ /* 0x000fe2000000002c */
[----:B0-----:R-:W-:Y:S02]  /*1c330*/  @P1 IMAD.MOV.U32 R8, RZ, RZ, R129 ;  /* 0x000000ffff081224 */ /* 0x001fe400078e0081 */
[----:B------:R-:W-:-:S05]  /*1c340*/  @P1 IMAD.MOV.U32 R9, RZ, RZ, R140 ;  /* 0x000000ffff091224 */ /* 0x000fca00078e008c */
[----:B------:R0:W3:Y:S01]  /*1c350*/  @P1 LDG.E.U8 R21, desc[UR56][R8.64] ;  /* 0x0000003808151981 */ /* 0x0000e2000c1e1100 */
[----:B------:R-:W-:Y:S01]  /*1c360*/  PRMT R45, RZ, 0x7610, R45 ;  /* 0x00007610ff2d7816 */ /* 0x000fe2000000002d */
[----:B0-----:R-:W-:Y:S02]  /*1c370*/  @P0 IMAD.MOV.U32 R8, RZ, RZ, R131 ;  /* 0x000000ffff080224 */ /* 0x001fe400078e0083 */
[----:B------:R-:W-:-:S05]  /*1c380*/  @P0 IMAD.MOV.U32 R9, RZ, RZ, R142 ;  /* 0x000000ffff090224 */ /* 0x000fca00078e008e */
[----:B------:R0:W3:Y:S01]  /*1c390*/  @P0 LDG.E.U8 R44, desc[UR56][R8.64] ;  /* 0x00000038082c0981 */ /* 0x0000e2000c1e1100 */
[----:B------:R-:W-:Y:S02]  /*1c3a0*/  PRMT R42, RZ, 0x7610, R42 ;  /* 0x00007610ff2a7816 */ /* 0x000fe4000000002a */
[----:B------:R-:W-:Y:S01]  /*1c3b0*/  ISETP.GT.AND P1, PT, R6, 0x35, PT ;  /* 0x000000350600780c */ /* 0x000fe20003f24270 */
        /* <DEDUP_REMOVED lines=14> */
[----:B------:R0:W3:Y:S02]  /*1c4a0*/  @P1 LDG.E.U8 R43, desc[UR56][R8.64] ;  /* 0x00000038082b1981 */ /* 0x0000e4000c1e1100 */
[----:B0-----:R-:W-:Y:S02]  /*1c4b0*/  @P1 IMAD.MOV.U32 R8, RZ, RZ, R141 ;  /* 0x000000ffff081224 */ /* 0x001fe400078e008d */
[----:B--2---:R-:W-:-:S05]  /*1c4c0*/  @P1 IMAD.MOV.U32 R9, RZ, RZ, R17 ;  /* 0x000000ffff091224 */ /* 0x004fca00078e0011 */
[----:B------:R-:W2:Y:S04]  /*1c4d0*/  @P1 LDG.E.U8 R40, desc[UR56][R8.64] ;  /* 0x0000003808281981 */ /* 0x000ea8000c1e1100 */
[----:B------:R0:W-:Y:S04]  /*1c4e0*/  STL [R1+0xf98], R49 ;  /* 0x000f983101007387 */ /* 0x0001e80000100800 */
[----:B0-----:R-:W2:Y:S04]  /*1c4f0*/  LDL.LU R49, [R1+0x2a8c] ;  /* 0x002a8c0001317983 */ /* 0x001ea80000300800 */
[----:B----4-:R0:W-:Y:S04]  /*1c500*/  STL [R1+0xfc0], R46 ;  /* 0x000fc02e01007387 */ /* 0x0101e80000100800 */
[----:B0-----:R-:W4:Y:S04]  /*1c510*/  LDL.LU R46, [R1+0x2a88] ;  /* 0x002a8800012e7983 */ /* 0x001f280000300800 */
[----:B---3--:R0:W-:Y:S04]  /*1c520*/  STL [R1+0xff0], R47 ;  /* 0x000ff02f01007387 */ /* 0x0081e80000100800 */
[----:B0-----:R-:W4:Y:S04]  /*1c530*/  LDL.LU R47, [R1+0x2a84] ;  /* 0x002a8400012f7983 */ /* 0x001f280000300800 */
[----:B------:R-:W-:Y:S04]  /*1c540*/  STL [R1+0x2a04], R21 ;  /* 0x002a041501007387 */ /* 0x000fe80000100800 */
[----:B------:R0:W-:Y:S04]  /*1c550*/  STL [R1+0xf88], R44 ;  /* 0x000f882c01007387 */ /* 0x0001e80000100800 */
[----:B0-----:R-:W3:Y:S04]  /*1c560*/  LDL.LU R44, [R1+0x2a80] ;  /* 0x002a8000012c7983 */ /* 0x001ee80000300800 */
[----:B------:R0:W-:Y:S04]  /*1c570*/  STL [R1+0xfb0], R45 ;  /* 0x000fb02d01007387 */ /* 0x0001e80000100800 */
[----:B0-----:R-:W3:Y:S04]  /*1c580*/  LDL.LU R45, [R1+0x2a7c] ;  /* 0x002a7c00012d7983 */ /* 0x001ee80000300800 */
[----:B------:R0:W-:Y:S04]  /*1c590*/  STL [R1+0xfe0], R42 ;  /* 0x000fe02a01007387 */ /* 0x0001e80000100800 */
[----:B0-----:R-:W3:Y:S04]  /*1c5a0*/  LDL.LU R42, [R1+0x2a78] ;  /* 0x002a7800012a7983 */ /* 0x001ee80000300800 */
[----:B------:R-:W-:Y:S04]  /*1c5b0*/  STL [R1+0x2a08], R18 ;  /* 0x002a081201007387 */ /* 0x000fe80000100800 */
[----:B------:R0:W-:Y:S04]  /*1c5c0*/  STL [R1+0xf78], R43 ;  /* 0x000f782b01007387 */ /* 0x0001e80000100800 */
[----:B0-----:R-:W3:Y:S04]  /*1c5d0*/  LDL.LU R43, [R1+0x2a74] ;  /* 0x002a7400012b7983 */ /* 0x001ee80000300800 */
[----:B------:R-:W-:Y:S04]  /*1c5e0*/  STL [R1+0x2a0c], R17 ;  /* 0x002a0c1101007387 */ /* 0x000fe80000100800 */
[----:B--2---:R0:W-:Y:S04]  /*1c5f0*/  STL [R1+0xfa0], R40 ;  /* 0x000fa02801007387 */ /* 0x0041e80000100800 */
[----:B0-----:R-:W2:Y:S04]  /*1c600*/  LDL.LU R40, [R1+0x2a70] ;  /* 0x002a700001287983 */ /* 0x001ea80000300800 */
[----:B------:R-:W4:Y:S01]  /*1c610*/  LDL R9, [R1+0x1580] ;  /* 0x0015800001097983 */ /* 0x000f220000100800 */
[----:B------:R-:W-:Y:S01]  /*1c620*/  PRMT R18, RZ, 0x7610, R18 ;  /* 0x00007610ff127816 */ /* 0x000fe20000000012 */
[----:B------:R-:W-:Y:S01]  /*1c630*/  @P1 IMAD.MOV.U32 R8, RZ, RZ, R143 ;  /* 0x000000ffff081224 */ /* 0x000fe200078e008f */
[----:B------:R-:W-:-:S04]  /*1c640*/  PRMT R15, RZ, 0x7610, R15 ;  /* 0x00007610ff0f7816 */ /* 0x000fc8000000000f */
[----:B----4-:R0:W4:Y:S04]  /*1c650*/  @P1 LDG.E.U8 R18, desc[UR56][R8.64] ;  /* 0x0000003808121981 */ /* 0x010128000c1e1100 */
[----:B------:R-:W3:Y:S01]  /*1c660*/  LDL R9, [R1+0x1578] ;  /* 0x0015780001097983 */ /* 0x000ee20000100800 */
[----:B0-----:R-:W-:Y:S01]  /*1c670*/  @P1 IMAD.MOV.U32 R8, RZ, RZ, R145 ;  /* 0x000000ffff081224 */ /* 0x001fe200078e0091 */
[----:B------:R-:W-:Y:S02]  /*1c680*/  ISETP.GT.AND P0, PT, R6, 0x36, PT ;  /* 0x000000360600780c */ /* 0x000fe40003f04270 */
[----:B----4-:R0:W-:Y:S04]  /*1c690*/  STL [R1+0x2a10], R18 ;  /* 0x002a101201007387 */ /* 0x0101e80000100800 */
[----:B---3--:R1:W3:Y:S04]  /*1c6a0*/  @P1 LDG.E.U8 R15, desc[UR56][R8.64] ;  /* 0x00000038080f1981 */ /* 0x0082e8000c1e1100 */
[----:B------:R-:W4:Y:S01]  /*1c6b0*/  LDL R9, [R1+0x1570] ;  /* 0x0015700001097983 */ /* 0x000f220000100800 */
[----:B0-----:R-:W-:-:S02]  /*1c6c0*/  PRMT R18, RZ, 0x7610, R18 ;  /* 0x00007610ff127816 */ /* 0x001fc40000000012 */
[----:B-1----:R-:W-:Y:S01]  /*1c6d0*/  @P0 IMAD.MOV.U32 R8, RZ, RZ, R147 ;  /* 0x000000ffff080224 */ /* 0x002fe200078e0093 */
[----:B------:R-:W-:-:S04]  /*1c6e0*/  PRMT R17, RZ, 0x7610, R17 ;  /* 0x00007610ff117816 */ /* 0x000fc80000000011 */
[----:B----4-:R0:W4:Y:S04]  /*1c6f0*/  @P0 LDG.E.U8 R18, desc[UR56][R8.64] ;  /* 0x0000003808120981 */ /* 0x010128000c1e1100 */
[----:B------:R-:W2:Y:S01]  /*1c700*/  LDL R9, [R1+0x1568] ;  /* 0x0015680001097983 */ /* 0x000ea20000100800 */
[----:B0-----:R-:W-:-:S05]  /*1c710*/  @P0 IMAD.MOV.U32 R8, RZ, RZ, R149 ;  /* 0x000000ffff080224 */ /* 0x001fca00078e0095 */
[----:B--2---:R0:W2:Y:S04]  /*1c720*/  @P0 LDG.E.U8 R17, desc[UR56][R8.64] ;  /* 0x0000003808110981 */ /* 0x0040a8000c1e1100 */
[----:B------:R-:W3:Y:S04]  /*1c730*/  LDL R9, [R1+0x1560] ;  /* 0x0015600001097983 */ /* 0x000ee80000100800 */
[----:B------:R-:W-:Y:S04]  /*1c740*/  STL.64 [R1+0x2348], R150 ;  /* 0x0023489601007387 */ /* 0x000fe80000100a00 */
[----:B------:R-:W-:Y:S04]  /*1c750*/  STL.64 [R1+0x2340], R148 ;  /* 0x0023409401007387 */ /* 0x000fe80000100a00 */
[----:B------:R-:W-:Y:S04]  /*1c760*/  STL.64 [R1+0x2338], R146 ;  /* 0x0023389201007387 */ /* 0x000fe80000100a00 */
[----:B------:R1:W-:Y:S02]  /*1c770*/  STL.64 [R1+0x2330], R144 ;  /* 0x0023309001007387 */ /* 0x0003e40000100a00 */
[----:B-1----:R-:W-:-:S02]  /*1c780*/  IMAD.MOV.U32 R145, RZ, RZ, R41 ;  /* 0x000000ffff917224 */ /* 0x002fc400078e0029 */
[----:B------:R-:W4:Y:S04]  /*1c790*/  LDL.LU R41, [R1+0x2a6c] ;  /* 0x002a6c0001297983 */ /* 0x000f280000300800 */
[----:B------:R1:W-:Y:S04]  /*1c7a0*/  STL.64 [R1+0x2328], R142 ;  /* 0x0023288e01007387 */ /* 0x0003e80000100a00 */
[----:B------:R-:W-:Y:S04]  /*1c7b0*/  STL.64 [R1+0x2320], R140 ;  /* 0x0023208c01007387 */ /* 0x000fe80000100a00 */
[----:B------:R0:W-:Y:S04]  /*1c7c0*/  STL.64 [R1+0x2318], R138 ;  /* 0x0023188a01007387 */ /* 0x0001e80000100a00 */
[----:B------:R0:W-:Y:S01]  /*1c7d0*/  STL.64 [R1+0x2310], R136 ;  /* 0x0023108801007387 */ /* 0x0001e20000100a00 */
[----:B-1----:R-:W-:-:S02]  /*1c7e0*/  IMAD.MOV.U32 R142, RZ, RZ, R39 ;  /* 0x000000ffff8e7224 */ /* 0x002fc400078e0027 */
[----:B------:R-:W-:Y:S02]  /*1c7f0*/  IMAD.MOV.U32 R147, RZ, RZ, R37 ;  /* 0x000000ffff937224 */ /* 0x000fe400078e0025 */
[----:B0-----:R-:W-:Y:S02]  /*1c800*/  IMAD.MOV.U32 R138, RZ, RZ, R36 ;  /* 0x000000ffff8a7224 */ /* 0x001fe400078e0024 */
[----:B------:R-:W-:Y:S02]  /*1c810*/  IMAD.MOV.U32 R137, RZ, RZ, R38 ;  /* 0x000000ffff897224 */ /* 0x000fe400078e0026 */
[----:B------:R-:W2:Y:S04]  /*1c820*/  LDL.LU R38, [R1+0x2a68] ;  /* 0x002a680001267983 */ /* 0x000ea80000300800 */
[----:B------:R-:W2:Y:S04]  /*1c830*/  LDL.LU R39, [R1+0x2a64] ;  /* 0x002a640001277983 */ /* 0x000ea80000300800 */
[----:B------:R-:W3:Y:S01]  /*1c840*/  LDL.LU R36, [R1+0x2a60] ;  /* 0x002a600001247983 */ /* 0x000ee20000300800 */
[----:B------:R-:W-:-:S03]  /*1c850*/  IMAD.MOV.U32 R143, RZ, RZ, R35 ;  /* 0x000000ffff8f7224 */ /* 0x000fc600078e0023 */
[----:B------:R-:W3:Y:S01]  /*1c860*/  LDL.LU R37, [R1+0x2a5c] ;  /* 0x002a5c0001257983 */ /* 0x000ee20000300800 */
[----:B------:R-:W-:-:S03]  /*1c870*/  IMAD.MOV.U32 R149, RZ, RZ, R32 ;  /* 0x000000ffff957224 */ /* 0x000fc600078e0020 */
[----:B------:R0:W-:Y:S01]  /*1c880*/  STL.64 [R1+0x2308], R134 ;  /* 0x0023088601007387 */ /* 0x0001e20000100a00 */
[----:B------:R-:W-:Y:S02]  /*1c890*/  @P0 IMAD.MOV.U32 R8, RZ, RZ, R151 ;  /* 0x000000ffff080224 */ /* 0x000fe400078e0097 */
[----:B------:R-:W-:Y:S02]  /*1c8a0*/  IMAD.MOV.U32 R148, RZ, RZ, R33 ;  /* 0x000000ffff947224 */ /* 0x000fe400078e0021 */
[----:B------:R-:W-:Y:S02]  /*1c8b0*/  IMAD.MOV.U32 R151, RZ, RZ, R30 ;  /* 0x000000ffff977224 */ /* 0x000fe400078e001e */
[----:B------:R-:W-:Y:S02]  /*1c8c0*/  IMAD.MOV.U32 R139, RZ, RZ, R31 ;  /* 0x000000ffff8b7224 */ /* 0x000fe400078e001f */
[----:B0-----:R-:W-:Y:S02]  /*1c8d0*/  IMAD.MOV.U32 R135, RZ, RZ, R34 ;  /* 0x000000ffff877224 */ /* 0x001fe400078e0022 */
[----:B------:R-:W3:Y:S04]  /*1c8e0*/  LDL.LU R34, [R1+0x2a58] ;  /* 0x002a580001227983 */ /* 0x000ee80000300800 */
[----:B------:R-:W3:Y:S01]  /*1c8f0*/  LDL.LU R35, [R1+0x2a54] ;  /* 0x002a540001237983 */ /* 0x000ee20000300800 */
[----:B------:R-:W-:-:S03]  /*1c900*/  IMAD.MOV.U32 R136, RZ, RZ, R28 ;  /* 0x000000ffff887224 */ /* 0x000fc600078e001c */
        /* <DEDUP_REMOVED lines=10> */
[----:B------:R-:W3:Y:S04]  /*1c9b0*/  LDL.LU R29, [R1+0x2a3c] ;  /* 0x002a3c00011d7983 */ /* 0x000ee80000300800 */
[----:B------:R-:W3:Y:S04]  /*1c9c0*/  LDL.LU R26, [R1+0x2a38] ;  /* 0x002a3800011a7983 */ /* 0x000ee80000300800 */
[----:B------:R-:W3:Y:S04]  /*1c9d0*/  LDL.LU R27, [R1+0x2a34] ;  /* 0x002a3400011b7983 */ /* 0x000ee80000300800 */
[----:B------:R-:W3:Y:S04]  /*1c9e0*/  LDL.LU R24, [R1+0x2a30] ;  /* 0x002a300001187983 */ /* 0x000ee80000300800 */
[----:B------:R-:W3:Y:S04]  /*1c9f0*/  LDL.LU R25, [R1+0x2a2c] ;  /* 0x002a2c0001197983 */ /* 0x000ee80000300800 */
[----:B------:R-:W3:Y:S04]  /*1ca00*/  LDL R134, [R1+0x154c] ;  /* 0x00154c0001867983 */ /* 0x000ee80000100800 */
[----:B------:R0:W-:Y:S04]  /*1ca10*/  STL.64 [R1+0x2300], R132 ;  /* 0x0023008401007387 */ /* 0x0001e80000100a00 */
[----:B0-----:R-:W3:Y:S04]  /*1ca20*/  LDL R132, [R1+0x1554] ;  /* 0x0015540001847983 */ /* 0x001ee80000100800 */
[----:B------:R-:W3:Y:S04]  /*1ca30*/  LDL R133, [R1+0x1548] ;  /* 0x0015480001857983 */ /* 0x000ee80000100800 */
[----:B------:R0:W-:Y:S04]  /*1ca40*/  STL.64 [R1+0x22f8], R130 ;  /* 0x0022f88201007387 */ /* 0x0001e80000100a00 */
[----:B0-----:R-:W3:Y:S04]  /*1ca50*/  LDL R130, [R1+0x155c] ;  /* 0x00155c0001827983 */ /* 0x001ee80000100800 */
[----:B------:R-:W3:Y:S04]  /*1ca60*/  LDL R131, [R1+0x1550] ;  /* 0x0015500001837983 */ /* 0x000ee80000100800 */
[----:B------:R0:W-:Y:S04]  /*1ca70*/  STL.64 [R1+0x22f0], R128 ;  /* 0x0022f08001007387 */ /* 0x0001e80000100a00 */
[----:B0-----:R-:W3:Y:S04]  /*1ca80*/  LDL R128, [R1+0x1558] ;  /* 0x0015580001807983 */ /* 0x001ee80000100800 */
[----:B------:R-:W-:Y:S04]  /*1ca90*/  STL.64 [R1+0x22e8], R126 ;  /* 0x0022e87e01007387 */ /* 0x000fe80000100a00 */
        /* <DEDUP_REMOVED lines=42> */
[----:B----4-:R-:W-:Y:S04]  /*1cd40*/  STL.64 [R1+0x2190], R40 ;  /* 0x0021902801007387 */ /* 0x010fe80000100a00 */
[----:B--2---:R-:W-:Y:S04]  /*1cd50*/  STL.64 [R1+0x2188], R38 ;  /* 0x0021882601007387 */ /* 0x004fe80000100a00 */
[----:B---3--:R-:W-:Y:S04]  /*1cd60*/  STL.64 [R1+0x2180], R36 ;  /* 0x0021802401007387 */ /* 0x008fe80000100a00 */
[----:B------:R-:W-:Y:S04]  /*1cd70*/  STL.64 [R1+0x2178], R34 ;  /* 0x0021782201007387 */ /* 0x000fe80000100a00 */
[----:B------:R-:W-:Y:S04]  /*1cd80*/  STL.64 [R1+0x2170], R32 ;  /* 0x0021702001007387 */ /* 0x000fe80000100a00 */
[----:B------:R-:W-:Y:S04]  /*1cd90*/  STL.64 [R1+0x2168], R30 ;  /* 0x0021681e01007387 */ /* 0x000fe80000100a00 */
[----:B------:R-:W-:Y:S04]  /*1cda0*/  STL.64 [R1+0x2160], R28 ;  /* 0x0021601c01007387 */ /* 0x000fe80000100a00 */
[----:B------:R0:W-:Y:S04]  /*1cdb0*/  STL.64 [R1+0x2158], R26 ;  /* 0x0021581a01007387 */ /* 0x0001e80000100a00 */
[----:B------:R1:W-:Y:S01]  /*1cdc0*/  STL.64 [R1+0x2150], R24 ;  /* 0x0021501801007387 */ /* 0x0003e20000100a00 */
[----:B------:R-:W-:-:S02]  /*1cdd0*/  PRMT R21, RZ, 0x7610, R21 ;  /* 0x00007610ff157816 */ /* 0x000fc40000000015 */
[----:B------:R-:W-:Y:S01]  /*1cde0*/  ISETP.GT.AND P1, PT, R6, 0x37, PT ;  /* 0x000000370600780c */ /* 0x000fe20003f24270 */
[----:B0-----:R-:W2:Y:S01]  /*1cdf0*/  LDL R26, [R1+0x1540] ;  /* 0x00154000011a7983 */ /* 0x001ea20000100800 */
[----:B------:R-:W-:-:S03]  /*1ce00*/  PRMT R129, RZ, 0x7610, R129 ;  /* 0x00007610ff817816 */ /* 0x000fc60000000081 */
[----:B------:R0:W3:Y:S04]  /*1ce10*/  @P0 LDG.E.U8 R21, desc[UR56][R8.64] ;  /* 0x0000003808150981 */ /* 0x0000e8000c1e1100 */
[----:B-1----:R-:W4:Y:S01]  /*1ce20*/  LDL R25, [R1+0x1544] ;  /* 0x0015440001197983 */ /* 0x002f220000100800 */
[----:B------:R-:W-:-:S03]  /*1ce30*/  PRMT R84, RZ, 0x7610, R84 ;  /* 0x00007610ff547816 */ /* 0x000fc60000000054 */
[----:B------:R-:W3:Y:S04]  /*1ce40*/  LDL R27, [R1+0x1538] ;  /* 0x00153800011b7983 */ /* 0x000ee80000100800 */
[----:B------:R-:W3:Y:S01]  /*1ce50*/  LDL R24, [R1+0x153c] ;  /* 0x00153c0001187983 */ /* 0x000ee20000100800 */
[----:B------:R-:W-:-:S03]  /*1ce60*/  PRMT R76, RZ, 0x7610, R76 ;  /* 0x00007610ff4c7816 */ /* 0x000fc6000000004c */
[----:B------:R-:W3:Y:S04]  /*1ce70*/  LDL R29, [R1+0x1530] ;  /* 0x00153000011d7983 */ /* 0x000ee80000100800 */
[----:B------:R-:W3:Y:S01]  /*1ce80*/  LDL R28, [R1+0x1534] ;  /* 0x00153400011c7983 */ /* 0x000ee20000100800 */
[----:B0-----:R-:W-:Y:S02]  /*1ce90*/  @P0 IMAD.MOV.U32 R8, RZ, RZ, R130 ;  /* 0x000000ffff080224 */ /* 0x001fe400078e0082 */
[----:B------:R-:W-:-:S05]  /*1cea0*/  @P0 IMAD.MOV.U32 R9, RZ, RZ, R128 ;  /* 0x000000ffff090224 */ /* 0x000fca00078e0080 */
[----:B------:R0:W3:Y:S02]  /*1ceb0*/  @P0 LDG.E.U8 R129, desc[UR56][R8.64] ;  /* 0x0000003808810981 */ /* 0x0000e4000c1e1100 */
[----:B0-----:R-:W-:Y:S02]  /*1cec0*/  @P1 IMAD.MOV.U32 R8, RZ, RZ, R132 ;  /* 0x000000ffff081224 */ /* 0x001fe400078e0084 */
[----:B------:R-:W-:-:S05]  /*1ced0*/  @P1 IMAD.MOV.U32 R9, RZ, RZ, R131 ;  /* 0x000000ffff091224 */ /* 0x000fca00078e0083 */
[----:B------:R0:W3:Y:S02]  /*1cee0*/  @P1 LDG.E.U8 R84, desc[UR56][R8.64] ;  /* 0x0000003808541981 */ /* 0x0000e4000c1e1100 */
[----:B0-----:R-:W-:Y:S02]  /*1cef0*/  @P1 IMAD.MOV.U32 R8, RZ, RZ, R134 ;  /* 0x000000ffff081224 */ /* 0x001fe400078e0086 */
[----:B------:R-:W-:-:S05]  /*1cf00*/  @P1 IMAD.MOV.U32 R9, RZ, RZ, R133 ;  /* 0x000000ffff091224 */ /* 0x000fca00078e0085 */
[----:B------:R4:W3:Y:S02]  /*1cf10*/  @P1 LDG.E.U8 R76, desc[UR56][R8.64] ;  /* 0x00000038084c1981 */ /* 0x0008e4000c1e1100 */
[----:B----4-:R-:W-:Y:S02]  /*1cf20*/  @P1 IMAD.MOV.U32 R8, RZ, RZ, R25 ;  /* 0x000000ffff081224 */ /* 0x010fe400078e0019 */
[----:B------:R-:W4:Y:S01]  /*1cf30*/  LDL R25, [R1+0x152c] ;  /* 0x00152c0001197983 */ /* 0x000f220000100800 */
[----:B--2---:R-:W-:-:S03]  /*1cf40*/  @P1 IMAD.MOV.U32 R9, RZ, RZ, R26 ;  /* 0x000000ffff091224 */ /* 0x004fc600078e001a */
[----:B------:R-:W2:Y:S01]  /*1cf50*/  LDL R26, [R1+0x1528] ;  /* 0x00152800011a7983 */ /* 0x000ea20000100800 */
[----:B------:R-:W-:Y:S02]  /*1cf60*/  PRMT R75, RZ, 0x7610, R75 ;  /* 0x00007610ff4b7816 */ /* 0x000fe4000000004b */
[----:B------:R-:W-:Y:S02]  /*1cf70*/  ISETP.GT.AND P0, PT, R6, 0x38, PT ;  /* 0x000000380600780c */ /* 0x000fe40003f04270 */
[----:B------:R-:W-:Y:S02]  /*1cf80*/  PRMT R74, RZ, 0x7610, R74 ;  /* 0x00007610ff4a7816 */ /* 0x000fe4000000004a */
[----:B------:R3:W2:Y:S01]  /*1cf90*/  @P1 LDG.E.U8 R75, desc[UR56][R8.64] ;  /* 0x00000038084b1981 */ /* 0x0006a2000c1e1100 */
        /* <DEDUP_REMOVED lines=8> */
[----:B------:R-:W-:Y:S01]  /*1d020*/  PRMT R102, RZ, 0x7610, R102 ;  /* 0x00007610ff667816 */ /* 0x000fe20000000066 */
[----:B------:R-:W3:Y:S04]  /*1d030*/  LDL R29, [R1+0x1510] ;  /* 0x00151000011d7983 */ /* 0x000ee80000100800 */
[----:B------:R4:W3:Y:S04]  /*1d040*/  @P0 LDG.E.U8 R111, desc[UR56][R8.64] ;  /* 0x00000038086f0981 */ /* 0x0008e8000c1e1100 */
[----:B------:R-:W3:Y:S01]  /*1d050*/  LDL R28, [R1+0x1514] ;  /* 0x00151400011c7983 */ /* 0x000ee20000100800 */
[----:B----4-:R-:W-:-:S03]  /*1d060*/  @P0 IMAD.MOV.U32 R8, RZ, RZ, R25 ;  /* 0x000000ffff080224 */ /* 0x010fc600078e0019 */
[----:B------:R-:W4:Y:S01]  /*1d070*/  LDL R25, [R1+0x151c] ;  /* 0x00151c0001197983 */ /* 0x000f220000100800 */
[----:B--2---:R-:W-:-:S03]  /*1d080*/  @P0 IMAD.MOV.U32 R9, RZ, RZ, R26 ;  /* 0x000000ffff090224 */ /* 0x004fc600078e001a */
[----:B------:R-:W2:Y:S04]  /*1d090*/  LDL R26, [R1+0x1518] ;  /* 0x00151800011a7983 */ /* 0x000ea80000100800 */
[----:B------:R3:W2:Y:S01]  /*1d0a0*/  @P0 LDG.E.U8 R102, desc[UR56][R8.64] ;  /* 0x0000003808660981 */ /* 0x0006a2000c1e1100 */
[----:B------:R-:W-:Y:S01]  /*1d0b0*/  PRMT R93, RZ, 0x7610, R93 ;  /* 0x00007610ff5d7816 */ /* 0x000fe2000000005d */
[----:B---3--:R-:W-:Y:S02]  /*1d0c0*/  @P0 IMAD.MOV.U32 R8, RZ, RZ, R24 ;  /* 0x000000ffff080224 */ /* 0x008fe400078e0018 */
[----:B------:R-:W3:Y:S01]  /*1d0d0*/  LDL R24, [R1+0x150c] ;  /* 0x00150c0001187983 */ /* 0x000ee20000100800 */
[----:B------:R-:W-:-:S03]  /*1d0e0*/  @P0 IMAD.MOV.U32 R9, RZ, RZ, R27 ;  /* 0x000000ffff090224 */ /* 0x000fc600078e001b */
[----:B------:R-:W3:Y:S04]  /*1d0f0*/  LDL R27, [R1+0x1508] ;  /* 0x00150800011b7983 */ /* 0x000ee80000100800 */
[----:B------:R4:W3:Y:S02]  /*1d100*/  @P0 LDG.E.U8 R93, desc[UR56][R8.64] ;  /* 0x00000038085d0981 */ /* 0x0008e4000c1e1100 */
[----:B----4-:R-:W-:Y:S02]  /*1d110*/  @P0 IMAD.MOV.U32 R8, RZ, RZ, R25 ;  /* 0x000000ffff080224 */ /* 0x010fe400078e0019 */
[----:B------:R-:W4:Y:S01]  /*1d120*/  LDL R25, [R1+0x1504] ;  /* 0x0015040001197983 */ /* 0x000f220000100800 */
[----:B------:R-:W-:Y:S01]  /*1d130*/  ISETP.GT.AND P1, PT, R6, 0x39, PT ;  /* 0x000000390600780c */ /* 0x000fe20003f24270 */
[----:B--2---:R-:W-:Y:S01]  /*1d140*/  @P0 IMAD.MOV.U32 R9, RZ, RZ, R26 ;  /* 0x000000ffff090224 */ /* 0x004fe200078e001a */
[----:B------:R-:W-:Y:S01]  /*1d150*/  PRMT R83, RZ, 0x7610, R83 ;  /* 0x00007610ff537816 */ /* 0x000fe20000000053 */
[----:B------:R-:W2:Y:S01]  /*1d160*/  LDL R26, [R1+0x1500] ;  /* 0x00150000011a7983 */ /* 0x000ea20000100800 */
[----:B------:R-:W-:-:S04]  /*1d170*/  PRMT R110, RZ, 0x7610, R110 ;  /* 0x00007610ff6e7816 */ /* 0x000fc8000000006e */
[----:B------:R0:W2:Y:S05]  /*1d180*/  @P0 LDG.E.U8 R83, desc[UR56][R8.64] ;  /* 0x0000003808530981 */ /* 0x0000aa000c1e1100 */
[----:B0-----:R-:W-:Y:S02]  /*1d190*/  @P1 IMAD.MOV.U32 R8, RZ, RZ, R28 ;  /* 0x000000ffff081224 */ /* 0x001fe400078e001c */
[----:B------:R-:W-:Y:S01]  /*1d1a0*/  @P1 IMAD.MOV.U32 R9, RZ, RZ, R29 ;  /* 0x000000ffff091224 */ /* 0x000fe200078e001d */
[----:B------:R-:W-:Y:S01]  /*1d1b0*/  PRMT R101, RZ, 0x7610, R101 ;  /* 0x00007610ff657816 */ /* 0x000fe20000000065 */
[----:B------:R-:W2:Y:S04]  /*1d1c0*/  LDL R29, [R1+0x14f0] ;  /* 0x0014f000011d7983 */ /* 0x000ea80000100800 */
[----:B------:R3:W2:Y:S04]  /*1d1d0*/  @P1 LDG.E.U8 R110, desc[UR56][R8.64] ;  /* 0x00000038086e1981 */ /* 0x0006a8000c1e1100 */
[----:B------:R-:W2:Y:S01]  /*1d1e0*/  LDL R28, [R1+0x14f4] ;  /* 0x0014f400011c7983 */ /* 0x000ea20000100800 */
[----:B---3--:R-:W-:-:S02]  /*1d1f0*/  @P1 IMAD.MOV.U32 R8, RZ, RZ, R24 ;  /* 0x000000ffff081224 */ /* 0x008fc400078e0018 */
[----:B------:R-:W-:Y:S01]  /*1d200*/  @P1 IMAD.MOV.U32 R9, RZ, RZ, R27 ;  /* 0x000000ffff091224 */ /* 0x000fe200078e001b */
[----:B------:R-:W3:Y:S04]  /*1d210*/  LDL R24, [R1+0x14fc] ;  /* 0x0014fc0001187983 */ /* 0x000ee80000100800 */
[----:B------:R-:W3:Y:S04]  /*1d220*/  LDL R27, [R1+0x14f8] ;  /* 0x0014f800011b7983 */ /* 0x000ee80000100800 */
[----:B------:R4:W3:Y:S02]  /*1d230*/  @P1 LDG.E.U8 R101, desc[UR56][R8.64] ;  /* 0x0000003808651981 */ /* 0x0008e4000c1e1100 */
[----:B----4-:R-:W-:-:S02]  /*1d240*/  @P1 IMAD.MOV.U32 R8, RZ, RZ, R25 ;  /* 0x000000ffff081224 */ /* 0x010fc400078e0019 */
        /* <DEDUP_REMOVED lines=9> */
[----:B------:R-:W3:Y:S01]  /*1d2e0*/  LDL R24, [R1+0x14e4] ;  /* 0x0014e40001187983 */ /* 0x000ee20000100800 */
[----:B------:R-:W-:-:S03]  /*1d2f0*/  @P1 IMAD.MOV.U32 R9, RZ, RZ, R27 ;  /* 0x000000ffff091224 */ /* 0x000fc600078e001b */
[----:B------:R-:W3:Y:S04]  /*1d300*/  LDL R27, [R1+0x14e0] ;  /* 0x0014e000011b7983 */ /* 0x000ee80000100800 */
[----:B------:R0:W3:Y:S02]  /*1d310*/  @P1 LDG.E.U8 R82, desc[UR56][R8.64] ;  /* 0x0000003808521981 */ /* 0x0000e4000c1e1100 */
[----:B0-----:R-:W-:Y:S02]  /*1d320*/  @P0 IMAD.MOV.U32 R8, RZ, RZ, R28 ;  /* 0x000000ffff080224 */ /* 0x001fe400078e001c */
        /* <DEDUP_REMOVED lines=30> */
[----:B---3--:R-:W-:-:S03]  /*1d510*/  @P1 IMAD.MOV.U32 R8, RZ, RZ, R24 ;  /* 0x000000ffff081224 */ /* 0x008fc600078e0018 */
[----:B------:R-:W3:Y:S01]  /*1d520*/  LDL R24, [R1+0x14bc] ;  /* 0x0014bc0001187983 */ /* 0x000ee20000100800 */
[----:B------:R-:W-:-:S03]  /*1d530*/  @P1 IMAD.MOV.U32 R9, RZ, RZ, R27 ;  /* 0x000000ffff091224 */ /* 0x000fc600078e001b */
[----:B------:R-:W3:Y:S04]  /*1d540*/  LDL R27, [R1+0x14b8] ;  /* 0x0014b800011b7983 */ /* 0x000ee80000100800 */
        /* <DEDUP_REMOVED lines=53> */
[----:B------:R-:W-:Y:S01]  /*1d8a0*/  PRMT R88, RZ, 0x7610, R88 ;  /* 0x00007610ff587816 */ /* 0x000fe20000000058 */
[----:B--2---:R-:W-:Y:S01]  /*1d8b0*/  @P1 IMAD.MOV.U32 R9, RZ, RZ, R26 ;  /* 0x000000ffff091224 */ /* 0x004fe200078e001a */
[----:B------:R-:W-:Y:S01]  /*1d8c0*/  ISETP.GT.AND P0, PT, R6, 0x3e, PT ;  /* 0x0000003e0600780c */ /* 0x000fe20003f04270 */
[----:B------:R-:W2:Y:S01]  /*1d8d0*/  LDL R26, [R1+0x1468] ;  /* 0x00146800011a7983 */ /* 0x000ea20000100800 */
[----:B------:R-:W-:-:S03]  /*1d8e0*/  PRMT R79, RZ, 0x7610, R79 ;  /* 0x00007610ff4f7816 */ /* 0x000fc6000000004f */
[----:B------:R3:W2:Y:S01]  /*1d8f0*/  @P1 LDG.E.U8 R88, desc[UR56][R8.64] ;  /* 0x0000003808581981 */ /* 0x0006a2000c1e1100 */
[----:B------:R-:W-:Y:S01]  /*1d900*/  PRMT R105, RZ, 0x7610, R105 ;  /* 0x00007610ff697816 */ /* 0x000fe20000000069 */
[----:B---3--:R-:W-:Y:S02]  /*1d910*/  @P1 IMAD.MOV.U32 R8, RZ, RZ, R24 ;  /* 0x000000ffff081224 */ /* 0x008fe400078e0018 */
[----:B------:R-:W3:Y:S01]  /*1d920*/  LDL R24, [R1+0x1464] ;  /* 0x0014640001187983 */ /* 0x000ee20000100800 */
[----:B------:R-:W-:-:S03]  /*1d930*/  @P1 IMAD.MOV.U32 R9, RZ, RZ, R27 ;  /* 0x000000ffff091224 */ /* 0x000fc600078e001b */
[----:B------:R-:W3:Y:S04]  /*1d940*/  LDL R27, [R1+0x1460] ;  /* 0x00146000011b7983 */ /* 0x000ee80000100800 */
[----:B------:R0:W3:Y:S04]  /*1d950*/  @P1 LDG.E.U8 R79, desc[UR56][R8.64] ;  /* 0x00000038084f1981 */ /* 0x0000e8000c1e1100 */
[----:B------:R-:W3:Y:S04]  /*1d960*/  LDL.LU R133, [R1+0xef8] ;  /* 0x000ef80001857983 */ /* 0x000ee80000300800 */
[----:B------:R-:W3:Y:S01]  /*1d970*/  LDL.LU R134, [R1+0xeec] ;  /* 0x000eec0001867983 */ /* 0x000ee20000300800 */
[----:B0-----:R-:W-:-:S02]  /*1d980*/  @P0 IMAD.MOV.U32 R8, RZ, RZ, R28 ;  /* 0x000000ffff080224 */ /* 0x001fc400078e001c */
[----:B------:R-:W-:-:S05]  /*1d990*/  @P0 IMAD.MOV.U32 R9, RZ, RZ, R29 ;  /* 0x000000ffff090224 */ /* 0x000fca00078e001d */
[----:B------:R4:W3:Y:S02]  /*1d9a0*/  @P0 LDG.E.U8 R105, desc[UR56][R8.64] ;  /* 0x0000003808690981 */ /* 0x0008e4000c1e1100 */
[----:B----4-:R-:W-:Y:S02]  /*1d9b0*/  @P0 IMAD.MOV.U32 R8, RZ, RZ, R25 ;  /* 0x000000ffff080224 */ /* 0x010fe400078e0019 */
[----:B------:R-:W4:Y:S01]  /*1d9c0*/  LDL R25, [R1+0x145c] ;  /* 0x00145c0001197983 */ /* 0x000f220000100800 */
[----:B------:R-:W-:Y:S01]  /*1d9d0*/  PRMT R96, RZ, 0x7610, R96 ;  /* 0x00007610ff607816 */ /* 0x000fe20000000060 */
[----:B--2---:R-:W-:Y:S02]  /*1d9e0*/  @P0 IMAD.MOV.U32 R9, RZ, RZ, R26 ;  /* 0x000000ffff090224 */ /* 0x004fe400078e001a */
[----:B------:R-:W2:Y:S01]  /*1d9f0*/  LDL R26, [R1+0x1458] ;  /* 0x00145800011a7983 */ /* 0x000ea20000100800 */
[----:B------:R-:W-:-:S03]  /*1da00*/  PRMT R87, RZ, 0x7610, R87 ;  /* 0x00007610ff577816 */ /* 0x000fc60000000057 */
[----:B------:R3:W2:Y:S04]  /*1da10*/  @P0 LDG.E.U8 R96, desc[UR56][R8.64] ;  /* 0x0000003808600981 */ /* 0x0006a8000c1e1100 */
[----:B------:R-:W2:Y:S04]  /*1da20*/  LDL.LU R131, [R1+0xedc] ;  /* 0x000edc0001837983 */ /* 0x000ea80000300800 */
[----:B------:R-:W2:Y:S01]  /*1da30*/  LDL.LU R132, [R1+0xecc] ;  /* 0x000ecc0001847983 */ /* 0x000ea20000300800 */
[----:B---3--:R-:W-:-:S03]  /*1da40*/  @P0 IMAD.MOV.U32 R8, RZ, RZ, R24 ;  /* 0x000000ffff080224 */ /* 0x008fc600078e0018 */
[----:B------:R-:W3:Y:S01]  /*1da50*/  LDL R24, [R1+0x1454] ;  /* 0x0014540001187983 */ /* 0x000ee20000100800 */
[----:B------:R-:W-:-:S05]  /*1da60*/  @P0 IMAD.MOV.U32 R9, RZ, RZ, R27 ;  /* 0x000000ffff090224 */ /* 0x000fca00078e001b */
[----:B------:R0:W3:Y:S02]  /*1da70*/  @P0 LDG.E.U8 R87, desc[UR56][R8.64] ;  /* 0x0000003808570981 */ /* 0x0000e4000c1e1100 */
[----:B0-----:R-:W-:Y:S02]  /*1da80*/  LOP3.LUT R9, R133, 0xffff, RZ, 0xc0, !PT ;  /* 0x0000ffff85097812 */ /* 0x001fe400078ec0ff */
[----:B------:R-:W-:-:S04]  /*1da90*/  LOP3.LUT R8, R134, 0xffff, RZ, 0xc0, !PT ;  /* 0x0000ffff86087812 */ /* 0x000fc800078ec0ff */
[----:B------:R-:W-:Y:S01]  /*1daa0*/  PRMT R31, R9, 0x3340, R8 ;  /* 0x00003340091f7816 */ /* 0x000fe20000000008 */
[----:B----4-:R-:W-:Y:S02]  /*1dab0*/  @P0 IMAD.MOV.U32 R8, RZ, RZ, R25 ;  /* 0x000000ffff080224 */ /* 0x010fe400078e0019 */
[----:B------:R-:W4:Y:S01]  /*1dac0*/  LDL R25, [R1+0x1450] ;  /* 0x0014500001197983 */ /* 0x000f220000100800 */
[----:B------:R-:W-:Y:S01]  /*1dad0*/  PRMT R78, RZ, 0x7610, R78 ;  /* 0x00007610ff4e7816 */ /* 0x000fe2000000004e */
[----:B--2---:R-:W-:Y:S02]  /*1dae0*/  @P0 IMAD.MOV.U32 R9, RZ, RZ, R26 ;  /* 0x000000ffff090224 */ /* 0x004fe400078e001a */
[----:B------:R-:W2:Y:S04]  /*1daf0*/  LDL.LU R133, [R1+0xec0] ;  /* 0x000ec00001857983 */ /* 0x000ea80000300800 */
[----:B------:R0:W2:Y:S01]  /*1db00*/  @P0 LDG.E.U8 R78, desc[UR56][R8.64] ;  /* 0x00000038084e0981 */ /* 0x0000a2000c1e1100 */
[----:B------:R-:W-:-:S03]  /*1db10*/  ISETP.GT.AND P0, PT, R6, 0x3f, PT ;  /* 0x0000003f0600780c */ /* 0x000fc60003f04270 */
[----:B------:R-:W2:Y:S01]  /*1db20*/  LDL.LU R134, [R1+0xeb0] ;  /* 0x000eb00001867983 */ /* 0x000ea20000300800 */
[----:B0-----:R-:W-:Y:S02]  /*1db30*/  LOP3.LUT R9, R131, 0xffff, RZ, 0xc0, !PT ;  /* 0x0000ffff83097812 */ /* 0x001fe400078ec0ff */
[----:B------:R-:W-:-:S04]  /*1db40*/  LOP3.LUT R8, R132, 0xffff, RZ, 0xc0, !PT ;  /* 0x0000ffff84087812 */ /* 0x000fc800078ec0ff */
[----:B------:R-:W-:-:S03]  /*1db50*/  PRMT R32, R9, 0x3340, R8 ;  /* 0x0000334009207816 */ /* 0x000fc60000000008 */
[----:B---3--:R-:W-:Y:S02]  /*1db60*/  @P0 IMAD.MOV.U32 R8, RZ, RZ, R24 ;  /* 0x000000ffff080224 */ /* 0x008fe400078e0018 */
[----:B------:R-:W3:Y:S01]  /*1db70*/  LDL R24, [R1+0x144c] ;  /* 0x00144c0001187983 */ /* 0x000ee20000100800 */
[----:B----4-:R-:W-:-:S03]  /*1db80*/  @P0 IMAD.MOV.U32 R9, RZ, RZ, R25 ;  /* 0x000000ffff090224 */ /* 0x010fc600078e0019 */
[----:B------:R-:W4:Y:S01]  /*1db90*/  LDL R25, [R1+0x1448] ;  /* 0x0014480001197983 */ /* 0x000f220000100800 */
[----:B------:R-:W-:-:S03]  /*1dba0*/  PRMT R104, RZ, 0x7610, R104 ;  /* 0x00007610ff687816 */ /* 0x000fc60000000068 */
[----:B------:R-:W4:Y:S04]  /*1dbb0*/  LDL.LU R128, [R1+0xea4] ;  /* 0x000ea40001807983 */ /* 0x000f280000300800 */
[----:B------:R2:W4:Y:S04]  /*1dbc0*/  @P0 LDG.E.U8 R104, desc[UR56][R8.64] ;  /* 0x0000003808680981 */ /* 0x000528000c1e1100 */
[----:B------:R-:W4:Y:S01]  /*1dbd0*/  LDL.LU R130, [R1+0xe94] ;  /* 0x000e940001827983 */ /* 0x000f220000300800 */
[----:B--2---:R-:W-:Y:S02]  /*1dbe0*/  LOP3.LUT R9, R133, 0xffff, RZ, 0xc0, !PT ;  /* 0x0000ffff85097812 */ /* 0x004fe400078ec0ff */
[----:B------:R-:W-:-:S04]  /*1dbf0*/  LOP3.LUT R8, R134, 0xffff, RZ, 0xc0, !PT ;  /* 0x0000ffff86087812 */ /* 0x000fc800078ec0ff */
[----:B------:R-:W-:Y:S01]  /*1dc00*/  PRMT R29, R9, 0x3340, R8 ;  /* 0x00003340091d7816 */ /* 0x000fe20000000008 */
[----:B---3--:R-:W-:Y:S02]  /*1dc10*/  @P0 IMAD.MOV.U32 R8, RZ, RZ, R24 ;  /* 0x000000ffff080224 */ /* 0x008fe400078e0018 */
[----:B------:R-:W2:Y:S01]  /*1dc20*/  LDL R24, [R1+0x1444] ;  /* 0x0014440001187983 */ /* 0x000ea20000100800 */
[----:B----4-:R-:W-:-:S03]  /*1dc30*/  @P0 IMAD.MOV.U32 R9, RZ, RZ, R25 ;  /* 0x000000ffff090224 */ /* 0x010fc600078e0019 */
[----:B------:R-:W3:Y:S04]  /*1dc40*/  LDL R25, [R1+0x1440] ;  /* 0x0014400001197983 */ /* 0x000ee80000100800 */
[----:B------:R-:W4:Y:S04]  /*1dc50*/  LDL.LU R131, [R1+0xe88] ;  /* 0x000e880001837983 */ /* 0x000f280000300800 */
[----:B------:R-:W4:Y:S04]  /*1dc60*/  LDL.LU R132, [R1+0xe78] ;  /* 0x000e780001847983 */ /* 0x000f280000300800 */
[----:B------:R-:W4:Y:S04]  /*1dc70*/  LDL.LU R133, [R1+0xe50] ;  /* 0x000e500001857983 */ /* 0x000f280000300800 */
[----:B------:R-:W4:Y:S01]  /*1dc80*/  LDL.LU R134, [R1+0xe3c] ;  /* 0x000e3c0001867983 */ /* 0x000f220000300800 */
[----:B------:R-:W-:-:S03]  /*1dc90*/  PRMT R95, RZ, 0x7610, R95 ;  /* 0x00007610ff5f7816 */ /* 0x000fc6000000005f */
[----:B------:R-:W4:Y:S04]  /*1dca0*/  LDL R26, [R1+0x1438] ;  /* 0x00143800011a7983 */ /* 0x000f280000100800 */
[----:B------:R0:W4:Y:S02]  /*1dcb0*/  @P0 LDG.E.U8 R95, desc[UR56][R8.64] ;  /* 0x00000038085f0981 */ /* 0x000124000c1e1100 */
[----:B0-----:R-:W-:Y:S02]  /*1dcc0*/  LOP3.LUT R9, R128, 0xffff, RZ, 0xc0, !PT ;  /* 0x0000ffff80097812 */ /* 0x001fe400078ec0ff */
[----:B------:R-:W-:-:S04]  /*1dcd0*/  LOP3.LUT R8, R130, 0xffff, RZ, 0xc0, !PT ;  /* 0x0000ffff82087812 */ /* 0x000fc800078ec0ff */
[----:B------:R-:W-:Y:S01]  /*1dce0*/  PRMT R30, R9, 0x3340, R8 ;  /* 0x00003340091e7816 */ /* 0x000fe20000000008 */
[----:B--2---:R-:W-:Y:S01]  /*1dcf0*/  @P0 IMAD.MOV.U32 R8, RZ, RZ, R24 ;  /* 0x000000ffff080224 */ /* 0x004fe200078e0018 */
[----:B------:R-:W-:Y:S01]  /*1dd00*/  PRMT R86, RZ, 0x7610, R86 ;  /* 0x00007610ff567816 */ /* 0x000fe20000000056 */
[----:B---3--:R-:W-:Y:S01]  /*1dd10*/  @P0 IMAD.MOV.U32 R9, RZ, RZ, R25 ;  /* 0x000000ffff090224 */ /* 0x008fe200078e0019 */
[----:B----4-:R-:W-:-:S04]  /*1dd20*/  LOP3.LUT R24, R131, 0xffff, RZ, 0xc0, !PT ;  /* 0x0000ffff83187812 */ /* 0x010fc800078ec0ff */
[----:B------:R0:W2:Y:S01]  /*1dd30*/  @P0 LDG.E.U8 R86, desc[UR56][R8.64] ;  /* 0x0000003808560981 */ /* 0x0000a2000c1e1100 */
[----:B------:R-:W-:-:S04]  /*1dd40*/  LOP3.LUT R25, R132, 0xffff, RZ, 0xc0, !PT ;  /* 0x0000ffff84197812 */ /* 0x000fc800078ec0ff */
[----:B------:R-:W-:Y:S02]  /*1dd50*/  PRMT R27, R24, 0x3340, R25 ;  /* 0x00003340181b7816 */ /* 0x000fe40000000019 */
[----:B------:R-:W3:Y:S01]  /*1dd60*/  LDL R24, [R1+0x143c] ;  /* 0x00143c0001187983 */ /* 0x000ee20000100800 */
[----:B0-----:R-:W-:-:S03]  /*1dd70*/  LOP3.LUT R9, R133, 0xffff, RZ, 0xc0, !PT ;  /* 0x0000ffff85097812 */ /* 0x001fc600078ec0ff */
[----:B------:R-:W4:Y:S01]  /*1dd80*/  LDL R25, [R1+0xe40] ;  /* 0x000e400001197983 */ /* 0x000f220000100800 */
[----:B------:R-:W-:-:S03]  /*1dd90*/  LOP3.LUT R8, R134, 0xffff, RZ, 0xc0, !PT ;  /* 0x0000ffff86087812 */ /* 0x000fc600078ec0ff */
[----:B------:R-:W2:Y:S04]  /*1dda0*/  LDL.LU R128, [R1+0xf0c] ;  /* 0x000f0c0001807983 */ /* 0x000ea80000300800 */
[----:B------:R-:W2:Y:S04]  /*1ddb0*/  LDL.LU R133, [R1+0xf00] ;  /* 0x000f000001857983 */ /* 0x000ea80000300800 */
[----:B------:R-:W2:Y:S01]  /*1ddc0*/  LDL.LU R134, [R1+0xef0] ;  /* 0x000ef00001867983 */ /* 0x000ea20000300800 */
[----:B------:R-:W-:Y:S02]  /*1ddd0*/  LOP3.LUT R13, R13, 0xffff, RZ, 0xc0, !PT ;  /* 0x0000ffff0d0d7812 */ /* 0x000fe400078ec0ff */
[----:B------:R-:W-:Y:S01]  /*1dde0*/  LOP3.LUT R12, R12, 0xffff, RZ, 0xc0, !PT ;  /* 0x0000ffff0c0c7812 */ /* 0x000fe200078ec0ff */
[----:B------:R-:W2:Y:S01]  /*1ddf0*/  LDL.LU R130, [R1+0xee0] ;  /* 0x000ee00001827983 */ /* 0x000ea20000300800 */
[----:B------:R-:W-:-:S02]  /*1de00*/  LOP3.LUT R11, R11, 0xffff, RZ, 0xc0, !PT ;  /* 0x0000ffff0b0b7812 */ /* 0x000fc400078ec0ff */
[----:B------:R-:W-:Y:S01]  /*1de10*/  LOP3.LUT R10, R10, 0xffff, RZ, 0xc0, !PT ;  /* 0x0000ffff0a0a7812 */ /* 0x000fe200078ec0ff */
[----:B------:R-:W2:Y:S01]  /*1de20*/  LDL.LU R131, [R1+0xed0] ;  /* 0x000ed00001837983 */ /* 0x000ea20000300800 */
[----:B------:R-:W-:Y:S02]  /*1de30*/  PRMT R12, R13, 0x3340, R12 ;  /* 0x000033400d0c7816 */ /* 0x000fe4000000000c */
[----:B------:R-:W-:Y:S01]  /*1de40*/  PRMT R11, R11, 0x3340, R10 ;  /* 0x000033400b0b7816 */ /* 0x000fe2000000000a */
[----:B------:R-:W-:Y:S01]  /*1de50*/  @P0 IMAD.MOV.U32 R13, RZ, RZ, R26 ;  /* 0x000000ffff0d0224 */ /* 0x000fe200078e001a */
[----:B------:R-:W-:Y:S01]  /*1de60*/  PRMT R77, RZ, 0x7610, R77 ;  /* 0x00007610ff4d7816 */ /* 0x000fe2000000004d */
[----:B------:R-:W2:Y:S01]  /*1de70*/  LDL.LU R132, [R1+0xebc] ;  /* 0x000ebc0001847983 */ /* 0x000ea20000300800 */
[----:B------:R-:W-:Y:S02]  /*1de80*/  PRMT R11, R12, 0x5410, R11 ;  /* 0x000054100c0b7816 */ /* 0x000fe4000000000b */
[----:B------:R-:W-:-:S02]  /*1de90*/  PRMT R28, R9, 0x3340, R8 ;  /* 0x00003340091c7816 */ /* 0x000fc40000000008 */
[----:B------:R-:W-:Y:S02]  /*1dea0*/  PRMT R8, R31, 0x5410, R32 ;  /* 0x000054101f087816 */ /* 0x000fe40000000020 */
[----:B------:R-:W-:Y:S02]  /*1deb0*/  PRMT R9, R29, 0x5410, R30 ;  /* 0x000054101d097816 */ /* 0x000fe4000000001e */
[----:B------:R-:W-:Y:S01]  /*1dec0*/  PRMT R10, R27, 0x5410, R28 ;  /* 0x000054101b0a7816 */ /* 0x000fe2000000001c */
[----:B---3--:R-:W-:-:S05]  /*1ded0*/  @P0 IMAD.MOV.U32 R12, RZ, RZ, R24 ;  /* 0x000000ffff0c0224 */ /* 0x008fca00078e0018 */
[----:B------:R0:W3:Y:S01]  /*1dee0*/  @P0 LDG.E.U8 R77, desc[UR56][R12.64] ;  /* 0x000000380c4d0981 */ /* 0x0000e2000c1e1100 */
[----:B------:R-:W-:Y:S06]  /*1def0*/  BAR.SYNC.DEFER_BLOCKING 0x0 ;  /* 0x0000000000007b1d */ /* 0x000fec0000010000 */
[----:B----4-:R2:W-:Y:S02]  /*1df00*/  STS.128 [R25+UR58], R8 ;  /* 0x0000000819007988 */ /* 0x0105e40008000c3a */
[----:B--2---:R-:W-:Y:S02]  /*1df10*/  LOP3.LUT R10, R133, 0xffff, RZ, 0xc0, !PT ;  /* 0x0000ffff850a7812 */ /* 0x004fe400078ec0ff */
[----:B------:R-:W-:Y:S01]  /*1df20*/  LOP3.LUT R9, R134, 0xffff, RZ, 0xc0, !PT ;  /* 0x0000ffff86097812 */ /* 0x000fe200078ec0ff */
[----:B------:R-:W2:Y:S04]  /*1df30*/  LDL.LU R133, [R1+0xeac] ;  /* 0x000eac0001857983 */ /* 0x000ea80000300800 */
[----:B------:R-:W4:Y:S01]  /*1df40*/  LDL.LU R134, [R1+0xe9c] ;  /* 0x000e9c0001867983 */ /* 0x000f220000300800 */
[----:B------:R-:W-:-:S02]  /*1df50*/  LOP3.LUT R11, R128, 0xffff, RZ, 0xc0, !PT ;  /* 0x0000ffff800b7812 */ /* 0x000fc400078ec0ff */
[----:B------:R-:W-:Y:S01]  /*1df60*/  LOP3.LUT R8, R130, 0xffff, RZ, 0xc0, !PT ;  /* 0x0000ffff82087812 */ /* 0x000fe200078ec0ff */
[----:B------:R-:W3:Y:S01]  /*1df70*/  LDL.LU R127, [R1+0xe8c] ;  /* 0x000e8c00017f7983 */ /* 0x000ee20000300800 */
[----:B------:R-:W-:Y:S02]  /*1df80*/  PRMT R28, R11, 0x3340, R10 ;  /* 0x000033400b1c7816 */ /* 0x000fe4000000000a */
[----:B------:R-:W-:Y:S01]  /*1df90*/  LOP3.LUT R11, R131, 0xffff, RZ, 0xc0, !PT ;  /* 0x0000ffff830b7812 */ /* 0x000fe200078ec0ff */
[----:B------:R-:W3:Y:S04]  /*1dfa0*/  LDL.LU R128, [R1+0xe7c] ;  /* 0x000e7c0001807983 */ /* 0x000ee80000300800 */
[----:B------:R-:W3:Y:S01]  /*1dfb0*/  LDL.LU R130, [R1+0xe54] ;  /* 0x000e540001827983 */ /* 0x000ee20000300800 */
[----:B------:R-:W-:-:S03]  /*1dfc0*/  PRMT R29, R9, 0x3340, R8 ;  /* 0x00003340091d7816 */ /* 0x000fc60000000008 */
[----:B------:R-:W3:Y:S01]  /*1dfd0*/  LDL.LU R131, [R1+0xe44] ;  /* 0x000e440001837983 */ /* 0x000ee20000300800 */
[----:B------:R-:W-:-:S03]  /*1dfe0*/  LOP3.LUT R10, R132, 0xffff, RZ, 0xc0, !PT ;  /* 0x0000ffff840a7812 */ /* 0x000fc600078ec0ff */
[----:B------:R-:W3:Y:S01]  /*1dff0*/  LDL.LU R132, [R1+0xe30] ;  /* 0x000e300001847983 */ /* 0x000ee20000300800 */
[----:B--2---:R-:W-:-:S03]  /*1e000*/  LOP3.LUT R9, R133, 0xffff, RZ, 0xc0, !PT ;  /* 0x0000ffff85097812 */ /* 0x004fc600078ec0ff */
[----:B------:R-:W2:Y:S01]  /*1e010*/  LDL.LU R133, [R1+0xe24] ;  /* 0x000e240001857983 */ /* 0x000ea20000300800 */
[----:B----4-:R-:W-:-:S03]  /*1e020*/  LOP3.LUT R8, R134, 0xffff, RZ, 0xc0, !PT ;  /* 0x0000ffff86087812 */ /* 0x010fc600078ec0ff */
[----:B------:R-:W4:Y:S01]  /*1e030*/  LDL.LU R134, [R1+0xe10] ;  /* 0x000e100001867983 */ /* 0x000f220000300800 */
[----:B------:R-:W-:Y:S02]  /*1e040*/  PRMT R27, R9, 0x3340, R8 ;  /* 0x00003340091b7816 */ /* 0x000fe40000000008 */
[----:B------:R-:W-:Y:S02]  /*1e050*/  PRMT R26, R11, 0x3340, R10 ;  /* 0x000033400b1a7816 */ /* 0x000fe4000000000a */
[----:B---3--:R-:W-:Y:S02]  /*1e060*/  LOP3.LUT R10, R128, 0xffff, RZ, 0xc0, !PT ;  /* 0x0000ffff800a7812 */ /* 0x008fe400078ec0ff */
[----:B------:R-:W3:Y:S01]  /*1e070*/  LDL.LU R128, [R1+0xf10] ;  /* 0x000f100001807983 */ /* 0x000ee20000300800 */
[----:B------:R-:W-:Y:S02]  /*1e080*/  LOP3.LUT R9, R130, 0xffff, RZ, 0xc0, !PT ;  /* 0x0000ffff82097812 */ /* 0x000fe400078ec0ff */
[----:B------:R-:W-:-:S04]  /*1e090*/  LOP3.LUT R8, R131, 0xffff, RZ, 0xc0, !PT ;  /* 0x0000ffff83087812 */ /* 0x000fc800078ec0ff */
[----:B0-----:R-:W-:Y:S02]  /*1e0a0*/  PRMT R13, R9, 0x3340, R8 ;  /* 0x00003340090d7816 */ /* 0x001fe40000000008 */
[----:B--2---:R-:W-:Y:S02]  /*1e0b0*/  LOP3.LUT R9, R133, 0xffff, RZ, 0xc0, !PT ;  /* 0x0000ffff85097812 */ /* 0x004fe400078ec0ff */
[----:B------:R-:W2:Y:S01]  /*1e0c0*/  LDL.LU R133, [R1+0xf04] ;  /* 0x000f040001857983 */ /* 0x000ea20000300800 */
[----:B----4-:R-:W-:-:S03]  /*1e0d0*/  LOP3.LUT R8, R134, 0xffff, RZ, 0xc0, !PT ;  /* 0x0000ffff86087812 */ /* 0x010fc600078ec0ff */
[----:B------:R-:W4:Y:S01]  /*1e0e0*/  LDL.LU R134, [R1+0xef4] ;  /* 0x000ef40001867983 */ /* 0x000f220000300800 */
[----:B------:R-:W-:Y:S02]  /*1e0f0*/  LOP3.LUT R11, R127, 0xffff, RZ, 0xc0, !PT ;  /* 0x0000ffff7f0b7812 */ /* 0x000fe400078ec0ff */
[----:B------:R-:W-:Y:S01]  /*1e100*/  LOP3.LUT R250, R250, 0xffff, RZ, 0xc0, !PT ;  /* 0x0000fffffafa7812 */ /* 0x000fe200078ec0ff */
[----:B------:R-:W3:Y:S01]  /*1e110*/  LDL.LU R130, [R1+0xee4] ;  /* 0x000ee40001827983 */ /* 0x000ee20000300800 */
[----:B------:R-:W-:Y:S02]  /*1e120*/  PRMT R24, R11, 0x3340, R10 ;  /* 0x000033400b187816 */ /* 0x000fe4000000000a */
[----:B------:R-:W-:Y:S01]  /*1e130*/  LOP3.LUT R10, R132, 0xffff, RZ, 0xc0, !PT ;  /* 0x0000ffff840a7812 */ /* 0x000fe200078ec0ff */
[----:B------:R-:W3:Y:S01]  /*1e140*/  LDL.LU R131, [R1+0xed4] ;  /* 0x000ed40001837983 */ /* 0x000ee20000300800 */
[----:B------:R-:W-:Y:S02]  /*1e150*/  PRMT R11, R8, 0x3340, R250 ;  /* 0x00003340080b7816 */ /* 0x000fe400000000fa */
[----:B------:R-:W-:Y:S01]  /*1e160*/  PRMT R12, R10, 0x3340, R9 ;  /* 0x000033400a0c7816 */ /* 0x000fe20000000009 */
[----:B------:R-:W3:Y:S01]  /*1e170*/  LDL.LU R132, [R1+0xec4] ;  /* 0x000ec40001847983 */ /* 0x000ee20000300800 */
[----:B------:R-:W-:-:S02]  /*1e180*/  PRMT R8, R28, 0x5410, R29 ;  /* 0x000054101c087816 */ /* 0x000fc4000000001d */
[----:B------:R-:W-:Y:S02]  /*1e190*/  PRMT R9, R26, 0x5410, R27 ;  /* 0x000054101a097816 */ /* 0x000fe4000000001b */
[----:B------:R-:W-:Y:S02]  /*1e1a0*/  PRMT R10, R24, 0x5410, R13 ;  /* 0x00005410180a7816 */ /* 0x000fe4000000000d */
[----:B------:R-:W-:-:S05]  /*1e1b0*/  PRMT R11, R12, 0x5410, R11 ;  /* 0x000054100c0b7816 */ /* 0x000fca000000000b */
[----:B------:R2:W-:Y:S02]  /*1e1c0*/  STS.128 [R25+UR58+0x2000], R8 ;  /* 0x0020000819007988 */ /* 0x0005e40008000c3a */
[----:B--2---:R-:W-:Y:S02]  /*1e1d0*/  LOP3.LUT R10, R133, 0xffff, RZ, 0xc0, !PT ;  /* 0x0000ffff850a7812 */ /* 0x004fe400078ec0ff */
[----:B------:R-:W2:Y:S01]  /*1e1e0*/  LDL.LU R133, [R1+0xeb4] ;  /* 0x000eb40001857983 */ /* 0x000ea20000300800 */
[----:B----4-:R-:W-:-:S03]  /*1e1f0*/  LOP3.LUT R9, R134, 0xffff, RZ, 0xc0, !PT ;  /* 0x0000ffff86097812 */ /* 0x010fc600078ec0ff */
[----:B------:R-:W4:Y:S01]  /*1e200*/  LDL.LU R134, [R1+0xea0] ;  /* 0x000ea00001867983 */ /* 0x000f220000300800 */
[----:B---3--:R-:W-:Y:S02]  /*1e210*/  LOP3.LUT R11, R128, 0xffff, RZ, 0xc0, !PT ;  /* 0x0000ffff800b7812 */ /* 0x008fe400078ec0ff */
[----:B------:R-:W-:Y:S01]  /*1e220*/  LOP3.LUT R8, R130, 0xffff, RZ, 0xc0, !PT ;  /* 0x0000ffff82087812 */ /* 0x000fe200078ec0ff */
[----:B------:R-:W3:Y:S01]  /*1e230*/  LDL.LU R127, [R1+0xe90] ;  /* 0x000e9000017f7983 */ /* 0x000ee20000300800 */
[----:B------:R-:W-:Y:S02]  /*1e240*/  PRMT R27, R11, 0x3340, R10 ;  /* 0x000033400b1b7816 */ /* 0x000fe4000000000a */
[----:B------:R-:W-:Y:S01]  /*1e250*/  LOP3.LUT R11, R131, 0xffff, RZ, 0xc0, !PT ;  /* 0x0000ffff830b7812 */ /* 0x000fe200078ec0ff */
[----:B------:R-:W3:Y:S01]  /*1e260*/  LDL.LU R128, [R1+0xe80] ;  /* 0x000e800001807983 */ /* 0x000ee20000300800 */
[----:B------:R-:W-:-:S03]  /*1e270*/  PRMT R28, R9, 0x3340, R8 ;  /* 0x00003340091c7816 */ /* 0x000fc60000000008 */
[----:B------:R-:W3:Y:S01]  /*1e280*/  LDL.LU R130, [R1+0xe58] ;  /* 0x000e580001827983 */ /* 0x000ee20000300800 */
[----:B------:R-:W-:-:S03]  /*1e290*/  LOP3.LUT R10, R132, 0xffff, RZ, 0xc0, !PT ;  /* 0x0000ffff840a7812 */ /* 0x000fc600078ec0ff */
[----:B------:R-:W3:Y:S04]  /*1e2a0*/  LDL.LU R131, [R1+0xe48] ;  /* 0x000e480001837983 */ /* 0x000ee80000300800 */
        /* <DEDUP_REMOVED lines=8> */
[----:B------:R-:W-:Y:S01]  /*1e330*/  LOP3.LUT R9, R130, 0xffff, RZ, 0xc0, !PT ;  /* 0x0000ffff82097812 */ /* 0x000fe200078ec0ff */
[----:B------:R-:W3:Y:S01]  /*1e340*/  LDL.LU R127, [R1+0xf14] ;  /* 0x000f1400017f7983 */ /* 0x000ee20000300800 */
[----:B------:R-:W-:Y:S02]  /*1e350*/  LOP3.LUT R8, R131, 0xffff, RZ, 0xc0, !PT ;  /* 0x0000ffff83087812 */ /* 0x000fe400078ec0ff */
[----:B------:R-:W-:-:S02]  /*1e360*/  LOP3.LUT R10, R128, 0xffff, RZ, 0xc0, !PT ;  /* 0x0000ffff800a7812 */ /* 0x000fc400078ec0ff */
[----:B------:R-:W-:Y:S01]  /*1e370*/  PRMT R13, R9, 0x3340, R8 ;  /* 0x00003340090d7816 */ /* 0x000fe20000000008 */
[----:B------:R-:W3:Y:S01]  /*1e380*/  LDL.LU R128, [R1+0xf08] ;  /* 0x000f080001807983 */ /* 0x000ee20000300800 */
[----:B----4-:R-:W-:-:S03]  /*1e390*/  LOP3.LUT R8, R134, 0xffff, RZ, 0xc0, !PT ;  /* 0x0000ffff86087812 */ /* 0x010fc600078ec0ff */
[----:B------:R-:W4:Y:S01]  /*1e3a0*/  LDL.LU R134, [R1+0xefc] ;  /* 0x000efc0001867983 */ /* 0x000f220000300800 */
[----:B------:R-:W-:Y:S02]  /*1e3b0*/  PRMT R250, R11, 0x3340, R10 ;  /* 0x000033400bfa7816 */ /* 0x000fe4000000000a */
[----:B------:R-:W-:Y:S01]  /*1e3c0*/  LOP3.LUT R10, R132, 0xffff, RZ, 0xc0, !PT ;  /* 0x0000ffff840a7812 */ /* 0x000fe200078ec0ff */
[----:B------:R-:W3:Y:S01]  /*1e3d0*/  LDL.LU R130, [R1+0xee8] ;  /* 0x000ee80001827983 */ /* 0x000ee20000300800 */
[----:B--2---:R-:W-:Y:S02]  /*1e3e0*/  LOP3.LUT R9, R133, 0xffff, RZ, 0xc0, !PT ;  /* 0x0000ffff85097812 */ /* 0x004fe400078ec0ff */
[----:B------:R-:W-:Y:S01]  /*1e3f0*/  LOP3.LUT R252, R252, 0xffff, RZ, 0xc0, !PT ;  /* 0x0000fffffcfc7812 */ /* 0x000fe200078ec0ff */
[----:B------:R-:W2:Y:S01]  /*1e400*/  LDL.LU R131, [R1+0xed8] ;  /* 0x000ed80001837983 */ /* 0x000ea20000300800 */
[----:B------:R-:W-:Y:S02]  /*1e410*/  PRMT R12, R10, 0x3340, R9 ;  /* 0x000033400a0c7816 */ /* 0x000fe40000000009 */
[----:B------:R-:W-:Y:S01]  /*1e420*/  PRMT R11, R8, 0x3340, R252 ;  /* 0x00003340080b7816 */ /* 0x000fe200000000fc */
[----:B------:R-:W2:Y:S01]  /*1e430*/  LDL.LU R132, [R1+0xec8] ;  /* 0x000ec80001847983 */ /* 0x000ea20000300800 */
[----:B------:R-:W-:-:S02]  /*1e440*/  PRMT R8, R27, 0x5410, R28 ;  /* 0x000054101b087816 */ /* 0x000fc4000000001c */
[----:B------:R-:W-:Y:S01]  /*1e450*/  PRMT R9, R24, 0x5410, R26 ;  /* 0x0000541018097816 */ /* 0x000fe2000000001a */
[----:B------:R-:W2:Y:S01]  /*1e460*/  LDL.LU R133, [R1+0xeb8] ;  /* 0x000eb80001857983 */ /* 0x000ea20000300800 */
[----:B------:R-:W-:Y:S02]  /*1e470*/  PRMT R10, R250, 0x5410, R13 ;  /* 0x00005410fa0a7816 */ /* 0x000fe4000000000d */
[----:B------:R-:W-:-:S05]  /*1e480*/  PRMT R11, R12, 0x5410, R11 ;  /* 0x000054100c0b7816 */ /* 0x000fca000000000b */
[----:B------:R4:W-:Y:S02]  /*1e490*/  STS.128 [R25+UR58+0x4000], R8 ;  /* 0x0040000819007988 */ /* 0x0009e40008000c3a */
[----:B----4-:R-:W-:Y:S02]  /*1e4a0*/  LOP3.LUT R9, R134, 0xffff, RZ, 0xc0, !PT ;  /* 0x0000ffff86097812 */ /* 0x010fe400078ec0ff */
[----:B------:R-:W4:Y:S01]  /*1e4b0*/  LDL.LU R134, [R1+0xea8] ;  /* 0x000ea80001867983 */ /* 0x000f220000300800 */
[----:B---3--:R-:W-:Y:S02]  /*1e4c0*/  LOP3.LUT R11, R127, 0xffff, RZ, 0xc0, !PT ;  /* 0x0000ffff7f0b7812 */ /* 0x008fe400078ec0ff */
[----:B------:R-:W-:Y:S01]  /*1e4d0*/  LOP3.LUT R10, R128, 0xffff, RZ, 0xc0, !PT ;  /* 0x0000ffff800a7812 */ /* 0x000fe200078ec0ff */
[----:B------:R-:W3:Y:S01]  /*1e4e0*/  LDL.LU R126, [R1+0xe98] ;  /* 0x000e9800017e7983 */ /* 0x000ee20000300800 */
[----:B------:R-:W-:-:S03]  /*1e4f0*/  LOP3.LUT R8, R130, 0xffff, RZ, 0xc0, !PT ;  /* 0x0000ffff82087812 */ /* 0x000fc600078ec0ff */
[----:B------:R-:W3:Y:S01]  /*1e500*/  LDL.LU R127, [R1+0xe84] ;  /* 0x000e8400017f7983 */ /* 0x000ee20000300800 */
[----:B------:R-:W-:Y:S02]  /*1e510*/  PRMT R26, R11, 0x3340, R10 ;  /* 0x000033400b1a7816 */ /* 0x000fe4000000000a */
[----:B------:R-:W-:Y:S01]  /*1e520*/  PRMT R27, R9, 0x3340, R8 ;  /* 0x00003340091b7816 */ /* 0x000fe20000000008 */
[----:B------:R-:W3:Y:S01]  /*1e530*/  LDL.LU R128, [R1+0xe5c] ;  /* 0x000e5c0001807983 */ /* 0x000ee20000300800 */
[----:B--2---:R-:W-:-:S03]  /*1e540*/  LOP3.LUT R11, R131, 0xffff, RZ, 0xc0, !PT ;  /* 0x0000ffff830b7812 */ /* 0x004fc600078ec0ff */
[----:B------:R-:W2:Y:S04]  /*1e550*/  LDL.LU R130, [R1+0xe4c] ;  /* 0x000e4c0001827983 */ /* 0x000ea80000300800 */
[----:B------:R-:W2:Y:S01]  /*1e560*/  LDL.LU R131, [R1+0xe38] ;  /* 0x000e380001837983 */ /* 0x000ea20000300800 */
[----:B----4-:R-:W-:-:S03]  /*1e570*/  LOP3.LUT R8, R134, 0xffff, RZ, 0xc0, !PT ;  /* 0x0000ffff86087812 */ /* 0x010fc600078ec0ff */
[----:B------:R-:W4:Y:S01]  /*1e580*/  LDL.LU R134, [R1+0xe2c] ;  /* 0x000e2c0001867983 */ /* 0x000f220000300800 */
[----:B------:R-:W-:Y:S02]  /*1e590*/  LOP3.LUT R10, R132, 0xffff, RZ, 0xc0, !PT ;  /* 0x0000ffff840a7812 */ /* 0x000fe400078ec0ff */
[----:B------:R-:W-:Y:S01]  /*1e5a0*/  LOP3.LUT R9, R133, 0xffff, RZ, 0xc0, !PT ;  /* 0x0000ffff85097812 */ /* 0x000fe200078ec0ff */
[----:B------:R-:W2:Y:S04]  /*1e5b0*/  LDL.LU R132, [R1+0xe20] ;  /* 0x000e200001847983 */ /* 0x000ea80000300800 */
[----:B------:R-:W2:Y:S01]  /*1e5c0*/  LDL.LU R133, [R1+0xe04] ;  /* 0x000e040001857983 */ /* 0x000ea20000300800 */
[----:B------:R-:W-:Y:S02]  /*1e5d0*/  PRMT R24, R11, 0x3340, R10 ;  /* 0x000033400b187816 */ /* 0x000fe4000000000a */
[----:B---3--:R-:W-:-:S02]  /*1e5e0*/  LOP3.LUT R11, R126, 0xffff, RZ, 0xc0, !PT ;  /* 0x0000ffff7e0b7812 */ /* 0x008fc400078ec0ff */
[----:B------:R-:W-:-:S04]  /*1e5f0*/  LOP3.LUT R10, R127, 0xffff, RZ, 0xc0, !PT ;  /* 0x0000ffff7f0a7812 */ /* 0x000fc800078ec0ff */
[----:B------:R-:W-:Y:S02]  /*1e600*/  PRMT R250, R11, 0x3340, R10 ;  /* 0x000033400bfa7816 */ /* 0x000fe4000000000a */
[----:B------:R-:W-:Y:S02]  /*1e610*/  PRMT R252, R9, 0x3340, R8 ;  /* 0x0000334009fc7816 */ /* 0x000fe40000000008 */
[----:B----4-:R-:W-:Y:S02]  /*1e620*/  LOP3.LUT R10, R134, 0xffff, RZ, 0xc0, !PT ;  /* 0x0000ffff860a7812 */ /* 0x010fe400078ec0ff */
[----:B------:R-:W3:Y:S01]  /*1e630*/  LDL.LU R134, [R1+0xe08] ;  /* 0x000e080001867983 */ /* 0x000ee20000300800 */
[----:B------:R-:W-:Y:S02]  /*1e640*/  LOP3.LUT R9, R128, 0xffff, RZ, 0xc0, !PT ;  /* 0x0000ffff80097812 */ /* 0x000fe400078ec0ff */
[----:B--2---:R-:W-:Y:S02]  /*1e650*/  LOP3.LUT R8, R130, 0xffff, RZ, 0xc0, !PT ;  /* 0x0000ffff82087812 */ /* 0x004fe400078ec0ff */
[----:B------:R-:W-:-:S02]  /*1e660*/  LOP3.LUT R11, R131, 0xffff, RZ, 0xc0, !PT ;  /* 0x0000ffff830b7812 */ /* 0x000fc400078ec0ff */
[----:B------:R-:W-:Y:S02]  /*1e670*/  PRMT R13, R9, 0x3340, R8 ;  /* 0x00003340090d7816 */ /* 0x000fe40000000008 */
[----:B------:R-:W-:Y:S02]  /*1e680*/  LOP3.LUT R9, R132, 0xffff, RZ, 0xc0, !PT ;  /* 0x0000ffff84097812 */ /* 0x000fe400078ec0ff */
[----:B------:R-:W-:Y:S02]  /*1e690*/  LOP3.LUT R8, R133, 0xffff, RZ, 0xc0, !PT ;  /* 0x0000ffff85087812 */ /* 0x000fe400078ec0ff */
[----:B------:R-:W-:Y:S02]  /*1e6a0*/  PRMT R12, R11, 0x3340, R10 ;  /* 0x000033400b0c7816 */ /* 0x000fe4000000000a */
[----:B------:R-:W-:Y:S02]  /*1e6b0*/  PRMT R11, R9, 0x3340, R8 ;  /* 0x00003340090b7816 */ /* 0x000fe40000000008 */
[----:B------:R-:W-:-:S02]  /*1e6c0*/  PRMT R8, R26, 0x5410, R27 ;  /* 0x000054101a087816 */ /* 0x000fc4000000001b */
[----:B------:R-:W-:Y:S02]  /*1e6d0*/  PRMT R9, R24, 0x5410, R252 ;  /* 0x0000541018097816 */ /* 0x000fe400000000fc */
[----:B------:R-:W-:Y:S01]  /*1e6e0*/  PRMT R10, R250, 0x5410, R13 ;  /* 0x00005410fa0a7816 */ /* 0x000fe2000000000d */
[----:B------:R-:W2:Y:S01]  /*1e6f0*/  LDL R24, [R1+0xf20] ;  /* 0x000f200001187983 */ /* 0x000ea20000100800 */
[----:B------:R-:W-:-:S05]  /*1e700*/  PRMT R11, R12, 0x5410, R11 ;  /* 0x000054100c0b7816 */ /* 0x000fca000000000b */
[----:B------:R3:W-:Y:S02]  /*1e710*/  STS.128 [R25+UR58+0x6000], R8 ;  /* 0x0060000819007988 */ /* 0x0007e40008000c3a */
[----:B---3--:R-:W-:Y:S02]  /*1e720*/  LOP3.LUT R8, R134, 0xffff, RZ, 0xc0, !PT ;  /* 0x0000ffff86087812 */ /* 0x008fe400078ec0ff */
[----:B------:R-:W3:Y:S01]  /*1e730*/  LDL.LU R134, [R1+0xe0c] ;  /* 0x000e0c0001867983 */ /* 0x000ee20000300800 */
[----:B------:R-:W-:Y:S02]  /*1e740*/  LOP3.LUT R195, R195, 0xffff, RZ, 0xc0, !PT ;  /* 0x0000ffffc3c37812 */ /* 0x000fe400078ec0ff */
[----:B------:R-:W-:Y:S02]  /*1e750*/  LOP3.LUT R188, R188, 0xffff, RZ, 0xc0, !PT ;  /* 0x0000ffffbcbc7812 */ /* 0x000fe400078ec0ff */
[----:B------:R-:W-:Y:S02]  /*1e760*/  LOP3.LUT R182, R182, 0xffff, RZ, 0xc0, !PT ;  /* 0x0000ffffb6b67812 */ /* 0x000fe400078ec0ff */
[----:B------:R-:W-:-:S02]  /*1e770*/  LOP3.LUT R7, R7, 0xffff, RZ, 0xc0, !PT ;  /* 0x0000ffff07077812 */ /* 0x000fc400078ec0ff */
[----:B------:R-:W-:Y:S02]  /*1e780*/  PRMT R11, R195, 0x3340, R188 ;  /* 0x00003340c30b7816 */ /* 0x000fe400000000bc */
[----:B------:R-:W-:-:S04]  /*1e790*/  PRMT R7, R182, 0x3340, R7 ;  /* 0x00003340b6077816 */ /* 0x000fc80000000007 */
[----:B------:R-:W-:Y:S02]  /*1e7a0*/  PRMT R11, R11, 0x5410, R7 ;  /* 0x000054100b0b7816 */ /* 0x000fe40000000007 */
[----:B------:R-:W-:Y:S02]  /*1e7b0*/  LOP3.LUT R248, R248, 0xffff, RZ, 0xc0, !PT ;  /* 0x0000fffff8f87812 */ /* 0x000fe400078ec0ff */
[----:B---3--:R-:W-:Y:S02]  /*1e7c0*/  LOP3.LUT R7, R134, 0xffff, RZ, 0xc0, !PT ;  /* 0x0000ffff86077812 */ /* 0x008fe400078ec0ff */
[----:B------:R-:W3:Y:S01]  /*1e7d0*/  LDL.LU R134, [R1+0xe14] ;  /* 0x000e140001867983 */ /* 0x000ee20000300800 */
[----:B------:R-:W-:Y:S02]  /*1e7e0*/  LOP3.LUT R244, R244, 0xffff, RZ, 0xc0, !PT ;  /* 0x0000fffff4f47812 */ /* 0x000fe400078ec0ff */
[----:B------:R-:W-:Y:S02]  /*1e7f0*/  LOP3.LUT R240, R240, 0xffff, RZ, 0xc0, !PT ;  /* 0x0000fffff0f07812 */ /* 0x000fe400078ec0ff */
[----:B------:R-:W-:-:S02]  /*1e800*/  LOP3.LUT R236, R236, 0xffff, RZ, 0xc0, !PT ;  /* 0x0000ffffecec7812 */ /* 0x000fc400078ec0ff */
[----:B------:R-:W-:Y:S02]  /*1e810*/  LOP3.LUT R232, R232, 0xffff, RZ, 0xc0, !PT ;  /* 0x0000ffffe8e87812 */ /* 0x000fe400078ec0ff */
[----:B------:R-:W-:Y:S02]  /*1e820*/  LOP3.LUT R227, R227, 0xffff, RZ, 0xc0, !PT ;  /* 0x0000ffffe3e37812 */ /* 0x000fe400078ec0ff */
[----:B------:R-:W-:Y:S02]  /*1e830*/  LOP3.LUT R221, R221, 0xffff, RZ, 0xc0, !PT ;  /* 0x0000ffffdddd7812 */ /* 0x000fe400078ec0ff */
[----:B------:R-:W-:Y:S02]  /*1e840*/  LOP3.LUT R216, R216, 0xffff, RZ, 0xc0, !PT ;  /* 0x0000ffffd8d87812 */ /* 0x000fe400078ec0ff */
[----:B------:R-:W-:Y:S02]  /*1e850*/  LOP3.LUT R211, R211, 0xffff, RZ, 0xc0, !PT ;  /* 0x0000ffffd3d37812 */ /* 0x000fe400078ec0ff */
[----:B------:R-:W-:-:S02]  /*1e860*/  LOP3.LUT R205, R205, 0xffff, RZ, 0xc0, !PT ;  /* 0x0000ffffcdcd7812 */ /* 0x000fc400078ec0ff */
[----:B------:R-:W-:Y:S02]  /*1e870*/  LOP3.LUT R201, R201, 0xffff, RZ, 0xc0, !PT ;  /* 0x0000ffffc9c97812 */ /* 0x000fe400078ec0ff */
[----:B------:R-:W-:Y:S02]  /*1e880*/  PRMT R248, R8, 0x3340, R248 ;  /* 0x0000334008f87816 */ /* 0x000fe400000000f8 */
[----:B------:R-:W-:Y:S02]  /*1e890*/  PRMT R8, R244, 0x3340, R240 ;  /* 0x00003340f4087816 */ /* 0x000fe400000000f0 */
[----:B------:R-:W-:Y:S02]  /*1e8a0*/  PRMT R232, R236, 0x3340, R232 ;  /* 0x00003340ece87816 */ /* 0x000fe400000000e8 */
[----:B------:R-:W-:Y:S02]  /*1e8b0*/  PRMT R9, R227, 0x3340, R221 ;  /* 0x00003340e3097816 */ /* 0x000fe400000000dd */
[----:B------:R-:W-:-:S02]  /*1e8c0*/  PRMT R211, R216, 0x3340, R211 ;  /* 0x00003340d8d37816 */ /* 0x000fc400000000d3 */
[----:B------:R-:W-:Y:S02]  /*1e8d0*/  PRMT R10, R205, 0x3340, R201 ;  /* 0x00003340cd0a7816 */ /* 0x000fe400000000c9 */
[----:B------:R-:W-:Y:S02]  /*1e8e0*/  PRMT R8, R248, 0x5410, R8 ;  /* 0x00005410f8087816 */ /* 0x000fe40000000008 */
[----:B------:R-:W-:Y:S02]  /*1e8f0*/  PRMT R9, R232, 0x5410, R9 ;  /* 0x00005410e8097816 */ /* 0x000fe40000000009 */
[----:B------:R-:W-:Y:S02]  /*1e900*/  PRMT R10, R211, 0x5410, R10 ;  /* 0x00005410d30a7816 */ /* 0x000fe4000000000a */
[----:B------:R-:W-:Y:S02]  /*1e910*/  LOP3.LUT R249, R249, 0xffff, RZ, 0xc0, !PT ;  /* 0x0000fffff9f97812 */ /* 0x000fe400078ec0ff */
[----:B------:R-:W-:-:S02]  /*1e920*/  LOP3.LUT R245, R245, 0xffff, RZ, 0xc0, !PT ;  /* 0x0000fffff5f57812 */ /* 0x000fc400078ec0ff */
[----:B------:R-:W-:Y:S01]  /*1e930*/  LOP3.LUT R241, R241, 0xffff, RZ, 0xc0, !PT ;  /* 0x0000fffff1f17812 */ /* 0x000fe200078ec0ff */
[----:B--2---:R0:W-:Y:S01]  /*1e940*/  STS.128 [R24+UR58], R8 ;  /* 0x0000000818007988 */ /* 0x0041e20008000c3a */
[----:B------:R-:W-:Y:S02]  /*1e950*/  PRMT R7, R7, 0x3340, R249 ;  /* 0x0000334007077816 */ /* 0x000fe400000000f9 */
[----:B0-----:R-:W-:-:S04]  /*1e960*/  PRMT R8, R245, 0x3340, R241 ;  /* 0x00003340f5087816 */ /* 0x001fc800000000f1 */
[----:B------:R-:W-:Y:S02]  /*1e970*/  PRMT R8, R7, 0x5410, R8 ;  /* 0x0000541007087816 */ /* 0x000fe40000000008 */
[----:B---3--:R-:W-:Y:S02]  /*1e980*/  LOP3.LUT R7, R134, 0xffff, RZ, 0xc0, !PT ;  /* 0x0000ffff86077812 */ /* 0x008fe400078ec0ff */
[----:B------:R-:W2:Y:S01]  /*1e990*/  LDL.LU R134, [R1+0xe1c] ;  /* 0x000e1c0001867983 */ /* 0x000ea20000300800 */
[----:B------:R-:W0:Y:S01]  /*1e9a0*/  S2R R25, SR_TID.X ;  /* 0x0000000000197919 */ /* 0x000e220000002100 */
        /* <DEDUP_REMOVED lines=10> */
[----:B------:R-:W-:Y:S02]  /*1ea50*/  LOP3.LUT R184, R184, 0xffff, RZ, 0xc0, !PT ;  /* 0x0000ffffb8b87812 */ /* 0x000fe400078ec0ff */
[----:B------:R-:W-:Y:S02]  /*1ea60*/  LOP3.LUT R176, R176, 0xffff, RZ, 0xc0, !PT ;  /* 0x0000ffffb0b07812 */ /* 0x000fe400078ec0ff */
[----:B------:R-:W-:Y:S02]  /*1ea70*/  PRMT R233, R237, 0x3340, R233 ;  /* 0x00003340ede97816 */ /* 0x000fe400000000e9 */
[----:B------:R-:W-:Y:S02]  /*1ea80*/  PRMT R9, R228, 0x3340, R222 ;  /* 0x00003340e4097816 */ /* 0x000fe400000000de */
[----:B------:R-:W-:-:S02]  /*1ea90*/  PRMT R212, R217, 0x3340, R212 ;  /* 0x00003340d9d47816 */ /* 0x000fc400000000d4 */
[----:B------:R-:W-:Y:S02]  /*1eaa0*/  PRMT R10, R207, 0x3340, R202 ;  /* 0x00003340cf0a7816 */ /* 0x000fe400000000ca */
[----:B------:R-:W-:Y:S02]  /*1eab0*/  PRMT R190, R196, 0x3340, R190 ;  /* 0x00003340c4be7816 */ /* 0x000fe400000000be */
[----:B------:R-:W-:Y:S02]  /*1eac0*/  PRMT R11, R184, 0x3340, R176 ;  /* 0x00003340b80b7816 */ /* 0x000fe400000000b0 */
[----:B------:R-:W-:Y:S02]  /*1ead0*/  PRMT R9, R233, 0x5410, R9 ;  /* 0x00005410e9097816 */ /* 0x000fe40000000009 */
[----:B------:R-:W-:Y:S02]  /*1eae0*/  PRMT R10, R212, 0x5410, R10 ;  /* 0x00005410d40a7816 */ /* 0x000fe4000000000a */
[----:B------:R-:W-:-:S02]  /*1eaf0*/  PRMT R11, R190, 0x5410, R11 ;  /* 0x00005410be0b7816 */ /* 0x000fc4000000000b */
        /* <DEDUP_REMOVED lines=14> */
[----:B------:R-:W-:Y:S01]  /*1ebe0*/  LOP3.LUT R178, R178, 0xffff, RZ, 0xc0, !PT ;  /* 0x0000ffffb2b27812 */ /* 0x000fe200078ec0ff */
[----:B------:R1:W-:Y:S01]  /*1ebf0*/  STS.128 [R24+UR58+0x2000], R8 ;  /* 0x0020000818007988 */ /* 0x0003e20008000c3a */
[----:B------:R-:W-:Y:S02]  /*1ec00*/  PRMT R7, R7, 0x3340, R251 ;  /* 0x0000334007077816 */ /* 0x000fe400000000fb */
[----:B------:R-:W-:Y:S02]  /*1ec10*/  PRMT R234, R238, 0x3340, R234 ;  /* 0x00003340eeea7816 */ /* 0x000fe400000000ea */
[----:B------:R-:W-:-:S02]  /*1ec20*/  PRMT R213, R219, 0x3340, R213 ;  /* 0x00003340dbd57816 */ /* 0x000fc400000000d5 */
[----:B------:R-:W-:Y:S02]  /*1ec30*/  PRMT R192, R198, 0x3340, R192 ;  /* 0x00003340c6c07816 */ /* 0x000fe400000000c0 */
[----:B0-----:R-:W-:Y:S02]  /*1ec40*/  LOP3.LUT R25, R25, 0x3f, RZ, 0xc0, !PT ;  /* 0x0000003f19197812 */ /* 0x001fe400078ec0ff */
[----:B-1----:R-:W-:Y:S02]  /*1ec50*/  PRMT R8, R246, 0x3340, R242 ;  /* 0x00003340f6087816 */ /* 0x002fe400000000f2 */
[----:B------:R-:W-:Y:S02]  /*1ec60*/  PRMT R9, R229, 0x3340, R224 ;  /* 0x00003340e5097816 */ /* 0x000fe400000000e0 */
[----:B------:R-:W-:Y:S02]  /*1ec70*/  PRMT R10, R208, 0x3340, R203 ;  /* 0x00003340d00a7816 */ /* 0x000fe400000000cb */
[----:B------:R-:W-:-:S02]  /*1ec80*/  PRMT R11, R187, 0x3340, R178 ;  /* 0x00003340bb0b7816 */ /* 0x000fc400000000b2 */
[----:B------:R-:W-:Y:S02]  /*1ec90*/  PRMT R8, R7, 0x5410, R8 ;  /* 0x0000541007087816 */ /* 0x000fe40000000008 */
[----:B------:R-:W-:Y:S02]  /*1eca0*/  PRMT R9, R234, 0x5410, R9 ;  /* 0x00005410ea097816 */ /* 0x000fe40000000009 */
[----:B------:R-:W-:Y:S02]  /*1ecb0*/  PRMT R10, R213, 0x5410, R10 ;  /* 0x00005410d50a7816 */ /* 0x000fe4000000000a */
[----:B------:R-:W-:Y:S02]  /*1ecc0*/  PRMT R11, R192, 0x5410, R11 ;  /* 0x00005410c00b7816 */ /* 0x000fe4000000000b */
[----:B------:R-:W-:Y:S02]  /*1ecd0*/  ISETP.GE.AND P0, PT, R25, R6, PT ;  /* 0x000000061900720c */ /* 0x000fe40003f06270 */
[----:B------:R-:W-:-:S02]  /*1ece0*/  LOP3.LUT R6, R4, 0xffff, RZ, 0xc0, !PT ;  /* 0x0000ffff04067812 */ /* 0x000fc400078ec0ff */
[----:B------:R-:W3:Y:S01]  /*1ecf0*/  LDL.LU R4, [R1+0x2a28] ;  /* 0x002a280001047983 */ /* 0x000ee20000300800 */
[----:B------:R-:W-:Y:S02]  /*1ed00*/  LOP3.LUT R247, R247, 0xffff, RZ, 0xc0, !PT ;  /* 0x0000fffff7f77812 */ /* 0x000fe400078ec0ff */
[----:B------:R-:W-:Y:S01]  /*1ed10*/  LOP3.LUT R243, R243, 0xffff, RZ, 0xc0, !PT ;  /* 0x0000fffff3f37812 */ /* 0x000fe200078ec0ff */
[----:B------:R-:W4:Y:S01]  /*1ed20*/  LDL.LU R51, [R1+0x1060] ;  /* 0x0010600001337983 */ /* 0x000f220000300800 */
[----:B------:R-:W-:Y:S02]  /*1ed30*/  LOP3.LUT R239, R239, 0xffff, RZ, 0xc0, !PT ;  /* 0x0000ffffefef7812 */ /* 0x000fe400078ec0ff */
[----:B------:R-:W-:Y:S01]  /*1ed40*/  LOP3.LUT R235, R235, 0xffff, RZ, 0xc0, !PT ;  /* 0x0000ffffebeb7812 */ /* 0x000fe200078ec0ff */
[----:B------:R-:W4:Y:S01]  /*1ed50*/  LDL.LU R26, [R1+0x105c] ;  /* 0x00105c00011a7983 */ /* 0x000f220000300800 */
        /* <DEDUP_REMOVED lines=9> */
[----:B------:R-:W-:Y:S01]  /*1edf0*/  LOP3.LUT R180, R180, 0xffff, RZ, 0xc0, !PT ;  /* 0x0000ffffb4b47812 */ /* 0x000fe200078ec0ff */
[----:B------:R0:W-:Y:S01]  /*1ee00*/  STS.128 [R24+UR58+0x4000], R8 ;  /* 0x0040000818007988 */ /* 0x0001e20008000c3a */
[----:B------:R-:W-:Y:S02]  /*1ee10*/  PRMT R235, R239, 0x3340, R235 ;  /* 0x00003340efeb7816 */ /* 0x000fe400000000eb */
[----:B------:R-:W-:Y:S01]  /*1ee20*/  PRMT R214, R220, 0x3340, R214 ;  /* 0x00003340dcd67816 */ /* 0x000fe200000000d6 */
[----:B------:R-:W4:Y:S01]  /*1ee30*/  LDL R25, [R1+0x1c34] ;  /* 0x001c340001197983 */ /* 0x000f220000100800 */
[----:B------:R-:W-:Y:S02]  /*1ee40*/  PRMT R194, R200, 0x3340, R194 ;  /* 0x00003340c8c27816 */ /* 0x000fe400000000c2 */
[----:B------:R-:W-:Y:S01]  /*1ee50*/  PRMT R52, RZ, 0x7610, R52 ;  /* 0x00007610ff347816 */ /* 0x000fe20000000034 */
[----:B------:R-:W4:Y:S04]  /*1ee60*/  LDL R28, [R1+0x1c18] ;  /* 0x001c1800011c7983 */ /* 0x000f280000100800 */
[----:B------:R-:W4:Y:S01]  /*1ee70*/  LDL R27, [R1+0x1c1c] ;  /* 0x001c1c00011b7983 */ /* 0x000f220000100800 */
[----:B0-----:R-:W-:-:S02]  /*1ee80*/  PRMT R8, R247, 0x3340, R243 ;  /* 0x00003340f7087816 */ /* 0x001fc400000000f3 */
[----:B------:R-:W-:Y:S02]  /*1ee90*/  PRMT R9, R230, 0x3340, R226 ;  /* 0x00003340e6097816 */ /* 0x000fe400000000e2 */
[----:B------:R-:W-:Y:S02]  /*1eea0*/  PRMT R10, R210, 0x3340, R204 ;  /* 0x00003340d20a7816 */ /* 0x000fe400000000cc */
[----:B------:R-:W-:Y:S02]  /*1eeb0*/  PRMT R11, R186, 0x3340, R180 ;  /* 0x00003340ba0b7816 */ /* 0x000fe400000000b4 */
[----:B------:R-:W-:Y:S02]  /*1eec0*/  PRMT R9, R235, 0x5410, R9 ;  /* 0x00005410eb097816 */ /* 0x000fe40000000009 */
[----:B------:R-:W-:Y:S02]  /*1eed0*/  PRMT R10, R214, 0x5410, R10 ;  /* 0x00005410d60a7816 */ /* 0x000fe4000000000a */
[----:B------:R-:W-:-:S02]  /*1eee0*/  PRMT R11, R194, 0x5410, R11 ;  /* 0x00005410c20b7816 */ /* 0x000fc4000000000b */
[----:B--2---:R-:W-:-:S04]  /*1eef0*/  LOP3.LUT R7, R134, 0xffff, RZ, 0xc0, !PT ;  /* 0x0000ffff86077812 */ /* 0x004fc800078ec0ff */
[----:B------:R-:W-:-:S04]  /*1ef00*/  PRMT R6, R7, 0x3340, R6 ;  /* 0x0000334007067816 */ /* 0x000fc80000000006 */
[----:B------:R-:W-:-:S05]  /*1ef10*/  PRMT R8, R6, 0x5410, R8 ;  /* 0x0000541006087816 */ /* 0x000fca0000000008 */
[----:B------:R0:W-:Y:S04]  /*1ef20*/  STS.128 [R24+UR58+0x6000], R8 ;  /* 0x0060000818007988 */ /* 0x0001e80008000c3a */
[----:B0-----:R-:W2:Y:S01]  /*1ef30*/  LDL R24, [R1+0x1c38] ;  /* 0x001c380001187983 */ /* 0x001ea20000100800 */
[----:B------:R-:W-:Y:S02]  /*1ef40*/  IMAD.MOV.U32 R134, RZ, RZ, R135 ;  /* 0x000000ffff867224 */ /* 0x000fe400078e0087 */
[----:B------:R-:W-:Y:S02]  /*1ef50*/  IMAD.MOV.U32 R135, RZ, RZ, R139 ;  /* 0x000000ffff877224 */ /* 0x000fe400078e008b */
[----:B------:R-:W-:Y:S02]  /*1ef60*/  IMAD.MOV.U32 R139, RZ, RZ, R151 ;  /* 0x000000ffff8b7224 */ /* 0x000fe400078e0097 */
[----:B---3--:R-:W-:-:S02]  /*1ef70*/  IMAD.MOV.U32 R151, RZ, RZ, R4 ;  /* 0x000000ffff977224 */ /* 0x008fc400078e0004 */
[----:B------:R-:W3:Y:S01]  /*1ef80*/  LDL.LU R4, [R1+0x10f4] ;  /* 0x0010f40001047983 */ /* 0x000ee20000300800 */
[----:B----4-:R-:W-:Y:S02]  /*1ef90*/  @!P0 IMAD.MOV.U32 R6, RZ, RZ, R51 ;  /* 0x000000ffff068224 */ /* 0x010fe400078e0033 */
[----:B------:R-:W-:Y:S01]  /*1efa0*/  @!P0 IMAD.MOV.U32 R7, RZ, RZ, R26 ;  /* 0x000000ffff078224 */ /* 0x000fe200078e001a */
[----:B------:R-:W-:Y:S04]  /*1efb0*/  STL [R1+0x23fc], R51 ;  /* 0x0023fc3301007387 */ /* 0x000fe80000100800 */
[----:B------:R0:W4:Y:S04]  /*1efc0*/  @!P0 LDG.E.U8 R52, desc[UR56][R6.64] ;  /* 0x0000003806348981 */ /* 0x000128000c1e1100 */
[----:B------:R1:W-:Y:S01]  /*1efd0*/  STL [R1+0x23f8], R26 ;  /* 0x0023f81a01007387 */ /* 0x0003e20000100800 */
[----:B------:R-:W-:-:S03]  /*1efe0*/  PRMT R72, RZ, 0x7610, R72 ;  /* 0x00007610ff487816 */ /* 0x000fc60000000048 */
[----:B------:R-:W3:Y:S04]  /*1eff0*/  LDL R11, [R1+0x13f4] ;  /* 0x0013f400010b7983 */ /* 0x000ee80000100800 */
[----:B------:R-:W4:Y:S01]  /*1f000*/  LDL R10, [R1+0x13f8] ;  /* 0x0013f800010a7983 */ /* 0x000f220000100800 */
[----:B------:R-:W-:-:S03]  /*1f010*/  PRMT R71, RZ, 0x7610, R71 ;  /* 0x00007610ff477816 */ /* 0x000fc60000000047 */
[----:B------:R-:W3:Y:S01]  /*1f020*/  LDL R9, [R1+0x13d4] ;  /* 0x0013d40001097983 */ /* 0x000ee20000100800 */
[----:B0-----:R-:W-:-:S03]  /*1f030*/  @!P0 IMAD.MOV.U32 R7, RZ, RZ, R25 ;  /* 0x000000ffff078224 */ /* 0x001fc600078e0019 */
[----:B------:R-:W3:Y:S04]  /*1f040*/  LDL R8, [R1+0x13d8] ;  /* 0x0013d80001087983 */ /* 0x000ee80000100800 */
[----:B------:R-:W4:Y:S04]  /*1f050*/  LDL R25, [R1+0x1414] ;  /* 0x0014140001197983 */ /* 0x000f280000100800 */
[----:B-1----:R-:W3:Y:S01]  /*1f060*/  LDL R26, [R1+0xf1c] ;  /* 0x000f1c00011a7983 */ /* 0x002ee20000100800 */
[----:B--2---:R-:W-:-:S03]  /*1f070*/  @!P0 IMAD.MOV.U32 R6, RZ, RZ, R24 ;  /* 0x000000ffff068224 */ /* 0x004fc600078e0018 */
[----:B------:R-:W2:Y:S04]  /*1f080*/  LDL R24, [R1+0x1418] ;  /* 0x0014180001187983 */ /* 0x000ea80000100800 */
[----:B------:R0:W3:Y:S02]  /*1f090*/  @!P0 LDG.E.U8 R72, desc[UR56][R6.64] ;  /* 0x0000003806488981 */ /* 0x0000e4000c1e1100 */
[----:B0-----:R-:W-:Y:S02]  /*1f0a0*/  @!P0 IMAD.MOV.U32 R6, RZ, RZ, R27 ;  /* 0x000000ffff068224 */ /* 0x001fe400078e001b */
[----:B------:R-:W-:Y:S01]  /*1f0b0*/  @!P0 IMAD.MOV.U32 R7, RZ, RZ, R28 ;  /* 0x000000ffff078224 */ /* 0x000fe200078e001c */
[----:B------:R-:W-:Y:S01]  /*1f0c0*/  PRMT R70, RZ, 0x7610, R70 ;  /* 0x00007610ff467816 */ /* 0x000fe20000000046 */
[----:B------:R-:W3:Y:S04]  /*1f0d0*/  LDL R28, [R1+0x1394] ;  /* 0x00139400011c7983 */ /* 0x000ee80000100800 */
[----:B------:R4:W3:Y:S01]  /*1f0e0*/  @!P0 LDG.E.U8 R71, desc[UR56][R6.64] ;  /* 0x0000003806478981 */ /* 0x0008e2000c1e1100 */
[----:B------:R-:W-:-:S02]  /*1f0f0*/  PRMT R69, RZ, 0x7610, R69 ;  /* 0x00007610ff457816 */ /* 0x000fc40000000045 */
[----:B------:R-:W-:Y:S01]  /*1f100*/  PRMT R68, RZ, 0x7610, R68 ;  /* 0x00007610ff447816 */ /* 0x000fe20000000044 */
[----:B------:R-:W3:Y:S01]  /*1f110*/  LDL R27, [R1+0x1398] ;  /* 0x00139800011b7983 */ /* 0x000ee20000100800 */
[----:B----4-:R-:W-:-:S03]  /*1f120*/  @!P0 IMAD.MOV.U32 R7, RZ, RZ, R25 ;  /* 0x000000ffff078224 */ /* 0x010fc600078e0019 */
[----:B------:R-:W4:Y:S01]  /*1f130*/  LDL R25, [R1+0x13b4] ;  /* 0x0013b40001197983 */ /* 0x000f220000100800 */
[----:B--2---:R-:W-:-:S03]  /*1f140*/  @!P0 IMAD.MOV.U32 R6, RZ, RZ, R24 ;  /* 0x000000ffff068224 */ /* 0x004fc600078e0018 */
[----:B------:R-:W2:Y:S04]  /*1f150*/  LDL R24, [R1+0x13b8] ;  /* 0x0013b80001187983 */ /* 0x000ea80000100800 */
[----:B------:R0:W2:Y:S02]  /*1f160*/  @!P0 LDG.E.U8 R70, desc[UR56][R6.64] ;  /* 0x0000003806468981 */ /* 0x0000a4000c1e1100 */
[----:B0-----:R-:W-:Y:S02]  /*1f170*/  @!P0 IMAD.MOV.U32 R6, RZ, RZ, R10 ;  /* 0x000000ffff068224 */ /* 0x001fe400078e000a */
[----:B---3--:R-:W-:-:S05]  /*1f180*/  @!P0 IMAD.MOV.U32 R7, RZ, RZ, R11 ;  /* 0x000000ffff078224 */ /* 0x008fca00078e000b */
[----:B------:R0:W3:Y:S01]  /*1f190*/  @!P0 LDG.E.U8 R69, desc[UR56][R6.64] ;  /* 0x0000003806458981 */ /* 0x0000e2000c1e1100 */
[----:B------:R-:W-:Y:S02]  /*1f1a0*/  LOP3.LUT R189, R189, 0xffff, RZ, 0xc0, !PT ;  /* 0x0000ffffbdbd7812 */ /* 0x000fe400078ec0ff */
[----:B------:R-:W-:Y:S02]  /*1f1b0*/  LOP3.LUT R183, R183, 0xffff, RZ, 0xc0, !PT ;  /* 0x0000ffffb7b77812 */ /* 0x000fe400078ec0ff */
[----:B------:R-:W-:Y:S01]  /*1f1c0*/  LOP3.LUT R177, R177, 0xffff, RZ, 0xc0, !PT ;  /* 0x0000ffffb1b17812 */ /* 0x000fe200078ec0ff */
[----:B0-----:R-:W-:Y:S02]  /*1f1d0*/  @!P0 IMAD.MOV.U32 R6, RZ, RZ, R8 ;  /* 0x000000ffff068224 */ /* 0x001fe400078e0008 */
[----:B------:R-:W-:Y:S01]  /*1f1e0*/  @!P0 IMAD.MOV.U32 R7, RZ, RZ, R9 ;  /* 0x000000ffff078224 */ /* 0x000fe200078e0009 */
[----:B------:R-:W-:Y:S02]  /*1f1f0*/  LOP3.LUT R174, R174, 0xffff, RZ, 0xc0, !PT ;  /* 0x0000ffffaeae7812 */ /* 0x000fe400078ec0ff */
[----:B------:R-:W-:-:S02]  /*1f200*/  LOP3.LUT R171, R171, 0xffff, RZ, 0xc0, !PT ;  /* 0x0000ffffabab7812 */ /* 0x000fc400078ec0ff */
[----:B------:R4:W3:Y:S01]  /*1f210*/  @!P0 LDG.E.U8 R68, desc[UR56][R6.64] ;  /* 0x0000003806448981 */ /* 0x0008e2000c1e1100 */
        /* <DEDUP_REMOVED lines=11> */
[----:B------:R-:W-:-:S02]  /*1f2d0*/  PRMT R183, R189, 0x3340, R183 ;  /* 0x00003340bdb77816 */ /* 0x000fc400000000b7 */
[----:B------:R-:W-:Y:S02]  /*1f2e0*/  PRMT R8, R177, 0x3340, R174 ;  /* 0x00003340b1087816 */ /* 0x000fe400000000ae */
        /* <DEDUP_REMOVED lines=9> */
[----:B------:R-:W-:-:S05]  /*1f380*/  PRMT R11, R152, 0x5410, R11 ;  /* 0x00005410980b7816 */ /* 0x000fca000000000b */
[----:B------:R0:W-:Y:S04]  /*1f390*/  STS.128 [R26+UR58], R8 ;  /* 0x000000081a007988 */ /* 0x0001e80008000c3a */
[----:B0-----:R-:W3:Y:S04]  /*1f3a0*/  LDL R9, [R1+0x1354] ;  /* 0x0013540001097983 */ /* 0x001ee80000100800 */
[----:B------:R-:W3:Y:S01]  /*1f3b0*/  LDL R8, [R1+0x1358] ;  /* 0x0013580001087983 */ /* 0x000ee20000100800 */
[----:B----4-:R-:W-:-:S03]  /*1f3c0*/  @!P0 IMAD.MOV.U32 R7, RZ, RZ, R25 ;  /* 0x000000ffff078224 */ /* 0x010fc600078e0019 */
[----:B------:R-:W4:Y:S01]  /*1f3d0*/  LDL R25, [R1+0x1374] ;  /* 0x0013740001197983 */ /* 0x000f220000100800 */
[----:B--2---:R-:W-:-:S03]  /*1f3e0*/  @!P0 IMAD.MOV.U32 R6, RZ, RZ, R24 ;  /* 0x000000ffff068224 */ /* 0x004fc600078e0018 */
[----:B------:R-:W2:Y:S01]  /*1f3f0*/  LDL R24, [R1+0x1378] ;  /* 0x0013780001187983 */ /* 0x000ea20000100800 */
[----:B------:R-:W-:Y:S02]  /*1f400*/  PRMT R67, RZ, 0x7610, R67 ;  /* 0x00007610ff437816 */ /* 0x000fe40000000043 */
[----:B------:R-:W-:-:S04]  /*1f410*/  PRMT R66, RZ, 0x7610, R66 ;  /* 0x00007610ff427816 */ /* 0x000fc80000000042 */
[----:B------:R0:W3:Y:S02]  /*1f420*/  @!P0 LDG.E.U8 R67, desc[UR56][R6.64] ;  /* 0x0000003806438981 */ /* 0x0000e4000c1e1100 */
[----:B0-----:R-:W-:Y:S02]  /*1f430*/  @!P0 IMAD.MOV.U32 R6, RZ, RZ, R27 ;  /* 0x000000ffff068224 */ /* 0x001fe400078e001b */
[----:B------:R-:W-:Y:S01]  /*1f440*/  @!P0 IMAD.MOV.U32 R7, RZ, RZ, R28 ;  /* 0x000000ffff078224 */ /* 0x000fe200078e001c */
[----:B------:R-:W3:Y:S04]  /*1f450*/  LDL.LU R27, [R1+0x12d8] ;  /* 0x0012d800011b7983 */ /* 0x000ee80000300800 */
[----:B------:R4:W3:Y:S04]  /*1f460*/  @!P0 LDG.E.U8 R66, desc[UR56][R6.64] ;  /* 0x0000003806428981 */ /* 0x0008e8000c1e1100 */
[----:B------:R-:W3:Y:S01]  /*1f470*/  LDL R10, [R1+0x1338] ;  /* 0x00133800010a7983 */ /* 0x000ee20000100800 */
[----:B------:R-:W-:-:S03]  /*1f480*/  PRMT R65, RZ, 0x7610, R65 ;  /* 0x00007610ff417816 */ /* 0x000fc60000000041 */
[----:B------:R-:W3:Y:S01]  /*1f490*/  LDL R11, [R1+0x1318] ;  /* 0x00131800010b7983 */ /* 0x000ee20000100800 */
[----:B----4-:R-:W-:-:S03]  /*1f4a0*/  @!P0 IMAD.MOV.U32 R7, RZ, RZ, R25 ;  /* 0x000000ffff078224 */ /* 0x010fc600078e0019 */
[----:B------:R-:W4:Y:S01]  /*1f4b0*/  LDL R25, [R1+0x1334] ;  /* 0x0013340001197983 */ /* 0x000f220000100800 */
[----:B--2---:R-:W-:-:S03]  /*1f4c0*/  @!P0 IMAD.MOV.U32 R6, RZ, RZ, R24 ;  /* 0x000000ffff068224 */ /* 0x004fc600078e0018 */
[----:B------:R-:W2:Y:S04]  /*1f4d0*/  LDL R24, [R1+0x1314] ;  /* 0x0013140001187983 */ /* 0x000ea80000100800 */
[----:B------:R3:W2:Y:S02]  /*1f4e0*/  @!P0 LDG.E.U8 R65, desc[UR56][R6.64] ;  /* 0x0000003806418981 */ /* 0x0006a4000c1e1100 */
[----:B---3--:R-:W-:Y:S02]  /*1f4f0*/  @!P0 IMAD.MOV.U32 R6, RZ, RZ, R8 ;  /* 0x000000ffff068224 */ /* 0x008fe400078e0008 */
[----:B------:R-:W-:Y:S01]  /*1f500*/  @!P0 IMAD.MOV.U32 R7, RZ, RZ, R9 ;  /* 0x000000ffff078224 */ /* 0x000fe200078e0009 */
[----:B------:R-:W3:Y:S04]  /*1f510*/  LDL R8, [R1+0x12f8] ;  /* 0x0012f80001087983 */ /* 0x000ee80000100800 */
[----:B------:R-:W3:Y:S01]  /*1f520*/  LDL R9, [R1+0x12f4] ;  /* 0x0012f40001097983 */ /* 0x000ee20000100800 */
[----:B------:R-:W-:-:S02]  /*1f530*/  PRMT R64, RZ, 0x7610, R64 ;  /* 0x00007610ff407816 */ /* 0x000fc40000000040 */
[----:B------:R-:W-:-:S04]  /*1f540*/  PRMT R63, RZ, 0x7610, R63 ;  /* 0x00007610ff3f7816 */ /* 0x000fc8000000003f */
[----:B------:R0:W3:Y:S01]  /*1f550*/  @!P0 LDG.E.U8 R64, desc[UR56][R6.64] ;  /* 0x0000003806408981 */ /* 0x0000e2000c1e1100 */
[----:B------:R-:W-:Y:S01]  /*1f560*/  PRMT R62, RZ, 0x7610, R62 ;  /* 0x00007610ff3e7816 */ /* 0x000fe2000000003e */
[----:B0-----:R-:W-:Y:S02]  /*1f570*/  @!P0 IMAD.MOV.U32 R6, RZ, RZ, R10 ;  /* 0x000000ffff068224 */ /* 0x001fe400078e000a */
[----:B------:R-:W3:Y:S01]  /*1f580*/  LDL R10, [R1+0x12d4] ;  /* 0x0012d400010a7983 */ /* 0x000ee20000100800 */
[----:B----4-:R-:W-:-:S03]  /*1f590*/  @!P0 IMAD.MOV.U32 R7, RZ, RZ, R25 ;  /* 0x000000ffff078224 */ /* 0x010fc600078e0019 */
[----:B------:R-:W4:Y:S04]  /*1f5a0*/  LDL R25, [R1+0x1294] ;  /* 0x0012940001197983 */ /* 0x000f280000100800 */
[----:B------:R0:W4:Y:S02]  /*1f5b0*/  @!P0 LDG.E.U8 R63, desc[UR56][R6.64] ;  /* 0x00000038063f8981 */ /* 0x000124000c1e1100 */
[----:B0-----:R-:W-:Y:S01]  /*1f5c0*/  @!P0 IMAD.MOV.U32 R6, RZ, RZ, R11 ;  /* 0x000000ffff068224 */ /* 0x001fe200078e000b */
[----:B------:R-:W-:Y:S01]  /*1f5d0*/  PRMT R61, RZ, 0x7610, R61 ;  /* 0x00007610ff3d7816 */ /* 0x000fe2000000003d */
[----:B------:R-:W4:Y:S01]  /*1f5e0*/  LDL R11, [R1+0x1274] ;  /* 0x00127400010b7983 */ /* 0x000f220000100800 */
[----:B--2---:R-:W-:-:S03]  /*1f5f0*/  @!P0 IMAD.MOV.U32 R7, RZ, RZ, R24 ;  /* 0x000000ffff078224 */ /* 0x004fc600078e0018 */
[----:B------:R-:W2:Y:S04]  /*1f600*/  LDL R24, [R1+0x1298] ;  /* 0x0012980001187983 */ /* 0x000ea80000100800 */
[----:B------:R3:W4:Y:S02]  /*1f610*/  @!P0 LDG.E.U8 R62, desc[UR56][R6.64] ;  /* 0x00000038063e8981 */ /* 0x000724000c1e1100 */
[----:B---3--:R-:W-:Y:S02]  /*1f620*/  @!P0 IMAD.MOV.U32 R6, RZ, RZ, R8 ;  /* 0x000000ffff068224 */ /* 0x008fe400078e0008 */
[----:B------:R-:W3:Y:S01]  /*1f630*/  LDL R8, [R1+0x12b8] ;  /* 0x0012b80001087983 */ /* 0x000ee20000100800 */
[----:B------:R-:W-:-:S03]  /*1f640*/  @!P0 IMAD.MOV.U32 R7, RZ, RZ, R9 ;  /* 0x000000ffff078224 */ /* 0x000fc600078e0009 */
[----:B------:R-:W2:Y:S01]  /*1f650*/  LDL R9, [R1+0x12b4] ;  /* 0x0012b40001097983 */ /* 0x000ea20000100800 */
[----:B------:R-:W-:-:S03]  /*1f660*/  PRMT R60, RZ, 0x7610, R60 ;  /* 0x00007610ff3c7816 */ /* 0x000fc6000000003c */
[----:B------:R0:W4:Y:S02]  /*1f670*/  @!P0 LDG.E.U8 R61, desc[UR56][R6.64] ;  /* 0x00000038063d8981 */ /* 0x000124000c1e1100 */
[----:B0-----:R-:W-:Y:S02]  /*1f680*/  @!P0 IMAD.MOV.U32 R6, RZ, RZ, R27 ;  /* 0x000000ffff068224 */ /* 0x001fe400078e001b */
[----:B------:R-:W-:Y:S02]  /*1f690*/  @!P0 IMAD.MOV.U32 R7, RZ, RZ, R10 ;  /* 0x000000ffff078224 */ /* 0x000fe400078e000a */
[----:B------:R-:W4:Y:S04]  /*1f6a0*/  LDL R10, [R1+0x1278] ;  /* 0x00127800010a7983 */ /* 0x000f280000100800 */
[----:B------:R3:W4:Y:S04]  /*1f6b0*/  @!P0 LDG.E.U8 R60, desc[UR56][R6.64] ;  /* 0x00000038063c8981 */ /* 0x000728000c1e1100 */
[----:B------:R-:W-:Y:S01]  /*1f6c0*/  STL [R1+0x2400], R27 ;  /* 0x0024001b01007387 */ /* 0x000fe20000100800 */
[----:B------:R-:W-:-:S03]  /*1f6d0*/  PRMT R59, RZ, 0x7610, R59 ;  /* 0x00007610ff3b7816 */ /* 0x000fc6000000003b */
[----:B------:R-:W4:Y:S04]  /*1f6e0*/  LDL R28, [R1+0x1238] ;  /* 0x00123800011c7983 */ /* 0x000f280000100800 */
[----:B------:R-:W4:Y:S01]  /*1f6f0*/  LDL R29, [R1+0x1234] ;  /* 0x00123400011d7983 */ /* 0x000f220000100800 */
[----:B---3--:R-:W-:-:S03]  /*1f700*/  @!P0 IMAD.MOV.U32 R6, RZ, RZ, R8 ;  /* 0x000000ffff068224 */ /* 0x008fc600078e0008 */
[----:B------:R-:W3:Y:S01]  /*1f710*/  LDL R8, [R1+0x1258] ;  /* 0x0012580001087983 */ /* 0x000ee20000100800 */
[----:B--2---:R-:W-:-:S03]  /*1f720*/  @!P0 IMAD.MOV.U32 R7, RZ, RZ, R9 ;  /* 0x000000ffff078224 */ /* 0x004fc600078e0009 */
[----:B------:R-:W2:Y:S04]  /*1f730*/  LDL R9, [R1+0x1254] ;  /* 0x0012540001097983 */ /* 0x000ea80000100800 */
[----:B------:R0:W2:Y:S02]  /*1f740*/  @!P0 LDG.E.U8 R59, desc[UR56][R6.64] ;  /* 0x00000038063b8981 */ /* 0x0000a4000c1e1100 */
[----:B0-----:R-:W-:Y:S02]  /*1f750*/  @!P0 IMAD.MOV.U32 R6, RZ, RZ, R24 ;  /* 0x000000ffff068224 */ /* 0x001fe400078e0018 */
[----:B----4-:R-:W-:Y:S01]  /*1f760*/  @!P0 IMAD.MOV.U32 R7, RZ, RZ, R25 ;  /* 0x000000ffff078224 */ /* 0x010fe200078e0019 */
[----:B------:R-:W4:Y:S04]  /*1f770*/  LDL R24, [R1+0x1218] ;  /* 0x0012180001187983 */ /* 0x000f280000100800 */
[----:B------:R-:W4:Y:S01]  /*1f780*/  LDL R25, [R1+0x1214] ;  /* 0x0012140001197983 */ /* 0x000f220000100800 */
[----:B------:R-:W-:-:S02]  /*1f790*/  PRMT R58, RZ, 0x7610, R58 ;  /* 0x00007610ff3a7816 */ /* 0x000fc4000000003a */
[----:B------:R-:W-:-:S04]  /*1f7a0*/  PRMT R57, RZ, 0x7610, R57 ;  /* 0x00007610ff397816 */ /* 0x000fc80000000039 */
[----:B------:R0:W4:Y:S01]  /*1f7b0*/  @!P0 LDG.E.U8 R58, desc[UR56][R6.64] ;  /* 0x00000038063a8981 */ /* 0x000122000c1e1100 */
[----:B------:R-:W-:Y:S01]  /*1f7c0*/  PRMT R56, RZ, 0x7610, R56 ;  /* 0x00007610ff387816 */ /* 0x000fe20000000038 */
[----:B0-----:R-:W-:Y:S02]  /*1f7d0*/  @!P0 IMAD.MOV.U32 R6, RZ, RZ, R10 ;  /* 0x000000ffff068224 */ /* 0x001fe400078e000a */
[----:B------:R-:W-:Y:S01]  /*1f7e0*/  @!P0 IMAD.MOV.U32 R7, RZ, RZ, R11 ;  /* 0x000000ffff078224 */ /* 0x000fe200078e000b */
[----:B------:R-:W4:Y:S04]  /*1f7f0*/  LDL R10, [R1+0x11f8] ;  /* 0x0011f800010a7983 */ /* 0x000f280000100800 */
[----:B------:R3:W4:Y:S04]  /*1f800*/  @!P0 LDG.E.U8 R57, desc[UR56][R6.64] ;  /* 0x0000003806398981 */ /* 0x000728000c1e1100 */
[----:B------:R-:W4:Y:S01]  /*1f810*/  LDL R11, [R1+0x11f4] ;  /* 0x0011f400010b7983 */ /* 0x000f220000100800 */
[----:B------:R-:W-:Y:S01]  /*1f820*/  PRMT R55, RZ, 0x7610, R55 ;  /* 0x00007610ff377816 */ /* 0x000fe20000000037 */
[----:B---3--:R-:W-:-:S02]  /*1f830*/  @!P0 IMAD.MOV.U32 R6, RZ, RZ, R8 ;  /* 0x000000ffff068224 */ /* 0x008fc400078e0008 */
[----:B------:R-:W3:Y:S01]  /*1f840*/  LDL R8, [R1+0x11d8] ;  /* 0x0011d80001087983 */ /* 0x000ee20000100800 */
[----:B--2---:R-:W-:-:S03]  /*1f850*/  @!P0 IMAD.MOV.U32 R7, RZ, RZ, R9 ;  /* 0x000000ffff078224 */ /* 0x004fc600078e0009 */
[----:B------:R-:W2:Y:S04]  /*1f860*/  LDL R9, [R1+0x11d4] ;  /* 0x0011d40001097983 */ /* 0x000ea80000100800 */
[----:B------:R0:W2:Y:S02]  /*1f870*/  @!P0 LDG.E.U8 R56, desc[UR56][R6.64] ;  /* 0x0000003806388981 */ /* 0x0000a4000c1e1100 */
[----:B0-----:R-:W-:Y:S02]  /*1f880*/  @!P0 IMAD.MOV.U32 R6, RZ, RZ, R28 ;  /* 0x000000ffff068224 */ /* 0x001fe400078e001c */
[----:B------:R-:W-:Y:S01]  /*1f890*/  @!P0 IMAD.MOV.U32 R7, RZ, RZ, R29 ;  /* 0x000000ffff078224 */ /* 0x000fe200078e001d */
[----:B------:R-:W-:Y:S01]  /*1f8a0*/  PRMT R54, RZ, 0x7610, R54 ;  /* 0x00007610ff367816 */ /* 0x000fe20000000036 */
[----:B------:R-:W2:Y:S04]  /*1f8b0*/  LDL R29, [R1+0x1194] ;  /* 0x00119400011d7983 */ /* 0x000ea80000100800 */
[----:B------:R4:W2:Y:S01]  /*1f8c0*/  @!P0 LDG.E.U8 R55, desc[UR56][R6.64] ;  /* 0x0000003806378981 */ /* 0x0008a2000c1e1100 */
[----:B------:R-:W-:-:S02]  /*1f8d0*/  PRMT R53, RZ, 0x7610, R53 ;  /* 0x00007610ff357816 */ /* 0x000fc40000000035 */
[----:B------:R-:W-:Y:S01]  /*1f8e0*/  PRMT R51, RZ, 0x7610, R51 ;  /* 0x00007610ff337816 */ /* 0x000fe20000000033 */
[----:B------:R-:W2:Y:S01]  /*1f8f0*/  LDL R28, [R1+0x1198] ;  /* 0x00119800011c7983 */ /* 0x000ea20000100800 */
[----:B----4-:R-:W-:Y:S02]  /*1f900*/  @!P0 IMAD.MOV.U32 R6, RZ, RZ, R24 ;  /* 0x000000ffff068224 */ /* 0x010fe400078e0018 */
[----:B------:R-:W-:Y:S01]  /*1f910*/  @!P0 IMAD.MOV.U32 R7, RZ, RZ, R25 ;  /* 0x000000ffff078224 */ /* 0x000fe200078e0019 */
[----:B------:R-:W4:Y:S04]  /*1f920*/  LDL R24, [R1+0x11b8] ;  /* 0x0011b80001187983 */ /* 0x000f280000100800 */
[----:B------:R-:W4:Y:S04]  /*1f930*/  LDL R25, [R1+0x11b4] ;  /* 0x0011b40001197983 */ /* 0x000f280000100800 */
[----:B------:R0:W4:Y:S01]  /*1f940*/  @!P0 LDG.E.U8 R54, desc[UR56][R6.64] ;  /* 0x0000003806368981 */ /* 0x000122000c1e1100 */
[----:B------:R-:W-:-:S02]  /*1f950*/  LOP3.LUT R223, R223, 0xffff, RZ, 0xc0, !PT ;  /* 0x0000ffffdfdf7812 */ /* 0x000fc400078ec0ff */
[----:B------:R-:W-:Y:S02]  /*1f960*/  LOP3.LUT R215, R215, 0xffff, RZ, 0xc0, !PT ;  /* 0x0000ffffd7d77812 */ /* 0x000fe400078ec0ff */
[----:B------:R-:W-:Y:S01]  /*1f970*/  LOP3.LUT R206, R206, 0xffff, RZ, 0xc0, !PT ;  /* 0x0000ffffcece7812 */ /* 0x000fe200078ec0ff */
[----:B0-----:R-:W-:Y:S02]  /*1f980*/  @!P0 IMAD.MOV.U32 R6, RZ, RZ, R10 ;  /* 0x000000ffff068224 */ /* 0x001fe400078e000a */
[----:B------:R-:W-:Y:S01]  /*1f990*/  @!P0 IMAD.MOV.U32 R7, RZ, RZ, R11 ;  /* 0x000000ffff078224 */ /* 0x000fe200078e000b */
[----:B------:R-:W-:Y:S02]  /*1f9a0*/  LOP3.LUT R197, R197, 0xffff, RZ, 0xc0, !PT ;  /* 0x0000ffffc5c57812 */ /* 0x000fe400078ec0ff */
[----:B------:R-:W-:Y:S02]  /*1f9b0*/  LOP3.LUT R191, R191, 0xffff, RZ, 0xc0, !PT ;  /* 0x0000ffffbfbf7812 */ /* 0x000fe400078ec0ff */
[----:B------:R3:W4:Y:S01]  /*1f9c0*/  @!P0 LDG.E.U8 R53, desc[UR56][R6.64] ;  /* 0x0000003806358981 */ /* 0x000722000c1e1100 */
        /* <DEDUP_REMOVED lines=11> */
[----:B------:R-:W-:Y:S02]  /*1fa80*/  PRMT R215, R223, 0x3340, R215 ;  /* 0x00003340dfd77816 */ /* 0x000fe400000000d7 */
[----:B------:R-:W-:-:S02]  /*1fa90*/  PRMT R185, R191, 0x3340, R185 ;  /* 0x00003340bfb97816 */ /* 0x000fc400000000b9 */
[----:B------:R-:W-:Y:S02]  /*1faa0*/  PRMT R169, R172, 0x3340, R169 ;  /* 0x00003340aca97816 */ /* 0x000fe400000000a9 */
[----:B------:R-:W-:Y:S02]  /*1fab0*/  PRMT R10, R166, 0x3340, R163 ;  /* 0x00003340a60a7816 */ /* 0x000fe400000000a3 */
[----:B------:R-:W-:Y:S02]  /*1fac0*/  PRMT R159, R161, 0x3340, R159 ;  /* 0x00003340a19f7816 */ /* 0x000fe4000000009f */
[----:B------:R-:W-:Y:S02]  /*1fad0*/  PRMT R11, R157, 0x3340, R155 ;  /* 0x000033409d0b7816 */ /* 0x000fe4000000009b */
[----:B------:R-:W-:Y:S02]  /*1fae0*/  PRMT R10, R169, 0x5410, R10 ;  /* 0x00005410a90a7816 */ /* 0x000fe4000000000a */
[----:B------:R-:W-:Y:S01]  /*1faf0*/  PRMT R11, R159, 0x5410, R11 ;  /* 0x000054109f0b7816 */ /* 0x000fe2000000000b */
[----:B---3--:R-:W-:Y:S01]  /*1fb00*/  @!P0 IMAD.MOV.U32 R6, RZ, RZ, R8 ;  /* 0x000000ffff068224 */ /* 0x008fe200078e0008 */
[----:B------:R-:W-:Y:S01]  /*1fb10*/  PRMT R8, R206, 0x3340, R197 ;  /* 0x00003340ce087816 */ /* 0x000fe200000000c5 */
[----:B--2---:R-:W-:Y:S01]  /*1fb20*/  @!P0 IMAD.MOV.U32 R7, RZ, RZ, R9 ;  /* 0x000000ffff078224 */ /* 0x004fe200078e0009 */
[----:B------:R-:W-:-:S02]  /*1fb30*/  PRMT R9, R179, 0x3340, R175 ;  /* 0x00003340b3097816 */ /* 0x000fc400000000af */
[----:B------:R-:W-:Y:S02]  /*1fb40*/  PRMT R8, R215, 0x5410, R8 ;  /* 0x00005410d7087816 */ /* 0x000fe40000000008 */
[----:B------:R4:W2:Y:S01]  /*1fb50*/  @!P0 LDG.E.U8 R51, desc[UR56][R6.64] ;  /* 0x0000003806338981 */ /* 0x0008a2000c1e1100 */
[----:B------:R-:W-:-:S05]  /*1fb60*/  PRMT R9, R185, 0x5410, R9 ;  /* 0x00005410b9097816 */ /* 0x000fca0000000009 */
[----:B------:R0:W-:Y:S04]  /*1fb70*/  STS.128 [R26+UR58+0x2000], R8 ;  /* 0x002000081a007988 */ /* 0x0001e80008000c3a */
[----:B0-----:R-:W3:Y:S04]  /*1fb80*/  LDL R11, [R1+0x1154] ;  /* 0x00115400010b7983 */ /* 0x001ee80000100800 */
[----:B------:R-:W2:Y:S01]  /*1fb90*/  LDL R10, [R1+0x1158] ;  /* 0x00115800010a7983 */ /* 0x000ea20000100800 */
[----:B----4-:R-:W-:-:S03]  /*1fba0*/  @!P0 IMAD.MOV.U32 R6, RZ, RZ, R24 ;  /* 0x000000ffff068224 */ /* 0x010fc600078e0018 */
[----:B------:R-:W4:Y:S01]  /*1fbb0*/  LDL R9, [R1+0x1134] ;  /* 0x0011340001097983 */ /* 0x000f220000100800 */
[----:B------:R-:W-:-:S03]  /*1fbc0*/  @!P0 IMAD.MOV.U32 R7, RZ, RZ, R25 ;  /* 0x000000ffff078224 */ /* 0x000fc600078e0019 */
[----:B------:R-:W3:Y:S04]  /*1fbd0*/  LDL R24, [R1+0x1178] ;  /* 0x0011780001187983 */ /* 0x000ee80000100800 */
[----:B------:R-:W2:Y:S04]  /*1fbe0*/  LDL R25, [R1+0x1174] ;  /* 0x0011740001197983 */ /* 0x000ea80000100800 */
[----:B------:R-:W4:Y:S01]  /*1fbf0*/  LDL R8, [R1+0x1138] ;  /* 0x0011380001087983 */ /* 0x000f220000100800 */
[----:B------:R-:W-:Y:S02]  /*1fc00*/  PRMT R27, RZ, 0x7610, R27 ;  /* 0x00007610ff1b7816 */ /* 0x000fe4000000001b */
[----:B------:R-:W-:Y:S01]  /*1fc10*/  PRMT R252, RZ, 0x7610, R252 ;  /* 0x00007610fffc7816 */ /* 0x000fe200000000fc */
[----:B------:R-:W4:Y:S04]  /*1fc20*/  LDL.LU R32, [R1+0x10d4] ;  /* 0x0010d40001207983 */ /* 0x000f280000300800 */
[----:B------:R0:W4:Y:S01]  /*1fc30*/  @!P0 LDG.E.U8 R27, desc[UR56][R6.64] ;  /* 0x00000038061b8981 */ /* 0x000122000c1e1100 */
[----:B------:R-:W-:Y:S01]  /*1fc40*/  PRMT R251, RZ, 0x7610, R251 ;  /* 0x00007610fffb7816 */ /* 0x000fe200000000fb */
[----:B0-----:R-:W-:-:S02]  /*1fc50*/  @!P0 IMAD.MOV.U32 R6, RZ, RZ, R28 ;  /* 0x000000ffff068224 */ /* 0x001fc400078e001c */
[----:B------:R-:W-:Y:S01]  /*1fc60*/  @!P0 IMAD.MOV.U32 R7, RZ, RZ, R29 ;  /* 0x000000ffff078224 */ /* 0x000fe200078e001d */
[----:B------:R-:W-:Y:S01]  /*1fc70*/  PRMT R250, RZ, 0x7610, R250 ;  /* 0x00007610fffa7816 */ /* 0x000fe200000000fa */
[----:B------:R-:W4:Y:S04]  /*1fc80*/  LDL.LU R29, [R1+0x10b8] ;  /* 0x0010b800011d7983 */ /* 0x000f280000300800 */
[----:B------:R3:W4:Y:S02]  /*1fc90*/  @!P0 LDG.E.U8 R252, desc[UR56][R6.64] ;  /* 0x0000003806fc8981 */ /* 0x000724000c1e1100 */
[----:B---3--:R-:W-:Y:S02]  /*1fca0*/  @!P0 IMAD.MOV.U32 R6, RZ, RZ, R24 ;  /* 0x000000ffff068224 */ /* 0x008fe400078e0018 */
[----:B--2---:R-:W-:-:S05]  /*1fcb0*/  @!P0 IMAD.MOV.U32 R7, RZ, RZ, R25 ;  /* 0x000000ffff078224 */ /* 0x004fca00078e0019 */
[----:B------:R0:W2:Y:S02]  /*1fcc0*/  @!P0 LDG.E.U8 R251, desc[UR56][R6.64] ;  /* 0x0000003806fb8981 */ /* 0x0000a4000c1e1100 */
[----:B0-----:R-:W-:Y:S02]  /*1fcd0*/  @!P0 IMAD.MOV.U32 R6, RZ, RZ, R10 ;  /* 0x000000ffff068224 */ /* 0x001fe400078e000a */
[----:B------:R-:W-:Y:S01]  /*1fce0*/  @!P0 IMAD.MOV.U32 R7, RZ, RZ, R11 ;  /* 0x000000ffff078224 */ /* 0x000fe200078e000b */
[----:B------:R-:W3:Y:S04]  /*1fcf0*/  LDL R10, [R1+0x1118] ;  /* 0x00111800010a7983 */ /* 0x000ee80000100800 */
[----:B------:R-:W2:Y:S04]  /*1fd00*/  LDL R11, [R1+0x1114] ;  /* 0x00111400010b7983 */ /* 0x000ea80000100800 */
[----:B------:R-:W2:Y:S04]  /*1fd10*/  LDL.LU R40, [R1+0x10b4] ;  /* 0x0010b40001287983 */ /* 0x000ea80000300800 */
[----:B------:R4:W2:Y:S04]  /*1fd20*/  @!P0 LDG.E.U8 R250, desc[UR56][R6.64] ;  /* 0x0000003806fa8981 */ /* 0x0008a8000c1e1100 */
[----:B------:R-:W2:Y:S01]  /*1fd30*/  LDL.LU R37, [R1+0x1098] ;  /* 0x0010980001257983 */ /* 0x000ea20000300800 */
[----:B----4-:R-:W-:-:S03]  /*1fd40*/  @!P0 IMAD.MOV.U32 R7, RZ, RZ, R9 ;  /* 0x000000ffff078224 */ /* 0x010fc600078e0009 */
[----:B------:R-:W4:Y:S01]  /*1fd50*/  LDL R9, [R1+0x10f8] ;  /* 0x0010f80001097983 */ /* 0x000f220000100800 */
[----:B------:R-:W-:-:S03]  /*1fd60*/  @!P0 IMAD.MOV.U32 R6, RZ, RZ, R8 ;  /* 0x000000ffff068224 */ /* 0x000fc600078e0008 */
[----:B------:R-:W4:Y:S01]  /*1fd70*/  LDL R8, [R1+0x10d8] ;  /* 0x0010d80001087983 */ /* 0x000f220000100800 */
[----:B------:R-:W-:Y:S02]  /*1fd80*/  PRMT R249, RZ, 0x7610, R249 ;  /* 0x00007610fff97816 */ /* 0x000fe400000000f9 */
[----:B------:R-:W-:Y:S01]  /*1fd90*/  PRMT R248, RZ, 0x7610, R248 ;  /* 0x00007610fff87816 */ /* 0x000fe200000000f8 */
[----:B------:R-:W4:Y:S04]  /*1fda0*/  LDL.LU R48, [R1+0x1094] ;  /* 0x0010940001307983 */ /* 0x000f280000300800 */
[----:B------:R3:W4:Y:S01]  /*1fdb0*/  @!P0 LDG.E.U8 R249, desc[UR56][R6.64] ;  /* 0x0000003806f98981 */ /* 0x000722000c1e1100 */
[----:B------:R-:W-:-:S03]  /*1fdc0*/  PRMT R247, RZ, 0x7610, R247 ;  /* 0x00007610fff77816 */ /* 0x000fc600000000f7 */
[----:B------:R-:W4:Y:S04]  /*1fdd0*/  LDL.LU R45, [R1+0x1078] ;  /* 0x00107800012d7983 */ /* 0x000f280000300800 */
[----:B------:R0:W-:Y:S01]  /*1fde0*/  STL [R1+0x20cc], R4 ;  /* 0x0020cc0401007387 */ /* 0x0001e20000100800 */
[----:B---3--:R-:W-:Y:S02]  /*1fdf0*/  @!P0 IMAD.MOV.U32 R6, RZ, RZ, R10 ;  /* 0x000000ffff068224 */ /* 0x008fe400078e000a */
[----:B--2---:R-:W-:-:S05]  /*1fe00*/  @!P0 IMAD.MOV.U32 R7, RZ, RZ, R11 ;  /* 0x000000ffff078224 */ /* 0x004fca00078e000b */
[----:B------:R1:W2:Y:S02]  /*1fe10*/  @!P0 LDG.E.U8 R248, desc[UR56][R6.64] ;  /* 0x0000003806f88981 */ /* 0x0002a4000c1e1100 */
[----:B-1----:R-:W-:Y:S02]  /*1fe20*/  @!P0 IMAD.MOV.U32 R7, RZ, RZ, R4 ;  /* 0x000000ffff078224 */ /* 0x002fe400078e0004 */
[----:B0-----:R-:W3:Y:S01]  /*1fe30*/  LDL R4, [R1+0x1c2c] ;  /* 0x001c2c0001047983 */ /* 0x001ee20000100800 */
[----:B----4-:R-:W-:-:S03]  /*1fe40*/  @!P0 IMAD.MOV.U32 R6, RZ, RZ, R9 ;  /* 0x000000ffff068224 */ /* 0x010fc600078e0009 */
[----:B------:R-:W4:Y:S04]  /*1fe50*/  LDL R9, [R1+0x1074] ;  /* 0x0010740001097983 */ /* 0x000f280000100800 */
[----:B------:R0:W2:Y:S02]  /*1fe60*/  @!P0 LDG.E.U8 R247, desc[UR56][R6.64] ;  /* 0x0000003806f78981 */ /* 0x0000a4000c1e1100 */
[----:B0-----:R-:W-:Y:S02]  /*1fe70*/  @!P0 IMAD.MOV.U32 R6, RZ, RZ, R8 ;  /* 0x000000ffff068224 */ /* 0x001fe400078e0008 */
[----:B------:R-:W2:Y:S01]  /*1fe80*/  LDL R8, [R1+0x1434] ;  /* 0x0014340001087983 */ /* 0x000ea20000100800 */
[----:B------:R-:W-:Y:S01]  /*1fe90*/  PRMT R246, RZ, 0x7610, R246 ;  /* 0x00007610fff67816 */ /* 0x000fe200000000f6 */
[----:B------:R-:W-:Y:S01]  /*1fea0*/  @!P0 IMAD.MOV.U32 R7, RZ, RZ, R32 ;  /* 0x000000ffff078224 */ /* 0x000fe200078e0020 */
[----:B------:R-:W-:-:S04]  /*1feb0*/  PRMT R245, RZ, 0x7610, R245 ;  /* 0x00007610fff57816 */ /* 0x000fc800000000f5 */
[----:B------:R0:W2:Y:S01]  /*1fec0*/  @!P0 LDG.E.U8 R246, desc[UR56][R6.64] ;  /* 0x0000003806f68981 */ /* 0x0000a2000c1e1100 */
[----:B------:R-:W-:Y:S01]  /*1fed0*/  PRMT R244, RZ, 0x7610, R244 ;  /* 0x00007610fff47816 */ /* 0x000fe200000000f4 */
[----:B0-----:R-:W-:Y:S02]  /*1fee0*/  @!P0 IMAD.MOV.U32 R6, RZ, RZ, R29 ;  /* 0x000000ffff068224 */ /* 0x001fe400078e001d */
[----:B------:R-:W-:-:S05]  /*1fef0*/  @!P0 IMAD.MOV.U32 R7, RZ, RZ, R40 ;  /* 0x000000ffff078224 */ /* 0x000fca00078e0028 */
[----:B------:R0:W2:Y:S01]  /*1ff00*/  @!P0 LDG.E.U8 R245, desc[UR56][R6.64] ;  /* 0x0000003806f58981 */ /* 0x0000a2000c1e1100 */
[----:B------:R-:W-:-:S03]  /*1ff10*/  PRMT R243, RZ, 0x7610, R243 ;  /* 0x00007610fff37816 */ /* 0x000fc600000000f3 */
[----:B------:R-:W-:Y:S04]  /*1ff20*/  STL [R1+0x2404], R32 ;  /* 0x0024042001007387 */ /* 0x000fe80000100800 */
[----:B------:R-:W2:Y:S01]  /*1ff30*/  LDL R24, [R1+0x142c] ;  /* 0x00142c0001187983 */ /* 0x000ea20000100800 */
[----:B0-----:R-:W-:Y:S02]  /*1ff40*/  @!P0 IMAD.MOV.U32 R6, RZ, RZ, R37 ;  /* 0x000000ffff068224 */ /* 0x001fe400078e0025 */
[----:B------:R-:W-:Y:S01]  /*1ff50*/  @!P0 IMAD.MOV.U32 R7, RZ, RZ, R48 ;  /* 0x000000ffff078224 */ /* 0x000fe200078e0030 */
[----:B------:R-:W2:Y:S04]  /*1ff60*/  LDL R11, [R1+0x1430] ;  /* 0x00143000010b7983 */ /* 0x000ea80000100800 */
[----:B------:R0:W2:Y:S01]  /*1ff70*/  @!P0 LDG.E.U8 R244, desc[UR56][R6.64] ;  /* 0x0000003806f48981 */ /* 0x0000a2000c1e1100 */
[----:B------:R-:W-:-:S02]  /*1ff80*/  PRMT R242, RZ, 0x7610, R242 ;  /* 0x00007610fff27816 */ /* 0x000fc400000000f2 */
[----:B------:R-:W-:Y:S01]  /*1ff90*/  PRMT R241, RZ, 0x7610, R241 ;  /* 0x00007610fff17816 */ /* 0x000fe200000000f1 */
[----:B------:R-:W2:Y:S01]  /*1ffa0*/  LDL R10, [R1+0x13ec] ;  /* 0x0013ec00010a7983 */ /* 0x000ea20000100800 */
[----:B0-----:R-:W-:Y:S02]  /*1ffb0*/  @!P0 IMAD.MOV.U32 R6, RZ, RZ, R45 ;  /* 0x000000ffff068224 */ /* 0x001fe400078e002d */
[----:B----4-:R-:W-:Y:S02]  /*1ffc0*/  @!P0 IMAD.MOV.U32 R7, RZ, RZ, R9 ;  /* 0x000000ffff078224 */ /* 0x010fe400078e0009 */
[----:B------:R-:W4:Y:S04]  /*1ffd0*/  LDL R9, [R1+0x13f0] ;  /* 0x0013f00001097983 */ /* 0x000f280000100800 */
[----:B------:R3:W4:Y:S02]  /*1ffe0*/  @!P0 LDG.E.U8 R243, desc[UR56][R6.64] ;  /* 0x0000003806f38981 */ /* 0x000724000c1e1100 */
[----:B---3--:R-:W-:-:S02]  /*1fff0*/  @!P0 IMAD.MOV.U32 R6, RZ, RZ, R4 ;  /* 0x000000ffff068224 */ /* 0x008fc400078e0004 */
[----:B--2---:R-:W-:Y:S01]  /*20000*/  @!P0 IMAD.MOV.U32 R7, RZ, RZ, R8 ;  /* 0x000000ffff078224 */ /* 0x004fe200078e0008 */
[----:B------:R-:W2:Y:S04]  /*20010*/  LDL R4, [R1+0x1410] ;  /* 0x0014100001047983 */ /* 0x000ea80000100800 */
[----:B------:R-:W3:Y:S04]  /*20020*/  LDL R8, [R1+0x140c] ;  /* 0x00140c0001087983 */ /* 0x000ee80000100800 */
[----:B------:R0:W4:Y:S02]  /*20030*/  @!P0 LDG.E.U8 R242, desc[UR56][R6.64] ;  /* 0x0000003806f28981 */ /* 0x000124000c1e1100 */
[----:B0-----:R-:W-:-:S02]  /*20040*/  @!P0 IMAD.MOV.U32 R7, RZ, RZ, R24 ;  /* 0x000000ffff078224 */ /* 0x001fc400078e0018 */
[----:B------:R-:W-:-:S05]  /*20050*/  @!P0 IMAD.MOV.U32 R6, RZ, RZ, R11 ;  /* 0x000000ffff068224 */ /* 0x000fca00078e000b */
[----:B------:R2:W4:Y:S02]  /*20060*/  @!P0 LDG.E.U8 R241, desc[UR56][R6.64] ;  /* 0x0000003806f18981 */ /* 0x000524000c1e1100 */
[----:B--2---:R-:W-:Y:S02]  /*20070*/  @!P0 IMAD.MOV.U32 R6, RZ, RZ, R4 ;  /* 0x000000ffff068224 */ /* 0x004fe400078e0004 */
[----:B------:R-:W2:Y:S01]  /*20080*/  LDL R4, [R1+0x13d0] ;  /* 0x0013d00001047983 */ /* 0x000ea20000100800 */
[----:B---3--:R-:W-:-:S03]  /*20090*/  @!P0 IMAD.MOV.U32 R7, RZ, RZ, R8 ;  /* 0x000000ffff078224 */ /* 0x008fc600078e0008 */
[----:B------:R-:W3:Y:S01]  /*200a0*/  LDL R8, [R1+0x13cc] ;  /* 0x0013cc0001087983 */ /* 0x000ee20000100800 */
[----:B------:R-:W-:Y:S02]  /*200b0*/  PRMT R240, RZ, 0x7610, R240 ;  /* 0x00007610fff07816 */ /* 0x000fe400000000f0 */
[----:B------:R-:W-:-:S04]  /*200c0*/  PRMT R239, RZ, 0x7610, R239 ;  /* 0x00007610ffef7816 */ /* 0x000fc800000000ef */
[----:B------:R4:W3:Y:S01]  /*200d0*/  @!P0 LDG.E.U8 R240, desc[UR56][R6.64] ;  /* 0x0000003806f08981 */ /* 0x0008e2000c1e1100 */
[----:B------:R-:W-:Y:S01]  /*200e0*/  PRMT R238, RZ, 0x7610, R238 ;  /* 0x00007610ffee7816 */ /* 0x000fe200000000ee */
[----:B----4-:R-:W-:Y:S02]  /*200f0*/  @!P0 IMAD.MOV.U32 R6, RZ, RZ, R9 ;  /* 0x000000ffff068224 */ /* 0x010fe400078e0009 */
[----:B------:R-:W-:-:S05]  /*20100*/  @!P0 IMAD.MOV.U32 R7, RZ, RZ, R10 ;  /* 0x000000ffff078224 */ /* 0x000fca00078e000a */
[----:B------:R2:W4:Y:S01]  /*20110*/  @!P0 LDG.E.U8 R239, desc[UR56][R6.64] ;  /* 0x0000003806ef8981 */ /* 0x000522000c1e1100 */
[----:B------:R-:W-:-:S03]  /*20120*/  LOP3.LUT R9, R19, 0xffff, RZ, 0xc0, !PT ;  /* 0x0000ffff13097812 */ /* 0x000fc600078ec0ff */
[----:B------:R-:W4:Y:S01]  /*20130*/  LDL.LU R19, [R1+0x2a24] ;  /* 0x002a240001137983 */ /* 0x000f220000300800 */
[----:B--2---:R-:W-:Y:S02]  /*20140*/  @!P0 IMAD.MOV.U32 R6, RZ, RZ, R4 ;  /* 0x000000ffff068224 */ /* 0x004fe400078e0004 */
[----:B---3--:R-:W-:Y:S01]  /*20150*/  @!P0 IMAD.MOV.U32 R7, RZ, RZ, R8 ;  /* 0x000000ffff078224 */ /* 0x008fe200078e0008 */
[----:B------:R-:W-:Y:S02]  /*20160*/  LOP3.LUT R8, R0, 0xffff, RZ, 0xc0, !PT ;  /* 0x0000ffff00087812 */ /* 0x000fe400078ec0ff */
[----:B------:R-:W2:Y:S04]  /*20170*/  LDL.LU R0, [R1+0x2a20] ;  /* 0x002a200001007983 */ /* 0x000ea80000300800 */
[----:B------:R0:W3:Y:S02]  /*20180*/  @!P0 LDG.E.U8 R238, desc[UR56][R6.64] ;  /* 0x0000003806ee8981 */ /* 0x0000e4000c1e1100 */
[----:B0-----:R-:W-:-:S02]  /*20190*/  LOP3.LUT R7, R3, 0xffff, RZ, 0xc0, !PT ;  /* 0x0000ffff03077812 */ /* 0x001fc400078ec0ff */
[----:B------:R-:W-:Y:S01]  /*201a0*/  LOP3.LUT R6, R5, 0xffff, RZ, 0xc0, !PT ;  /* 0x0000ffff05067812 */ /* 0x000fe200078ec0ff */
[----:B------:R-:W3:Y:S03]  /*201b0*/  LDL.LU R3, [R1+0x2a1c] ;  /* 0x002a1c0001037983 */ /* 0x000ee60000300800 */
[----:B------:R-:W-:Y:S01]  /*201c0*/  PRMT R7, R7, 0x3340, R6 ;  /* 0x0000334007077816 */ /* 0x000fe20000000006 */
[----:B------:R-:W3:Y:S01]  /*201d0*/  LDL.LU R5, [R1+0x2a18] ;  /* 0x002a180001057983 */ /* 0x000ee20000300800 */
[----:B------:R-:W-:-:S03]  /*201e0*/  LOP3.LUT R6, R2, 0xffff, RZ, 0xc0, !PT ;  /* 0x0000ffff02067812 */ /* 0x000fc600078ec0ff */
[----:B------:R-:W3:Y:S04]  /*201f0*/  LDL.LU R2, [R1+0x2a14] ;  /* 0x002a140001027983 */ /* 0x000ee80000300800 */
[----:B------:R-:W3:Y:S04]  /*20200*/  LDL R25, [R1+0x13ac] ;  /* 0x0013ac0001197983 */ /* 0x000ee80000100800 */
[----:B------:R-:W3:Y:S01]  /*20210*/  LDL R24, [R1+0x13b0] ;  /* 0x0013b00001187983 */ /* 0x000ee20000100800 */
[----:B------:R-:W-:Y:S02]  /*20220*/  LOP3.LUT R231, R231, 0xffff, RZ, 0xc0, !PT ;  /* 0x0000ffffe7e77812 */ /* 0x000fe400078ec0ff */
[----:B------:R-:W-:-:S02]  /*20230*/  LOP3.LUT R225, R225, 0xffff, RZ, 0xc0, !PT ;  /* 0x0000ffffe1e17812 */ /* 0x000fc400078ec0ff */
[----:B------:R-:W-:Y:S01]  /*20240*/  LOP3.LUT R218, R218, 0xffff, RZ, 0xc0, !PT ;  /* 0x0000ffffdada7812 */ /* 0x000fe200078ec0ff */
[----:B------:R-:W-:Y:S01]  /*20250*/  IMAD.MOV.U32 R133, RZ, RZ, R136 ;  /* 0x000000ffff857224 */ /* 0x000fe200078e0088 */
[----:B------:R-:W-:Y:S01]  /*20260*/  LOP3.LUT R209, R209, 0xffff, RZ, 0xc0, !PT ;  /* 0x0000ffffd1d17812 */ /* 0x000fe200078ec0ff */
[----:B------:R-:W-:Y:S01]  /*20270*/  IMAD.MOV.U32 R136, RZ, RZ, R143 ;  /* 0x000000ffff887224 */ /* 0x000fe200078e008f */
[----:B------:R-:W-:Y:S02]  /*20280*/  LOP3.LUT R199, R199, 0xffff, RZ, 0xc0, !PT ;  /* 0x0000ffffc7c77812 */ /* 0x000fe400078ec0ff */
[----:B------:R-:W-:Y:S02]  /*20290*/  LOP3.LUT R193, R193, 0xffff, RZ, 0xc0, !PT ;  /* 0x0000ffffc1c17812 */ /* 0x000fe400078ec0ff */
[----:B------:R-:W-:Y:S02]  /*202a0*/  LOP3.LUT R181, R181, 0xffff, RZ, 0xc0, !PT ;  /* 0x0000ffffb5b57812 */ /* 0x000fe400078ec0ff */
[----:B------:R-:W-:-:S02]  /*202b0*/  LOP3.LUT R173, R173, 0xffff, RZ, 0xc0, !PT ;  /* 0x0000ffffadad7812 */ /* 0x000fc400078ec0ff */
[----:B------:R-:W-:Y:S02]  /*202c0*/  LOP3.LUT R170, R170, 0xffff, RZ, 0xc0, !PT ;  /* 0x0000ffffaaaa7812 */ /* 0x000fe400078ec0ff */
[----:B------:R-:W-:Y:S02]  /*202d0*/  LOP3.LUT R167, R167, 0xffff, RZ, 0xc0, !PT ;  /* 0x0000ffffa7a77812 */ /* 0x000fe400078ec0ff */
[----:B------:R-:W-:Y:S01]  /*202e0*/  LOP3.LUT R164, R164, 0xffff, RZ, 0xc0, !PT ;  /* 0x0000ffffa4a47812 */ /* 0x000fe200078ec0ff */
[----:B------:R-:W-:Y:S01]  /*202f0*/  IMAD.MOV.U32 R131, RZ, RZ, R134 ;  /* 0x000000ffff837224 */ /* 0x000fe200078e0086 */
[----:B------:R-:W-:Y:S01]  /*20300*/  PRMT R8, R9, 0x3340, R8 ;  /* 0x0000334009087816 */ /* 0x000fe20000000008 */
[----:B------:R-:W-:Y:S01]  /*20310*/  IMAD.MOV.U32 R132, RZ, RZ, R135 ;  /* 0x000000ffff847224 */ /* 0x000fe200078e0087 */
[----:B------:R-:W-:Y:S01]  /*20320*/  PRMT R6, R6, 0x3340, R231 ;  /* 0x0000334006067816 */ /* 0x000fe200000000e7 */
[----:B------:R-:W-:Y:S01]  /*20330*/  IMAD.MOV.U32 R130, RZ, RZ, R148 ;  /* 0x000000ffff827224 */ /* 0x000fe200078e0094 */
[----:B------:R-:W-:Y:S01]  /*20340*/  PRMT R9, R225, 0x3340, R218 ;  /* 0x00003340e1097816 */ /* 0x000fe200000000da */
[----:B------:R-:W-:Y:S01]  /*20350*/  IMAD.MOV.U32 R143, RZ, RZ, R16 ;  /* 0x000000ffff8f7224 */ /* 0x000fe200078e0010 */
[----:B------:R-:W3:Y:S01]  /*20360*/  LDL.LU R4, [R1+0x10fc] ;  /* 0x0010fc0001047983 */ /* 0x000ee20000300800 */
[----:B------:R-:W-:Y:S01]  /*20370*/  IMAD.MOV.U32 R134, RZ, RZ, R138 ;  /* 0x000000ffff867224 */ /* 0x000fe200078e008a */
[----:B------:R-:W-:Y:S01]  /*20380*/  PRMT R199, R209, 0x3340, R199 ;  /* 0x00003340d1c77816 */ /* 0x000fe200000000c7 */
[----:B------:R-:W-:Y:S01]  /*20390*/  IMAD.MOV.U32 R135, RZ, RZ, R140 ;  /* 0x000000ffff877224 */ /* 0x000fe200078e008c */
[----:B------:R-:W-:Y:S01]  /*203a0*/  PRMT R10, R193, 0x3340, R181 ;  /* 0x00003340c10a7816 */ /* 0x000fe200000000b5 */
[----:B----4-:R-:W-:Y:S01]  /*203b0*/  IMAD.MOV.U32 R148, RZ, RZ, R19 ;  /* 0x000000ffff947224 */ /* 0x010fe200078e0013 */
[----:B------:R-:W-:Y:S01]  /*203c0*/  PRMT R170, R173, 0x3340, R170 ;  /* 0x00003340adaa7816 */ /* 0x000fe200000000aa */
[----:B------:R-:W-:Y:S01]  /*203d0*/  IMAD.MOV.U32 R138, RZ, RZ, R144 ;  /* 0x000000ffff8a7224 */ /* 0x000fe200078e0090 */
[----:B------:R-:W-:Y:S01]  /*203e0*/  PRMT R11, R167, 0x3340, R164 ;  /* 0x00003340a70b7816 */ /* 0x000fe200000000a4 */
[----:B------:R-:W-:Y:S01]  /*203f0*/  IMAD.MOV.U32 R140, RZ, RZ, R146 ;  /* 0x000000ffff8c7224 */ /* 0x000fe200078e0092 */
[----:B------:R-:W-:Y:S01]  /*20400*/  PRMT R8, R8, 0x5410, R7 ;  /* 0x0000541008087816 */ /* 0x000fe20000000007 */
[----:B------:R-:W-:Y:S01]  /*20410*/  IMAD.MOV.U32 R144, RZ, RZ, R150 ;  /* 0x000000ffff907224 */ /* 0x000fe200078e0096 */
[----:B------:R-:W-:-:S02]  /*20420*/  PRMT R9, R6, 0x5410, R9 ;  /* 0x0000541006097816 */ /* 0x000fc40000000009 */
[----:B------:R-:W-:Y:S02]  /*20430*/  PRMT R10, R199, 0x5410, R10 ;  /* 0x00005410c70a7816 */ /* 0x000fe4000000000a */
[----:B------:R-:W-:-:S05]  /*20440*/  PRMT R11, R170, 0x5410, R11 ;  /* 0x00005410aa0b7816 */ /* 0x000fca000000000b */
[----:B------:R0:W-:Y:S01]  /*20450*/  STS.128 [R26+UR58+0x4000], R8 ;  /* 0x004000081a007988 */ /* 0x0001e20008000c3a */
[----:B--2---:R-:W-:Y:S02]  /*20460*/  IMAD.MOV.U32 R150, RZ, RZ, R0 ;  /* 0x000000ffff967224 */ /* 0x004fe400078e0000 */
[----:B---3--:R-:W-:Y:S02]  /*20470*/  IMAD.MOV.U32 R19, RZ, RZ, R3 ;  /* 0x000000ffff137224 */ /* 0x008fe400078e0003 */
[----:B------:R-:W-:Y:S02]  /*20480*/  IMAD.MOV.U32 R16, RZ, RZ, R5 ;  /* 0x000000ffff107224 */ /* 0x000fe400078e0005 */
[----:B------:R-:W2:Y:S01]  /*20490*/  LDL.LU R5, [R1+0x10d0] ;  /* 0x0010d00001057983 */ /* 0x000ea20000300800 */
[----:B------:R-:W-:-:S03]  /*204a0*/  IMAD.MOV.U32 R146, RZ, RZ, R2 ;  /* 0x000000ffff927224 */ /* 0x000fc600078e0002 */
[----:B------:R-:W3:Y:S01]  /*204b0*/  LDL.LU R3, [R1+0x10c8] ;  /* 0x0010c80001037983 */ /* 0x000ee20000300800 */
[----:B------:R-:W-:-:S03]  /*204c0*/  @!P0 IMAD.MOV.U32 R7, RZ, RZ, R25 ;  /* 0x000000ffff078224 */ /* 0x000fc600078e0019 */
[----:B------:R-:W4:Y:S01]  /*204d0*/  LDL.LU R2, [R1+0x10ec] ;  /* 0x0010ec0001027983 */ /* 0x000f220000300800 */
[----:B------:R-:W-:-:S03]  /*204e0*/  @!P0 IMAD.MOV.U32 R6, RZ, RZ, R24 ;  /* 0x000000ffff068224 */ /* 0x000fc600078e0018 */
[----:B------:R-:W3:Y:S04]  /*204f0*/  LDL.LU R0, [R1+0x10c0] ;  /* 0x0010c00001007983 */ /* 0x000ee80000300800 */
[----:B------:R-:W2:Y:S04]  /*20500*/  LDL R25, [R1+0x138c] ;  /* 0x00138c0001197983 */ /* 0x000ea80000100800 */
[----:B------:R-:W4:Y:S04]  /*20510*/  LDL R24, [R1+0x1390] ;  /* 0x0013900001187983 */ /* 0x000f280000100800 */
[----:B0-----:R-:W3:Y:S01]  /*20520*/  LDL R8, [R1+0x1370] ;  /* 0x0013700001087983 */ /* 0x001ee20000100800 */
[----:B------:R-:W-:-:S03]  /*20530*/  PRMT R237, RZ, 0x7610, R237 ;  /* 0x00007610ffed7816 */ /* 0x000fc600000000ed */
[----:B------:R-:W3:Y:S01]  /*20540*/  LDL R9, [R1+0x136c] ;  /* 0x00136c0001097983 */ /* 0x000ee20000100800 */
[----:B------:R-:W-:-:S03]  /*20550*/  PRMT R236, RZ, 0x7610, R236 ;  /* 0x00007610ffec7816 */ /* 0x000fc600000000ec */
[----:B------:R2:W3:Y:S01]  /*20560*/  @!P0 LDG.E.U8 R237, desc[UR56][R6.64] ;  /* 0x0000003806ed8981 */ /* 0x0004e2000c1e1100 */
[----:B------:R-:W-:-:S03]  /*20570*/  PRMT R235, RZ, 0x7610, R235 ;  /* 0x00007610ffeb7816 */ /* 0x000fc600000000eb */
[----:B------:R-:W3:Y:S04]  /*20580*/  LDL R11, [R1+0x132c] ;  /* 0x00132c00010b7983 */ /* 0x000ee80000100800 */
[----:B------:R-:W3:Y:S01]  /*20590*/  LDL R10, [R1+0x1330] ;  /* 0x00133000010a7983 */ /* 0x000ee20000100800 */
[----:B--2---:R-:W-:Y:S02]  /*205a0*/  @!P0 IMAD.MOV.U32 R7, RZ, RZ, R25 ;  /* 0x000000ffff078224 */ /* 0x004fe400078e0019 */
[----:B----4-:R-:W-:-:S05]  /*205b0*/  @!P0 IMAD.MOV.U32 R6, RZ, RZ, R24 ;  /* 0x000000ffff068224 */ /* 0x010fca00078e0018 */
[----:B------:R3:W2:Y:S02]  /*205c0*/  @!P0 LDG.E.U8 R236, desc[UR56][R6.64] ;  /* 0x0000003806ec8981 */ /* 0x0006a4000c1e1100 */
[----:B---3--:R-:W-:Y:S02]  /*205d0*/  @!P0 IMAD.MOV.U32 R6, RZ, RZ, R8 ;  /* 0x000000ffff068224 */ /* 0x008fe400078e0008 */
[----:B------:R-:W3:Y:S01]  /*205e0*/  LDL R8, [R1+0x1350] ;  /* 0x0013500001087983 */ /* 0x000ee20000100800 */
[----:B------:R-:W-:-:S03]  /*205f0*/  @!P0 IMAD.MOV.U32 R7, RZ, RZ, R9 ;  /* 0x000000ffff078224 */ /* 0x000fc600078e0009 */
[----:B------:R-:W4:Y:S04]  /*20600*/  LDL R9, [R1+0x134c] ;  /* 0x00134c0001097983 */ /* 0x000f280000100800 */
[----:B------:R3:W2:Y:S01]  /*20610*/  @!P0 LDG.E.U8 R235, desc[UR56][R6.64] ;  /* 0x0000003806eb8981 */ /* 0x0006a2000c1e1100 */
[----:B------:R-:W-:Y:S01]  /*20620*/  PRMT R234, RZ, 0x7610, R234 ;  /* 0x00007610ffea7816 */ /* 0x000fe200000000ea */
[----:B---3--:R-:W-:Y:S02]  /*20630*/  @!P0 IMAD.MOV.U32 R6, RZ, RZ, R8 ;  /* 0x000000ffff068224 */ /* 0x008fe400078e0008 */
[----:B------:R-:W3:Y:S01]  /*20640*/  LDL R8, [R1+0x1310] ;  /* 0x0013100001087983 */ /* 0x000ee20000100800 */
[----:B----4-:R-:W-:Y:S01]  /*20650*/  @!P0 IMAD.MOV.U32 R7, RZ, RZ, R9 ;  /* 0x000000ffff078224 */ /* 0x010fe200078e0009 */
[----:B------:R-:W-:-:S02]  /*20660*/  PRMT R233, RZ, 0x7610, R233 ;  /* 0x00007610ffe97816 */ /* 0x000fc400000000e9 */
[----:B------:R-:W4:Y:S04]  /*20670*/  LDL R9, [R1+0x130c] ;  /* 0x00130c0001097983 */ /* 0x000f280000100800 */
[----:B------:R0:W2:Y:S02]  /*20680*/  @!P0 LDG.E.U8 R234, desc[UR56][R6.64] ;  /* 0x0000003806ea8981 */ /* 0x0000a4000c1e1100 */
[----:B0-----:R-:W-:Y:S02]  /*20690*/  @!P0 IMAD.MOV.U32 R6, RZ, RZ, R10 ;  /* 0x000000ffff068224 */ /* 0x001fe400078e000a */
[----:B------:R-:W-:-:S05]  /*206a0*/  @!P0 IMAD.MOV.U32 R7, RZ, RZ, R11 ;  /* 0x000000ffff078224 */ /* 0x000fca00078e000b */
[----:B------:R3:W2:Y:S02]  /*206b0*/  @!P0 LDG.E.U8 R233, desc[UR56][R6.64] ;  /* 0x0000003806e98981 */ /* 0x0006a4000c1e1100 */
[----:B---3--:R-:W-:Y:S02]  /*206c0*/  @!P0 IMAD.MOV.U32 R6, RZ, RZ, R8 ;  /* 0x000000ffff068224 */ /* 0x008fe400078e0008 */
[----:B------:R-:W3:Y:S01]  /*206d0*/  LDL R8, [R1+0x12f0] ;  /* 0x0012f00001087983 */ /* 0x000ee20000100800 */
[----:B------:R-:W-:Y:S01]  /*206e0*/  PRMT R232, RZ, 0x7610, R232 ;  /* 0x00007610ffe87816 */ /* 0x000fe200000000e8 */
[----:B----4-:R-:W-:Y:S02]  /*206f0*/  @!P0 IMAD.MOV.U32 R7, RZ, RZ, R9 ;  /* 0x000000ffff078224 */ /* 0x010fe400078e0009 */
[----:B------:R-:W4:Y:S04]  /*20700*/  LDL R9, [R1+0x12ec] ;  /* 0x0012ec0001097983 */ /* 0x000f280000100800 */
[----:B------:R3:W2:Y:S02]  /*20710*/  @!P0 LDG.E.U8 R232, desc[UR56][R6.64] ;  /* 0x0000003806e88981 */ /* 0x0006a4000c1e1100 */
[----:B---3--:R-:W-:-:S02]  /*20720*/  @!P0 IMAD.MOV.U32 R6, RZ, RZ, R8 ;  /* 0x000000ffff068224 */ /* 0x008fc400078e0008 */
        /* <DEDUP_REMOVED lines=82> */
[----:B------:R3:W2:Y:S04]  /*20c50*/  @!P0 LDG.E.U8 R218, desc[UR56][R6.64] ;  /* 0x0000003806da8981 */ /* 0x0006a8000c1e1100 */
[----:B------:R-:W2:Y:S01]  /*20c60*/  LDL.LU R34, [R1+0x10cc] ;  /* 0x0010cc0001227983 */ /* 0x000ea20000300800 */
[----:B---3--:R-:W-:-:S03]  /*20c70*/  @!P0 IMAD.MOV.U32 R6, RZ, RZ, R8 ;  /* 0x000000ffff068224 */ /* 0x008fc600078e0008 */
[----:B------:R-:W3:Y:S01]  /*20c80*/  LDL R8, [R1+0x1110] ;  /* 0x0011100001087983 */ /* 0x000ee20000100800 */
[----:B------:R-:W-:Y:S01]  /*20c90*/  PRMT R217, RZ, 0x7610, R217 ;  /* 0x00007610ffd97816 */ /* 0x000fe200000000d9 */
[----:B----4-:R-:W-:Y:S02]  /*20ca0*/  @!P0 IMAD.MOV.U32 R7, RZ, RZ, R9 ;  /* 0x000000ffff078224 */ /* 0x010fe400078e0009 */
[----:B------:R-:W4:Y:S04]  /*20cb0*/  LDL R9, [R1+0x110c] ;  /* 0x00110c0001097983 */ /* 0x000f280000100800 */
[----:B------:R-:W2:Y:S04]  /*20cc0*/  LDL.LU R42, [R1+0x10ac] ;  /* 0x0010ac00012a7983 */ /* 0x000ea80000300800 */
[----:B------:R3:W2:Y:S04]  /*20cd0*/  @!P0 LDG.E.U8 R217, desc[UR56][R6.64] ;  /* 0x0000003806d98981 */ /* 0x0006a8000c1e1100 */
[----:B------:R-:W2:Y:S01]  /*20ce0*/  LDL.LU R31, [R1+0x10b0] ;  /* 0x0010b000011f7983 */ /* 0x000ea20000300800 */
[----:B---3--:R-:W-:-:S03]  /*20cf0*/  @!P0 IMAD.MOV.U32 R6, RZ, RZ, R8 ;  /* 0x000000ffff068224 */ /* 0x008fc600078e0008 */
[----:B------:R-:W3:Y:S01]  /*20d00*/  LDL R8, [R1+0x10f0] ;  /* 0x0010f00001087983 */ /* 0x000ee20000100800 */
[----:B------:R-:W-:Y:S01]  /*20d10*/  PRMT R216, RZ, 0x7610, R216 ;  /* 0x00007610ffd87816 */ /* 0x000fe200000000d8 */
[----:B----4-:R-:W-:Y:S02]  /*20d20*/  @!P0 IMAD.MOV.U32 R7, RZ, RZ, R9 ;  /* 0x000000ffff078224 */ /* 0x010fe400078e0009 */
[----:B------:R-:W4:Y:S04]  /*20d30*/  LDL.LU R50, [R1+0x108c] ;  /* 0x00108c0001327983 */ /* 0x000f280000300800 */
[----:B------:R-:W4:Y:S04]  /*20d40*/  LDL.LU R39, [R1+0x1090] ;  /* 0x0010900001277983 */ /* 0x000f280000300800 */
[----:B------:R3:W4:Y:S04]  /*20d50*/  @!P0 LDG.E.U8 R216, desc[UR56][R6.64] ;  /* 0x0000003806d88981 */ /* 0x000728000c1e1100 */
[----:B------:R-:W4:Y:S01]  /*20d60*/  LDL R9, [R1+0x1c28] ;  /* 0x001c280001097983 */ /* 0x000f220000100800 */
[----:B------:R-:W-:Y:S01]  /*20d70*/  PRMT R215, RZ, 0x7610, R215 ;  /* 0x00007610ffd77816 */ /* 0x000fe200000000d7 */
[----:B---3--:R-:W-:-:S02]  /*20d80*/  @!P0 IMAD.MOV.U32 R6, RZ, RZ, R8 ;  /* 0x000000ffff068224 */ /* 0x008fc400078e0008 */
[----:B------:R-:W3:Y:S04]  /*20d90*/  LDL R8, [R1+0x1c30] ;  /* 0x001c300001087983 */ /* 0x000ee80000100800 */
[----:B------:R-:W3:Y:S04]  /*20da0*/  LDL.LU R47, [R1+0x1070] ;  /* 0x00107000012f7983 */ /* 0x000ee80000300800 */
[----:B------:R-:W3:Y:S01]  /*20db0*/  LDL.LU R25, [R1+0x106c] ;  /* 0x00106c0001197983 */ /* 0x000ee20000300800 */
[----:B------:R-:W-:Y:S01]  /*20dc0*/  @!P0 IMAD.MOV.U32 R7, RZ, RZ, R2 ;  /* 0x000000ffff078224 */ /* 0x000fe200078e0002 */
[----:B------:R-:W-:-:S04]  /*20dd0*/  PRMT R214, RZ, 0x7610, R214 ;  /* 0x00007610ffd67816 */ /* 0x000fc800000000d6 */
[----:B------:R0:W3:Y:S01]  /*20de0*/  @!P0 LDG.E.U8 R215, desc[UR56][R6.64] ;  /* 0x0000003806d78981 */ /* 0x0000e2000c1e1100 */
[----:B------:R-:W-:Y:S01]  /*20df0*/  PRMT R213, RZ, 0x7610, R213 ;  /* 0x00007610ffd57816 */ /* 0x000fe200000000d5 */
[----:B0-----:R-:W-:Y:S02]  /*20e00*/  @!P0 IMAD.MOV.U32 R6, RZ, RZ, R5 ;  /* 0x000000ffff068224 */ /* 0x001fe400078e0005 */
[----:B--2---:R-:W-:-:S05]  /*20e10*/  @!P0 IMAD.MOV.U32 R7, RZ, RZ, R34 ;  /* 0x000000ffff078224 */ /* 0x004fca00078e0022 */
[----:B------:R0:W2:Y:S01]  /*20e20*/  @!P0 LDG.E.U8 R214, desc[UR56][R6.64] ;  /* 0x0000003806d68981 */ /* 0x0000a2000c1e1100 */
[----:B------:R-:W-:Y:S01]  /*20e30*/  PRMT R212, RZ, 0x7610, R212 ;  /* 0x00007610ffd47816 */ /* 0x000fe200000000d4 */
[----:B0-----:R-:W-:Y:S02]  /*20e40*/  @!P0 IMAD.MOV.U32 R6, RZ, RZ, R31 ;  /* 0x000000ffff068224 */ /* 0x001fe400078e001f */
[----:B------:R-:W-:-:S05]  /*20e50*/  @!P0 IMAD.MOV.U32 R7, RZ, RZ, R42 ;  /* 0x000000ffff078224 */ /* 0x000fca00078e002a */
[----:B------:R4:W2:Y:S01]  /*20e60*/  @!P0 LDG.E.U8 R213, desc[UR56][R6.64] ;  /* 0x0000003806d58981 */ /* 0x0008a2000c1e1100 */
[----:B------:R-:W-:Y:S01]  /*20e70*/  PRMT R211, RZ, 0x7610, R211 ;  /* 0x00007610ffd37816 */ /* 0x000fe200000000d3 */
[----:B----4-:R-:W-:Y:S02]  /*20e80*/  @!P0 IMAD.MOV.U32 R6, RZ, RZ, R39 ;  /* 0x000000ffff068224 */ /* 0x010fe400078e0027 */
[----:B------:R-:W-:Y:S01]  /*20e90*/  @!P0 IMAD.MOV.U32 R7, RZ, RZ, R50 ;  /* 0x000000ffff078224 */ /* 0x000fe200078e0032 */
[----:B------:R0:W-:Y:S04]  /*20ea0*/  STL [R1+0x20d0], R2 ;  /* 0x0020d00201007387 */ /* 0x0001e80000100800 */
[----:B------:R3:W4:Y:S04]  /*20eb0*/  @!P0 LDG.E.U8 R212, desc[UR56][R6.64] ;  /* 0x0000003806d48981 */ /* 0x000728000c1e1100 */
[----:B0-----:R-:W2:Y:S04]  /*20ec0*/  LDL.LU R2, [R1+0x1104] ;  /* 0x0011040001027983 */ /* 0x001ea80000300800 */
[----:B------:R0:W-:Y:S04]  /*20ed0*/  STL [R1+0x20d4], R5 ;  /* 0x0020d40501007387 */ /* 0x0001e80000100800 */
[----:B0-----:R-:W4:Y:S01]  /*20ee0*/  LDL.LU R5, [R1+0x10e0] ;  /* 0x0010e00001057983 */ /* 0x001f220000300800 */
[----:B---3--:R-:W-:-:S02]  /*20ef0*/  @!P0 IMAD.MOV.U32 R6, RZ, RZ, R47 ;  /* 0x000000ffff068224 */ /* 0x008fc400078e002f */
[----:B------:R-:W-:-:S05]  /*20f00*/  @!P0 IMAD.MOV.U32 R7, RZ, RZ, R25 ;  /* 0x000000ffff078224 */ /* 0x000fca00078e0019 */
[----:B------:R0:W3:Y:S02]  /*20f10*/  @!P0 LDG.E.U8 R211, desc[UR56][R6.64] ;  /* 0x0000003806d38981 */ /* 0x0000e4000c1e1100 */
[----:B0-----:R-:W-:Y:S02]  /*20f20*/  @!P0 IMAD.MOV.U32 R6, RZ, RZ, R8 ;  /* 0x000000ffff068224 */ /* 0x001fe400078e0008 */
[----:B------:R-:W2:Y:S01]  /*20f30*/  LDL R8, [R1+0x1428] ;  /* 0x0014280001087983 */ /* 0x000ea20000100800 */
[----:B------:R-:W-:-:S03]  /*20f40*/  @!P0 IMAD.MOV.U32 R7, RZ, RZ, R9 ;  /* 0x000000ffff078224 */ /* 0x000fc600078e0009 */
[----:B------:R-:W4:Y:S01]  /*20f50*/  LDL R9, [R1+0x1424] ;  /* 0x0014240001097983 */ /* 0x000f220000100800 */
[----:B------:R-:W-:-:S06]  /*20f60*/  PRMT R210, RZ, 0x7610, R210 ;  /* 0x00007610ffd27816 */ /* 0x000fcc00000000d2 */
[----:B------:R2:W3:Y:S02]  /*20f70*/  @!P0 LDG.E.U8 R210, desc[UR56][R6.64] ;  /* 0x0000003806d28981 */ /* 0x0004e4000c1e1100 */
[----:B--2---:R-:W-:Y:S02]  /*20f80*/  @!P0 IMAD.MOV.U32 R6, RZ, RZ, R8 ;  /* 0x000000ffff068224 */ /* 0x004fe400078e0008 */
[----:B------:R-:W2:Y:S01]  /*20f90*/  LDL R8, [R1+0x1408] ;  /* 0x0014080001087983 */ /* 0x000ea20000100800 */
[----:B----4-:R-:W-:-:S03]  /*20fa0*/  @!P0 IMAD.MOV.U32 R7, RZ, RZ, R9 ;  /* 0x000000ffff078224 */ /* 0x010fc600078e0009 */
        /* <DEDUP_REMOVED lines=127> */
[----:B------:R-:W-:-:S03]  /*217a0*/  PRMT R188, RZ, 0x7610, R188 ;  /* 0x00007610ffbc7816 */ /* 0x000fc600000000bc */
[----:B------:R-:W3:Y:S04]  /*217b0*/  LDL.LU R28, [R1+0x10e4] ;  /* 0x0010e400011c7983 */ /* 0x000ee80000300800 */
[----:B------:R-:W3:Y:S04]  /*217c0*/  LDL R11, [R1+0x1144] ;  /* 0x00114400010b7983 */ /* 0x000ee80000100800 */
[----:B------:R-:W3:Y:S04]  /*217d0*/  LDL R10, [R1+0x1148] ;  /* 0x00114800010a7983 */ /* 0x000ee80000100800 */
[----:B------:R2:W3:Y:S02]  /*217e0*/  @!P0 LDG.E.U8 R188, desc[UR56][R6.64] ;  /* 0x0000003806bc8981 */ /* 0x0004e4000c1e1100 */
[----:B--2---:R-:W-:-:S02]  /*217f0*/  @!P0 IMAD.MOV.U32 R6, RZ, RZ, R8 ;  /* 0x000000ffff068224 */ /* 0x004fc400078e0008 */
[----:B------:R-:W2:Y:S01]  /*21800*/  LDL R8, [R1+0x1128] ;  /* 0x0011280001087983 */ /* 0x000ea20000100800 */
[----:B------:R-:W-:Y:S01]  /*21810*/  PRMT R187, RZ, 0x7610, R187 ;  /* 0x00007610ffbb7816 */ /* 0x000fe200000000bb */
[----:B----4-:R-:W-:Y:S01]  /*21820*/  @!P0 IMAD.MOV.U32 R7, RZ, RZ, R9 ;  /* 0x000000ffff078224 */ /* 0x010fe200078e0009 */
[----:B------:R-:W-:Y:S01]  /*21830*/  PRMT R186, RZ, 0x7610, R186 ;  /* 0x00007610ffba7816 */ /* 0x000fe200000000ba */
[----:B------:R-:W4:Y:S04]  /*21840*/  LDL R9, [R1+0x1124] ;  /* 0x0011240001097983 */ /* 0x000f280000100800 */
[----:B------:R3:W4:Y:S04]  /*21850*/  @!P0 LDG.E.U8 R187, desc[UR56][R6.64] ;  /* 0x0000003806bb8981 */ /* 0x000728000c1e1100 */
[----:B------:R-:W4:Y:S01]  /*21860*/  LDL.LU R36, [R1+0x10c4] ;  /* 0x0010c40001247983 */ /* 0x000f220000300800 */
[----:B---3--:R-:W-:-:S02]  /*21870*/  @!P0 IMAD.MOV.U32 R6, RZ, RZ, R10 ;  /* 0x000000ffff068224 */ /* 0x008fc400078e000a */
[----:B------:R-:W-:-:S05]  /*21880*/  @!P0 IMAD.MOV.U32 R7, RZ, RZ, R11 ;  /* 0x000000ffff078224 */ /* 0x000fca00078e000b */
[----:B------:R2:W3:Y:S02]  /*21890*/  @!P0 LDG.E.U8 R186, desc[UR56][R6.64] ;  /* 0x0000003806ba8981 */ /* 0x0004e4000c1e1100 */
[----:B--2---:R-:W-:Y:S02]  /*218a0*/  @!P0 IMAD.MOV.U32 R6, RZ, RZ, R8 ;  /* 0x000000ffff068224 */ /* 0x004fe400078e0008 */
[----:B------:R-:W2:Y:S01]  /*218b0*/  LDL R8, [R1+0x1108] ;  /* 0x0011080001087983 */ /* 0x000ea20000100800 */
[----:B------:R-:W-:Y:S01]  /*218c0*/  PRMT R185, RZ, 0x7610, R185 ;  /* 0x00007610ffb97816 */ /* 0x000fe200000000b9 */
[----:B----4-:R-:W-:Y:S02]  /*218d0*/  @!P0 IMAD.MOV.U32 R7, RZ, RZ, R9 ;  /* 0x000000ffff078224 */ /* 0x010fe400078e0009 */
[----:B------:R-:W4:Y:S04]  /*218e0*/  LDL.LU R44, [R1+0x10a4] ;  /* 0x0010a400012c7983 */ /* 0x000f280000300800 */
[----:B------:R2:W3:Y:S04]  /*218f0*/  @!P0 LDG.E.U8 R185, desc[UR56][R6.64] ;  /* 0x0000003806b98981 */ /* 0x0004e8000c1e1100 */
[----:B------:R-:W4:Y:S01]  /*21900*/  LDL.LU R33, [R1+0x10a8] ;  /* 0x0010a80001217983 */ /* 0x000f220000300800 */
[----:B--2---:R-:W-:-:S03]  /*21910*/  @!P0 IMAD.MOV.U32 R6, RZ, RZ, R8 ;  /* 0x000000ffff068224 */ /* 0x004fc600078e0008 */
[----:B------:R-:W2:Y:S01]  /*21920*/  LDL R8, [R1+0x10e8] ;  /* 0x0010e80001087983 */ /* 0x000ea20000100800 */
[----:B------:R-:W-:Y:S01]  /*21930*/  PRMT R184, RZ, 0x7610, R184 ;  /* 0x00007610ffb87816 */ /* 0x000fe200000000b8 */
[----:B------:R-:W-:Y:S02]  /*21940*/  @!P0 IMAD.MOV.U32 R7, RZ, RZ, R2 ;  /* 0x000000ffff078224 */ /* 0x000fe400078e0002 */
[----:B------:R-:W3:Y:S04]  /*21950*/  LDL.LU R49, [R1+0x1068] ;  /* 0x0010680001317983 */ /* 0x000ee80000300800 */
[----:B------:R-:W3:Y:S04]  /*21960*/  LDL.LU R41, [R1+0x1088] ;  /* 0x0010880001297983 */ /* 0x000ee80000300800 */
[----:B------:R2:W3:Y:S04]  /*21970*/  @!P0 LDG.E.U8 R184, desc[UR56][R6.64] ;  /* 0x0000003806b88981 */ /* 0x0004e8000c1e1100 */
[----:B------:R0:W-:Y:S01]  /*21980*/  STL [R1+0x20d8], R2 ;  /* 0x0020d80201007387 */ /* 0x0001e20000100800 */
[----:B------:R-:W-:Y:S01]  /*21990*/  PRMT R183, RZ, 0x7610, R183 ;  /* 0x00007610ffb77816 */ /* 0x000fe200000000b7 */
[----:B--2---:R-:W-:-:S02]  /*219a0*/  @!P0 IMAD.MOV.U32 R6, RZ, RZ, R8 ;  /* 0x000000ffff068224 */ /* 0x004fc400078e0008 */
[----:B------:R-:W2:Y:S01]  /*219b0*/  LDL R8, [R1+0x1084] ;  /* 0x0010840001087983 */ /* 0x000ea20000100800 */
[----:B------:R-:W-:Y:S01]  /*219c0*/  @!P0 IMAD.MOV.U32 R7, RZ, RZ, R28 ;  /* 0x000000ffff078224 */ /* 0x000fe200078e001c */
[----:B------:R-:W-:Y:S02]  /*219d0*/  PRMT R182, RZ, 0x7610, R182 ;  /* 0x00007610ffb67816 */ /* 0x000fe400000000b6 */
[----:B0-----:R-:W3:Y:S04]  /*219e0*/  LDL.LU R2, [R1+0x111c] ;  /* 0x00111c0001027983 */ /* 0x001ee80000300800 */
[----:B------:R0:W3:Y:S01]  /*219f0*/  @!P0 LDG.E.U8 R183, desc[UR56][R6.64] ;  /* 0x0000003806b78981 */ /* 0x0000e2000c1e1100 */
[----:B------:R-:W-:-:S03]  /*21a00*/  PRMT R181, RZ, 0x7610, R181 ;  /* 0x00007610ffb57816 */ /* 0x000fc600000000b5 */
[----:B------:R1:W-:Y:S01]  /*21a10*/  STL [R1+0x20dc], R3 ;  /* 0x0020dc0301007387 */ /* 0x0003e20000100800 */
[----:B0-----:R-:W-:Y:S02]  /*21a20*/  @!P0 IMAD.MOV.U32 R6, RZ, RZ, R3 ;  /* 0x000000ffff068224 */ /* 0x001fe400078e0003 */
[----:B------:R-:W-:Y:S01]  /*21a30*/  @!P0 IMAD.MOV.U32 R7, RZ, RZ, R36 ;  /* 0x000000ffff078224 */ /* 0x000fe200078e0024 */
[----:B-1----:R-:W3:Y:S04]  /*21a40*/  LDL.LU R3, [R1+0x1100] ;  /* 0x0011000001037983 */ /* 0x002ee80000300800 */
[----:B------:R4:W3:Y:S04]  /*21a50*/  @!P0 LDG.E.U8 R182, desc[UR56][R6.64] ;  /* 0x0000003806b68981 */ /* 0x0008e8000c1e1100 */
[----:B------:R-:W3:Y:S01]  /*21a60*/  LDL R10, [R1+0x1064] ;  /* 0x00106400010a7983 */ /* 0x000ee20000100800 */
[----:B------:R-:W-:-:S02]  /*21a70*/  PRMT R180, RZ, 0x7610, R180 ;  /* 0x00007610ffb47816 */ /* 0x000fc400000000b4 */
[----:B------:R-:W-:Y:S01]  /*21a80*/  PRMT R179, RZ, 0x7610, R179 ;  /* 0x00007610ffb37816 */ /* 0x000fe200000000b3 */
[----:B------:R-:W3:Y:S01]  /*21a90*/  LDL R9, [R1+0x1c20] ;  /* 0x001c200001097983 */ /* 0x000ee20000100800 */
[----:B----4-:R-:W-:Y:S02]  /*21aa0*/  @!P0 IMAD.MOV.U32 R6, RZ, RZ, R33 ;  /* 0x000000ffff068224 */ /* 0x010fe400078e0021 */
[----:B------:R-:W-:-:S05]  /*21ab0*/  @!P0 IMAD.MOV.U32 R7, RZ, RZ, R44 ;  /* 0x000000ffff078224 */ /* 0x000fca00078e002c */
[----:B------:R2:W4:Y:S02]  /*21ac0*/  @!P0 LDG.E.U8 R181, desc[UR56][R6.64] ;  /* 0x0000003806b58981 */ /* 0x000524000c1e1100 */
[----:B--2---:R-:W-:Y:S02]  /*21ad0*/  @!P0 IMAD.MOV.U32 R7, RZ, RZ, R8 ;  /* 0x000000ffff078224 */ /* 0x004fe400078e0008 */
[----:B------:R-:W2:Y:S01]  /*21ae0*/  LDL R8, [R1+0x1c24] ;  /* 0x001c240001087983 */ /* 0x000ea20000100800 */
[----:B---3--:R-:W-:-:S05]  /*21af0*/  @!P0 IMAD.MOV.U32 R6, RZ, RZ, R41 ;  /* 0x000000ffff068224 */ /* 0x008fca00078e0029 */
[----:B------:R0:W3:Y:S02]  /*21b00*/  @!P0 LDG.E.U8 R180, desc[UR56][R6.64] ;  /* 0x0000003806b48981 */ /* 0x0000e4000c1e1100 */
[----:B0-----:R-:W-:Y:S02]  /*21b10*/  @!P0 IMAD.MOV.U32 R6, RZ, RZ, R49 ;  /* 0x000000ffff068224 */ /* 0x001fe400078e0031 */
[----:B------:R-:W-:-:S05]  /*21b20*/  @!P0 IMAD.MOV.U32 R7, RZ, RZ, R10 ;  /* 0x000000ffff078224 */ /* 0x000fca00078e000a */
[----:B------:R2:W3:Y:S02]  /*21b30*/  @!P0 LDG.E.U8 R179, desc[UR56][R6.64] ;  /* 0x0000003806b38981 */ /* 0x0004e4000c1e1100 */
[----:B--2---:R-:W-:Y:S02]  /*21b40*/  @!P0 IMAD.MOV.U32 R6, RZ, RZ, R8 ;  /* 0x000000ffff068224 */ /* 0x004fe400078e0008 */
[----:B------:R-:W2:Y:S01]  /*21b50*/  LDL R8, [R1+0x1420] ;  /* 0x0014200001087983 */ /* 0x000ea20000100800 */
[----:B------:R-:W-:Y:S01]  /*21b60*/  PRMT R178, RZ, 0x7610, R178 ;  /* 0x00007610ffb27816 */ /* 0x000fe200000000b2 */
[----:B------:R-:W-:Y:S02]  /*21b70*/  @!P0 IMAD.MOV.U32 R7, RZ, RZ, R9 ;  /* 0x000000ffff078224 */ /* 0x000fe400078e0009 */
[----:B------:R-:W4:Y:S04]  /*21b80*/  LDL R9, [R1+0x141c] ;  /* 0x00141c0001097983 */ /* 0x000f280000100800 */
[----:B------:R2:W3:Y:S02]  /*21b90*/  @!P0 LDG.E.U8 R178, desc[UR56][R6.64] ;  /* 0x0000003806b28981 */ /* 0x0004e4000c1e1100 */
[----:B--2---:R-:W-:-:S02]  /*21ba0*/  @!P0 IMAD.MOV.U32 R6, RZ, RZ, R8 ;  /* 0x000000ffff068224 */ /* 0x004fc400078e0008 */
[----:B------:R-:W2:Y:S01]  /*21bb0*/  LDL R8, [R1+0x1400] ;  /* 0x0014000001087983 */ /* 0x000ea20000100800 */
[----:B------:R-:W-:Y:S01]  /*21bc0*/  PRMT R177, RZ, 0x7610, R177 ;  /* 0x00007610ffb17816 */ /* 0x000fe200000000b1 */
[----:B----4-:R-:W-:Y:S02]  /*21bd0*/  @!P0 IMAD.MOV.U32 R7, RZ, RZ, R9 ;  /* 0x000000ffff078224 */ /* 0x010fe400078e0009 */
        /* <DEDUP_REMOVED lines=43> */
[----:B------:R2:W3:Y:S01]  /*21e90*/  @!P0 LDG.E.U8 R170, desc[UR56][R6.64] ;  /* 0x0000003806aa8981 */ /* 0x0004e2000c1e1100 */
[----:B------:R-:W-:Y:S01]  /*21ea0*/  PRMT R169, RZ, 0x7610, R169 ;  /* 0x00007610ffa97816 */ /* 0x000fe200000000a9 */
[----:B--2---:R-:W-:-:S02]  /*21eb0*/  @!P0 IMAD.MOV.U32 R6, RZ, RZ, R8 ;  /* 0x000000ffff068224 */ /* 0x004fc400078e0008 */
[----:B------:R-:W2:Y:S01]  /*21ec0*/  LDL R8, [R1+0x1300] ;  /* 0x0013000001087983 */ /* 0x000ea20000100800 */
[----:B----4-:R-:W-:-:S03]  /*21ed0*/  @!P0 IMAD.MOV.U32 R7, RZ, RZ, R9 ;  /* 0x000000ffff078224 */ /* 0x010fc600078e0009 */
[----:B------:R-:W4:Y:S04]  /*21ee0*/  LDL R9, [R1+0x12fc] ;  /* 0x0012fc0001097983 */ /* 0x000f280000100800 */
[----:B------:R2:W3:Y:S01]  /*21ef0*/  @!P0 LDG.E.U8 R169, desc[UR56][R6.64] ;  /* 0x0000003806a98981 */ /* 0x0004e2000c1e1100 */
[----:B------:R-:W-:Y:S01]  /*21f00*/  PRMT R168, RZ, 0x7610, R168 ;  /* 0x00007610ffa87816 */ /* 0x000fe200000000a8 */
[----:B--2---:R-:W-:Y:S02]  /*21f10*/  @!P0 IMAD.MOV.U32 R6, RZ, RZ, R8 ;  /* 0x000000ffff068224 */ /* 0x004fe400078e0008 */
        /* <DEDUP_REMOVED lines=75> */
[----:B------:R2:W3:Y:S04]  /*223d0*/  @!P0 LDG.E.U8 R156, desc[UR56][R6.64] ;  /* 0x00000038069c8981 */ /* 0x0004e8000c1e1100 */
[----:B------:R-:W3:Y:S01]  /*223e0*/  LDL.LU R30, [R1+0x10dc] ;  /* 0x0010dc00011e7983 */ /* 0x000ee20000300800 */
[----:B--2---:R-:W-:-:S03]  /*223f0*/  @!P0 IMAD.MOV.U32 R6, RZ, RZ, R8 ;  /* 0x000000ffff068224 */ /* 0x004fc600078e0008 */
[----:B------:R-:W2:Y:S01]  /*22400*/  LDL R8, [R1+0x1140] ;  /* 0x0011400001087983 */ /* 0x000ea20000100800 */
[----:B------:R-:W-:Y:S01]  /*22410*/  PRMT R155, RZ, 0x7610, R155 ;  /* 0x00007610ff9b7816 */ /* 0x000fe2000000009b */
[----:B----4-:R-:W-:Y:S02]  /*22420*/  @!P0 IMAD.MOV.U32 R7, RZ, RZ, R9 ;  /* 0x000000ffff078224 */ /* 0x010fe400078e0009 */
[----:B------:R-:W4:Y:S04]  /*22430*/  LDL R9, [R1+0x113c] ;  /* 0x00113c0001097983 */ /* 0x000f280000100800 */
[----:B------:R2:W3:Y:S04]  /*22440*/  @!P0 LDG.E.U8 R155, desc[UR56][R6.64] ;  /* 0x00000038069b8981 */ /* 0x0004e8000c1e1100 */
[----:B------:R-:W3:Y:S01]  /*22450*/  LDL.LU R38, [R1+0x10bc] ;  /* 0x0010bc0001267983 */ /* 0x000ee20000300800 */
[----:B--2---:R-:W-:-:S03]  /*22460*/  @!P0 IMAD.MOV.U32 R6, RZ, RZ, R8 ;  /* 0x000000ffff068224 */ /* 0x004fc600078e0008 */
[----:B------:R-:W2:Y:S04]  /*22470*/  LDL R8, [R1+0x1120] ;  /* 0x0011200001087983 */ /* 0x000ea80000100800 */
[----:B------:R-:W3:Y:S04]  /*22480*/  LDL.LU R46, [R1+0x109c] ;  /* 0x00109c00012e7983 */ /* 0x000ee80000300800 */
[----:B------:R-:W3:Y:S04]  /*22490*/  LDL.LU R43, [R1+0x1080] ;  /* 0x00108000012b7983 */ /* 0x000ee80000300800 */
[----:B------:R-:W3:Y:S04]  /*224a0*/  LDL.LU R35, [R1+0x10a0] ;  /* 0x0010a00001237983 */ /* 0x000ee80000300800 */
[----:B------:R-:W3:Y:S04]  /*224b0*/  LDL.LU R24, [R1+0x107c] ;  /* 0x00107c0001187983 */ /* 0x000ee80000300800 */
[----:B------:R-:W3:Y:S04]  /*224c0*/  LDL.LU R125, [R1+0x104c] ;  /* 0x00104c00017d7983 */ /* 0x000ee80000300800 */
[----:B------:R-:W3:Y:S04]  /*224d0*/  LDL.LU R126, [R1+0x1048] ;  /* 0x00104800017e7983 */ /* 0x000ee80000300800 */
[----:B------:R-:W3:Y:S04]  /*224e0*/  LDL.LU R127, [R1+0x1044] ;  /* 0x00104400017f7983 */ /* 0x000ee80000300800 */
[----:B------:R-:W3:Y:S01]  /*224f0*/  LDL.LU R128, [R1+0x1040] ;  /* 0x0010400001807983 */ /* 0x000ee20000300800 */
[----:B------:R-:W-:Y:S01]  /*22500*/  PRMT R154, RZ, 0x7610, R154 ;  /* 0x00007610ff9a7816 */ /* 0x000fe2000000009a */
[----:B----4-:R-:W-:Y:S01]  /*22510*/  @!P0 IMAD.MOV.U32 R7, RZ, RZ, R9 ;  /* 0x000000ffff078224 */ /* 0x010fe200078e0009 */
[----:B------:R-:W-:-:S04]  /*22520*/  PRMT R153, RZ, 0x7610, R153 ;  /* 0x00007610ff997816 */ /* 0x000fc80000000099 */
[----:B------:R0:W4:Y:S01]  /*22530*/  @!P0 LDG.E.U8 R154, desc[UR56][R6.64] ;  /* 0x00000038069a8981 */ /* 0x000122000c1e1100 */
[----:B------:R-:W-:Y:S01]  /*22540*/  PRMT R152, RZ, 0x7610, R152 ;  /* 0x00007610ff987816 */ /* 0x000fe20000000098 */
[----:B0-----:R-:W-:Y:S01]  /*22550*/  @!P0 IMAD.MOV.U32 R7, RZ, RZ, R2 ;  /* 0x000000ffff078224 */ /* 0x001fe200078e0002 */
[----:B------:R-:W-:Y:S02]  /*22560*/  PRMT R23, RZ, 0x7610, R23 ;  /* 0x00007610ff177816 */ /* 0x000fe40000000017 */
[----:B------:R-:W-:Y:S02]  /*22570*/  PRMT R22, RZ, 0x7610, R22 ;  /* 0x00007610ff167816 */ /* 0x000fe40000000016 */
[----:B------:R-:W-:Y:S02]  /*22580*/  PRMT R13, RZ, 0x7610, R13 ;  /* 0x00007610ff0d7816 */ /* 0x000fe4000000000d */
[----:B------:R-:W-:Y:S01]  /*22590*/  PRMT R12, RZ, 0x7610, R12 ;  /* 0x00007610ff0c7816 */ /* 0x000fe2000000000c */
[----:B--2---:R-:W-:-:S05]  /*225a0*/  @!P0 IMAD.MOV.U32 R6, RZ, RZ, R8 ;  /* 0x000000ffff068224 */ /* 0x004fca00078e0008 */
[----:B------:R0:W2:Y:S02]  /*225b0*/  @!P0 LDG.E.U8 R153, desc[UR56][R6.64] ;  /* 0x0000003806998981 */ /* 0x0000a4000c1e1100 */
[----:B0-----:R-:W-:Y:S02]  /*225c0*/  @!P0 IMAD.MOV.U32 R6, RZ, RZ, R3 ;  /* 0x000000ffff068224 */ /* 0x001fe400078e0003 */
[----:B------:R-:W-:-:S05]  /*225d0*/  @!P0 IMAD.MOV.U32 R7, RZ, RZ, R4 ;  /* 0x000000ffff078224 */ /* 0x000fca00078e0004 */
[----:B------:R0:W2:Y:S02]  /*225e0*/  @!P0 LDG.E.U8 R152, desc[UR56][R6.64] ;  /* 0x0000003806988981 */ /* 0x0000a4000c1e1100 */
[----:B0-----:R-:W-:Y:S02]  /*225f0*/  @!P0 IMAD.MOV.U32 R6, RZ, RZ, R5 ;  /* 0x000000ffff068224 */ /* 0x001fe400078e0005 */
[----:B---3--:R-:W-:-:S05]  /*22600*/  @!P0 IMAD.MOV.U32 R7, RZ, RZ, R30 ;  /* 0x000000ffff078224 */ /* 0x008fca00078e001e */
[----:B------:R0:W3:Y:S01]  /*22610*/  @!P0 LDG.E.U8 R23, desc[UR56][R6.64] ;  /* 0x0000003806178981 */ /* 0x0000e2000c1e1100 */
[----:B------:R-:W-:Y:S02]  /*22620*/  LOP3.LUT R9, R125, 0xffff, RZ, 0xc0, !PT ;  /* 0x0000ffff7d097812 */ /* 0x000fe400078ec0ff */
[----:B------:R-:W-:Y:S01]  /*22630*/  LOP3.LUT R8, R126, 0xffff, RZ, 0xc0, !PT ;  /* 0x0000ffff7e087812 */ /* 0x000fe200078ec0ff */
[----:B------:R-:W4:Y:S04]  /*22640*/  LDL.LU R125, [R1+0x103c] ;  /* 0x00103c00017d7983 */ /* 0x000f280000300800 */
[----:B------:R-:W2:Y:S01]  /*22650*/  LDL.LU R126, [R1+0x1038] ;  /* 0x00103800017e7983 */ /* 0x000ea20000300800 */
[----:B0-----:R-:W-:Y:S02]  /*22660*/  @!P0 IMAD.MOV.U32 R6, RZ, RZ, R0 ;  /* 0x000000ffff068224 */ /* 0x001fe400078e0000 */
[----:B------:R-:W-:-:S05]  /*22670*/  @!P0 IMAD.MOV.U32 R7, RZ, RZ, R38 ;  /* 0x000000ffff078224 */ /* 0x000fca00078e0026 */
[----:B------:R0:W3:Y:S02]  /*22680*/  @!P0 LDG.E.U8 R22, desc[UR56][R6.64] ;  /* 0x0000003806168981 */ /* 0x0000e4000c1e1100 */
[----:B0-----:R-:W-:Y:S02]  /*22690*/  @!P0 IMAD.MOV.U32 R6, RZ, RZ, R35 ;  /* 0x000000ffff068224 */ /* 0x001fe400078e0023 */
[----:B------:R-:W-:-:S05]  /*226a0*/  @!P0 IMAD.MOV.U32 R7, RZ, RZ, R46 ;  /* 0x000000ffff078224 */ /* 0x000fca00078e002e */
[----:B------:R0:W3:Y:S02]  /*226b0*/  @!P0 LDG.E.U8 R13, desc[UR56][R6.64] ;  /* 0x00000038060d8981 */ /* 0x0000e4000c1e1100 */
[----:B0-----:R-:W-:Y:S02]  /*226c0*/  @!P0 IMAD.MOV.U32 R6, RZ, RZ, R43 ;  /* 0x000000ffff068224 */ /* 0x001fe400078e002b */
[----:B------:R-:W-:-:S05]  /*226d0*/  @!P0 IMAD.MOV.U32 R7, RZ, RZ, R24 ;  /* 0x000000ffff078224 */ /* 0x000fca00078e0018 */
[----:B------:R0:W3:Y:S02]  /*226e0*/  @!P0 LDG.E.U8 R12, desc[UR56][R6.64] ;  /* 0x00000038060c8981 */ /* 0x0000e4000c1e1100 */
[----:B0-----:R-:W-:Y:S02]  /*226f0*/  LOP3.LUT R7, R127, 0xffff, RZ, 0xc0, !PT ;  /* 0x0000ffff7f077812 */ /* 0x001fe400078ec0ff */
[----:B------:R-:W-:Y:S01]  /*22700*/  LOP3.LUT R6, R128, 0xffff, RZ, 0xc0, !PT ;  /* 0x0000ffff80067812 */ /* 0x000fe200078ec0ff */
[----:B------:R-:W3:Y:S04]  /*22710*/  LDL.LU R127, [R1+0x1034] ;  /* 0x00103400017f7983 */ /* 0x000ee80000300800 */
[----:B------:R-:W3:Y:S01]  /*22720*/  LDL.LU R128, [R1+0x102c] ;  /* 0x00102c0001807983 */ /* 0x000ee20000300800 */
[----:B------:R-:W-:-:S02]  /*22730*/  PRMT R103, R9, 0x3340, R8 ;  /* 0x0000334009677816 */ /* 0x000fc40000000008 */
[----:B------:R-:W-:Y:S02]  /*22740*/  PRMT R112, R7, 0x3340, R6 ;  /* 0x0000334007707816 */ /* 0x000fe40000000006 */
[----:B----4-:R-:W-:Y:S02]  /*22750*/  LOP3.LUT R9, R125, 0xffff, RZ, 0xc0, !PT ;  /* 0x0000ffff7d097812 */ /* 0x010fe400078ec0ff */
[----:B--2---:R-:W-:Y:S01]  /*22760*/  LOP3.LUT R8, R126, 0xffff, RZ, 0xc0, !PT ;  /* 0x0000ffff7e087812 */ /* 0x004fe200078ec0ff */
[----:B------:R-:W2:Y:S04]  /*22770*/  LDL.LU R125, [R1+0x1024] ;  /* 0x00102400017d7983 */ /* 0x000ea80000300800 */
[----:B------:R-:W4:Y:S01]  /*22780*/  LDL.LU R126, [R1+0x101c] ;  /* 0x00101c00017e7983 */ /* 0x000f220000300800 */
[----:B---3--:R-:W-:-:S02]  /*22790*/  LOP3.LUT R7, R127, 0xffff, RZ, 0xc0, !PT ;  /* 0x0000ffff7f077812 */ /* 0x008fc400078ec0ff */
[----:B------:R-:W-:Y:S01]  /*227a0*/  LOP3.LUT R6, R128, 0xffff, RZ, 0xc0, !PT ;  /* 0x0000ffff80067812 */ /* 0x000fe200078ec0ff */
[----:B------:R-:W3:Y:S04]  /*227b0*/  LDL.LU R127, [R1+0x1010] ;  /* 0x00101000017f7983 */ /* 0x000ee80000300800 */
[----:B------:R-:W3:Y:S01]  /*227c0*/  LDL.LU R128, [R1+0x1004] ;  /* 0x0010040001807983 */ /* 0x000ee20000300800 */
[----:B------:R-:W-:Y:S02]  /*227d0*/  PRMT R85, R9, 0x3340, R8 ;  /* 0x0000334009557816 */ /* 0x000fe40000000008 */
[----:B------:R-:W-:Y:S02]  /*227e0*/  PRMT R94, R7, 0x3340, R6 ;  /* 0x00003340075e7816 */ /* 0x000fe40000000006 */
[----:B--2---:R-:W-:-:S02]  /*227f0*/  LOP3.LUT R9, R125, 0xffff, RZ, 0xc0, !PT ;  /* 0x0000ffff7d097812 */ /* 0x004fc400078ec0ff */
[----:B----4-:R-:W-:Y:S01]  /*22800*/  LOP3.LUT R8, R126, 0xffff, RZ, 0xc0, !PT ;  /* 0x0000ffff7e087812 */ /* 0x010fe200078ec0ff */
[----:B------:R-:W2:Y:S04]  /*22810*/  LDL.LU R125, [R1+0xff8] ;  /* 0x000ff800017d7983 */ /* 0x000ea80000300800 */
[----:B------:R-:W4:Y:S01]  /*22820*/  LDL.LU R126, [R1+0xfe8] ;  /* 0x000fe800017e7983 */ /* 0x000f220000300800 */
[----:B---3--:R-:W-:Y:S02]  /*22830*/  LOP3.LUT R7, R127, 0xffff, RZ, 0xc0, !PT ;  /* 0x0000ffff7f077812 */ /* 0x008fe400078ec0ff */
[----:B------:R-:W-:Y:S01]  /*22840*/  LOP3.LUT R6, R128, 0xffff, RZ, 0xc0, !PT ;  /* 0x0000ffff80067812 */ /* 0x000fe200078ec0ff */
[----:B------:R-:W3:Y:S04]  /*22850*/  LDL.LU R127, [R1+0xfd8] ;  /* 0x000fd800017f7983 */ /* 0x000ee80000300800 */
[----:B------:R-:W2:Y:S01]  /*22860*/  LDL.LU R128, [R1+0xfc4] ;  /* 0x000fc40001807983 */ /* 0x000ea20000300800 */
[----:B------:R-:W-:-:S02]  /*22870*/  PRMT R32, R9, 0x3340, R8 ;  /* 0x0000334009207816 */ /* 0x000fc40000000008 */
[----:B------:R-:W-:Y:S02]  /*22880*/  PRMT R10, R7, 0x3340, R6 ;  /* 0x00003340070a7816 */ /* 0x000fe40000000006 */
[----:B----4-:R-:W-:Y:S02]  /*22890*/  LOP3.LUT R8, R126, 0xffff, RZ, 0xc0, !PT ;  /* 0x0000ffff7e087812 */ /* 0x010fe400078ec0ff */
[----:B------:R-:W4:Y:S01]  /*228a0*/  LDL.LU R126, [R1+0xfcc] ;  /* 0x000fcc00017e7983 */ /* 0x000f220000300800 */
[----:B---3--:R-:W-:Y:S02]  /*228b0*/  LOP3.LUT R7, R127, 0xffff, RZ, 0xc0, !PT ;  /* 0x0000ffff7f077812 */ /* 0x008fe400078ec0ff */
[----:B--2---:R-:W-:Y:S01]  /*228c0*/  LOP3.LUT R6, R128, 0xffff, RZ, 0xc0, !PT ;  /* 0x0000ffff80067812 */ /* 0x004fe200078ec0ff */
[----:B------:R-:W2:Y:S04]  /*228d0*/  LDL.LU R127, [R1+0xfb8] ;  /* 0x000fb800017f7983 */ /* 0x000ea80000300800 */
[----:B------:R-:W3:Y:S01]  /*228e0*/  LDL.LU R128, [R1+0xfa8] ;  /* 0x000fa80001807983 */ /* 0x000ee20000300800 */
[----:B------:R-:W-:-:S02]  /*228f0*/  LOP3.LUT R9, R125, 0xffff, RZ, 0xc0, !PT ;  /* 0x0000ffff7d097812 */ /* 0x000fc400078ec0ff */
[----:B------:R-:W-:Y:S02]  /*22900*/  PRMT R6, R7, 0x3340, R6 ;  /* 0x0000334007067816 */ /* 0x000fe40000000006 */
[----:B------:R-:W-:Y:S02]  /*22910*/  PRMT R11, R9, 0x3340, R8 ;  /* 0x00003340090b7816 */ /* 0x000fe40000000008 */
[----:B------:R-:W-:Y:S02]  /*22920*/  PRMT R8, R103, 0x5410, R112 ;  /* 0x0000541067087816 */ /* 0x000fe40000000070 */
[----:B------:R-:W-:Y:S02]  /*22930*/  PRMT R9, R85, 0x5410, R94 ;  /* 0x0000541055097816 */ /* 0x000fe4000000005e */
[----:B------:R-:W-:Y:S02]  /*22940*/  PRMT R10, R32, 0x5410, R10 ;  /* 0x00005410200a7816 */ /* 0x000fe4000000000a */
[----:B------:R-:W-:-:S05]  /*22950*/  PRMT R11, R11, 0x5410, R6 ;  /* 0x000054100b0b7816 */ /* 0x000fca0000000006 */
[----:B------:R4:W-:Y:S02]  /*22960*/  STS.128 [R26+UR58+0x6000], R8 ;  /* 0x006000081a007988 */ /* 0x0009e40008000c3a */
[----:B----4-:R-:W-:Y:S02]  /*22970*/  LOP3.LUT R9, R126, 0xffff, RZ, 0xc0, !PT ;  /* 0x0000ffff7e097812 */ /* 0x010fe400078ec0ff */
[----:B------:R-:W4:Y:S01]  /*22980*/  LDL.LU R126, [R1+0xf98] ;  /* 0x000f9800017e7983 */ /* 0x000f220000300800 */
[----:B--2---:R-:W-:Y:S02]  /*22990*/  LOP3.LUT R8, R127, 0xffff, RZ, 0xc0, !PT ;  /* 0x0000ffff7f087812 */ /* 0x004fe400078ec0ff */
[----:B---3--:R-:W-:Y:S01]  /*229a0*/  LOP3.LUT R7, R128, 0xffff, RZ, 0xc0, !PT ;  /* 0x0000ffff80077812 */ /* 0x008fe200078ec0ff */
[----:B------:R-:W2:Y:S04]  /*229b0*/  LDL.LU R127, [R1+0xf88] ;  /* 0x000f8800017f7983 */ /* 0x000ea80000300800 */
[----:B------:R-:W3:Y:S01]  /*229c0*/  LDL.LU R128, [R1+0xf78] ;  /* 0x000f780001807983 */ /* 0x000ee20000300800 */
[----:B------:R-:W-:-:S02]  /*229d0*/  PRMT R94, R9, 0x3340, R8 ;  /* 0x00003340095e7816 */ /* 0x000fc40000000008 */
[----:B----4-:R-:W-:-:S04]  /*229e0*/  LOP3.LUT R6, R126, 0xffff, RZ, 0xc0, !PT ;  /* 0x0000ffff7e067812 */ /* 0x010fc800078ec0ff */
[----:B------:R-:W-:Y:S02]  /*229f0*/  PRMT R103, R7, 0x3340, R6 ;  /* 0x0000334007677816 */ /* 0x000fe40000000006 */
[----:B------:R-:W-:Y:S02]  /*22a00*/  LOP3.LUT R7, R18, 0xffff, RZ, 0xc0, !PT ;  /* 0x0000ffff12077812 */ /* 0x000fe400078ec0ff */
[----:B------:R-:W4:Y:S04]  /*22a10*/  LDL.LU R18, [R1+0x2a10] ;  /* 0x002a100001127983 */ /* 0x000f280000300800 */
[----:B------:R-:W4:Y:S04]  /*22a20*/  LDL R32, [R1+0xf18] ;  /* 0x000f180001207983 */ /* 0x000f280000100800 */
[----:B------:R-:W4:Y:S01]  /*22a30*/  LDL.LU R126, [R1+0xff4] ;  /* 0x000ff400017e7983 */ /* 0x000f220000300800 */
[----:B--2---:R-:W-:-:S02]  /*22a40*/  LOP3.LUT R9, R127, 0xffff, RZ, 0xc0, !PT ;  /* 0x0000ffff7f097812 */ /* 0x004fc400078ec0ff */
[----:B---3--:R-:W-:Y:S01]  /*22a50*/  LOP3.LUT R8, R128, 0xffff, RZ, 0xc0, !PT ;  /* 0x0000ffff80087812 */ /* 0x008fe200078ec0ff */
[----:B------:R-:W2:Y:S04]  /*22a60*/  LDL.LU R127, [R1+0xfe4] ;  /* 0x000fe400017f7983 */ /* 0x000ea80000300800 */
[----:B------:R-:W3:Y:S01]  /*22a70*/  LDL.LU R128, [R1+0xfd4] ;  /* 0x000fd40001807983 */ /* 0x000ee20000300800 */
[----:B------:R-:W-:Y:S02]  /*22a80*/  LOP3.LUT R6, R84, 0xffff, RZ, 0xc0, !PT ;  /* 0x0000ffff54067812 */ /* 0x000fe400078ec0ff */
[----:B------:R-:W-:Y:S02]  /*22a90*/  PRMT R84, R9, 0x3340, R8 ;  /* 0x0000334009547816 */ /* 0x000fe40000000008 */
[----:B------:R-:W-:-:S02]  /*22aa0*/  LOP3.LUT R9, R111, 0xffff, RZ, 0xc0, !PT ;  /* 0x0000ffff6f097812 */ /* 0x000fc400078ec0ff */
[----:B------:R-:W-:Y:S02]  /*22ab0*/  LOP3.LUT R8, R110, 0xffff, RZ, 0xc0, !PT ;  /* 0x0000ffff6e087812 */ /* 0x000fe400078ec0ff */
[----:B------:R-:W-:Y:S02]  /*22ac0*/  PRMT R85, R7, 0x3340, R6 ;  /* 0x0000334007557816 */ /* 0x000fe40000000006 */
[----:B------:R-:W-:Y:S02]  /*22ad0*/  LOP3.LUT R7, R109, 0xffff, RZ, 0xc0, !PT ;  /* 0x0000ffff6d077812 */ /* 0x000fe400078ec0ff */
        /* <DEDUP_REMOVED lines=8> */
[----:B------:R-:W-:-:S02]  /*22b60*/  PRMT R6, R7, 0x3340, R6 ;  /* 0x0000334007067816 */ /* 0x000fc40000000006 */
[----:B------:R-:W-:Y:S02]  /*22b70*/  PRMT R8, R94, 0x5410, R103 ;  /* 0x000054105e087816 */ /* 0x000fe40000000067 */
[----:B------:R-:W-:Y:S02]  /*22b80*/  PRMT R9, R84, 0x5410, R85 ;  /* 0x0000541054097816 */ /* 0x000fe40000000055 */
[----:B------:R-:W-:Y:S02]  /*22b90*/  PRMT R10, R26, 0x5410, R10 ;  /* 0x000054101a0a7816 */ /* 0x000fe4000000000a */
[----:B------:R-:W-:-:S05]  /*22ba0*/  PRMT R11, R11, 0x5410, R6 ;  /* 0x000054100b0b7816 */ /* 0x000fca0000000006 */
[----:B----4-:R0:W-:Y:S02]  /*22bb0*/  STS.128 [R32+UR58], R8 ;  /* 0x0000000820007988 */ /* 0x0101e40008000c3a */
[----:B0-----:R-:W-:Y:S02]  /*22bc0*/  LOP3.LUT R9, R126, 0xffff, RZ, 0xc0, !PT ;  /* 0x0000ffff7e097812 */ /* 0x001fe400078ec0ff */
        /* <DEDUP_REMOVED lines=10> */
[----:B------:R-:W4:Y:S01]  /*22c70*/  LDL.LU R125, [R1+0x1018] ;  /* 0x00101800017d7983 */ /* 0x000f220000300800 */
[----:B---3--:R-:W-:-:S03]  /*22c80*/  LOP3.LUT R8, R128, 0xffff, RZ, 0xc0, !PT ;  /* 0x0000ffff80087812 */ /* 0x008fc600078ec0ff */
[----:B------:R-:W3:Y:S01]  /*22c90*/  LDL.LU R128, [R1+0x100c] ;  /* 0x00100c0001807983 */ /* 0x000ee20000300800 */
[----:B--2---:R-:W-:Y:S02]  /*22ca0*/  LOP3.LUT R9, R127, 0xffff, RZ, 0xc0, !PT ;  /* 0x0000ffff7f097812 */ /* 0x004fe400078ec0ff */
[----:B------:R-:W-:Y:S01]  /*22cb0*/  LOP3.LUT R6, R76, 0xffff, RZ, 0xc0, !PT ;  /* 0x0000ffff4c067812 */ /* 0x000fe200078ec0ff */
[----:B------:R-:W2:Y:S04]  /*22cc0*/  LDL.LU R126, [R1+0x1000] ;  /* 0x00100000017e7983 */ /* 0x000ea80000300800 */
[----:B------:R-:W2:Y:S01]  /*22cd0*/  LDL.LU R127, [R1+0xff0] ;  /* 0x000ff000017f7983 */ /* 0x000ea20000300800 */
[----:B------:R-:W-:Y:S02]  /*22ce0*/  PRMT R76, R9, 0x3340, R8 ;  /* 0x00003340094c7816 */ /* 0x000fe40000000008 */
[----:B------:R-:W-:-:S02]  /*22cf0*/  PRMT R84, R7, 0x3340, R6 ;  /* 0x0000334007547816 */ /* 0x000fc40000000006 */
[----:B------:R-:W-:Y:S02]  /*22d00*/  LOP3.LUT R9, R102, 0xffff, RZ, 0xc0, !PT ;  /* 0x0000ffff66097812 */ /* 0x000fe400078ec0ff */
[----:B------:R-:W-:Y:S02]  /*22d10*/  LOP3.LUT R8, R101, 0xffff, RZ, 0xc0, !PT ;  /* 0x0000ffff65087812 */ /* 0x000fe400078ec0ff */
[----:B------:R-:W-:Y:S02]  /*22d20*/  LOP3.LUT R7, R100, 0xffff, RZ, 0xc0, !PT ;  /* 0x0000ffff64077812 */ /* 0x000fe400078ec0ff */
[----:B------:R-:W-:Y:S02]  /*22d30*/  LOP3.LUT R6, R99, 0xffff, RZ, 0xc0, !PT ;  /* 0x0000ffff63067812 */ /* 0x000fe400078ec0ff */
[----:B------:R-:W-:Y:S02]  /*22d40*/  PRMT R26, R9, 0x3340, R8 ;  /* 0x00003340091a7816 */ /* 0x000fe40000000008 */
[----:B------:R-:W-:-:S02]  /*22d50*/  LOP3.LUT R9, R98, 0xffff, RZ, 0xc0, !PT ;  /* 0x0000ffff62097812 */ /* 0x000fc400078ec0ff */
[----:B------:R-:W-:Y:S02]  /*22d60*/  PRMT R10, R7, 0x3340, R6 ;  /* 0x00003340070a7816 */ /* 0x000fe40000000006 */
        /* <DEDUP_REMOVED lines=9> */
[----:B------:R3:W-:Y:S02]  /*22e00*/  STS.128 [R32+UR58+0x2000], R8 ;  /* 0x0020000820007988 */ /* 0x0007e40008000c3a */
[----:B---3--:R-:W-:Y:S02]  /*22e10*/  LOP3.LUT R8, R128, 0xffff, RZ, 0xc0, !PT ;  /* 0x0000ffff80087812 */ /* 0x008fe400078ec0ff */
[----:B------:R-:W3:Y:S01]  /*22e20*/  LDL.LU R128, [R1+0xfe0] ;  /* 0x000fe00001807983 */ /* 0x000ee20000300800 */
[----:B----4-:R-:W-:Y:S02]  /*22e30*/  LOP3.LUT R9, R125, 0xffff, RZ, 0xc0, !PT ;  /* 0x0000ffff7d097812 */ /* 0x010fe400078ec0ff */
[----:B--2---:R-:W-:Y:S02]  /*22e40*/  LOP3.LUT R7, R126, 0xffff, RZ, 0xc0, !PT ;  /* 0x0000ffff7e077812 */ /* 0x004fe400078ec0ff */
[----:B------:R-:W-:Y:S02]  /*22e50*/  LOP3.LUT R6, R127, 0xffff, RZ, 0xc0, !PT ;  /* 0x0000ffff7f067812 */ /* 0x000fe400078ec0ff */
[----:B------:R-:W-:-:S02]  /*22e60*/  PRMT R84, R9, 0x3340, R8 ;  /* 0x0000334009547816 */ /* 0x000fc40000000008 */
[----:B------:R-:W-:Y:S02]  /*22e70*/  LOP3.LUT R8, R18, 0xffff, RZ, 0xc0, !PT ;  /* 0x0000ffff12087812 */ /* 0x000fe400078ec0ff */
[----:B------:R-:W-:Y:S01]  /*22e80*/  PRMT R85, R7, 0x3340, R6 ;  /* 0x0000334007557816 */ /* 0x000fe20000000006 */
[----:B------:R-:W2:Y:S01]  /*22e90*/  LDL.LU R18, [R1+0x2a08] ;  /* 0x002a080001127983 */ /* 0x000ea20000300800 */
[----:B------:R-:W-:-:S03]  /*22ea0*/  LOP3.LUT R7, R21, 0xffff, RZ, 0xc0, !PT ;  /* 0x0000ffff15077812 */ /* 0x000fc600078ec0ff */
[----:B------:R-:W4:Y:S04]  /*22eb0*/  LDL.LU R21, [R1+0x2a04] ;  /* 0x002a040001157983 */ /* 0x000f280000300800 */
[----:B------:R-:W2:Y:S04]  /*22ec0*/  LDL.LU R126, [R1+0x1030] ;  /* 0x00103000017e7983 */ /* 0x000ea80000300800 */
[----:B------:R-:W2:Y:S01]  /*22ed0*/  LDL.LU R127, [R1+0x1028] ;  /* 0x00102800017f7983 */ /* 0x000ea20000300800 */
[----:B------:R-:W-:-:S04]  /*22ee0*/  LOP3.LUT R6, R75, 0xffff, RZ, 0xc0, !PT ;  /* 0x0000ffff4b067812 */ /* 0x000fc800078ec0ff */
[----:B------:R-:W-:Y:S02]  /*22ef0*/  PRMT R76, R7, 0x3340, R6 ;  /* 0x00003340074c7816 */ /* 0x000fe40000000006 */
[----:B------:R-:W-:Y:S02]  /*22f00*/  LOP3.LUT R7, R91, 0xffff, RZ, 0xc0, !PT ;  /* 0x0000ffff5b077812 */ /* 0x000fe400078ec0ff */
[----:B------:R-:W-:Y:S02]  /*22f10*/  LOP3.LUT R6, R90, 0xffff, RZ, 0xc0, !PT ;  /* 0x0000ffff5a067812 */ /* 0x000fe400078ec0ff */
[----:B---3--:R-:W-:Y:S02]  /*22f20*/  LOP3.LUT R9, R128, 0xffff, RZ, 0xc0, !PT ;  /* 0x0000ffff80097812 */ /* 0x008fe400078ec0ff */
[----:B------:R-:W3:Y:S02]  /*22f30*/  LDL.LU R128, [R1+0x1020] ;  /* 0x0010200001807983 */ /* 0x000ee40000300800 */
[----:B------:R-:W-:-:S02]  /*22f40*/  PRMT R75, R9, 0x3340, R8 ;  /* 0x00003340094b7816 */ /* 0x000fc40000000008 */
[----:B------:R-:W-:Y:S02]  /*22f50*/  LOP3.LUT R9, R93, 0xffff, RZ, 0xc0, !PT ;  /* 0x0000ffff5d097812 */ /* 0x000fe400078ec0ff */
[----:B------:R-:W-:Y:S02]  /*22f60*/  LOP3.LUT R8, R92, 0xffff, RZ, 0xc0, !PT ;  /* 0x0000ffff5c087812 */ /* 0x000fe400078ec0ff */
[----:B------:R-:W-:Y:S02]  /*22f70*/  PRMT R10, R7, 0x3340, R6 ;  /* 0x00003340070a7816 */ /* 0x000fe40000000006 */
[----:B------:R-:W-:Y:S02]  /*22f80*/  LOP3.LUT R7, R87, 0xffff, RZ, 0xc0, !PT ;  /* 0x0000ffff57077812 */ /* 0x000fe400078ec0ff */
[----:B------:R-:W-:Y:S02]  /*22f90*/  LOP3.LUT R6, R86, 0xffff, RZ, 0xc0, !PT ;  /* 0x0000ffff56067812 */ /* 0x000fe400078ec0ff */
[----:B------:R-:W-:-:S02]  /*22fa0*/  PRMT R26, R9, 0x3340, R8 ;  /* 0x00003340091a7816 */ /* 0x000fc40000000008 */
[----:B------:R-:W-:Y:S02]  /*22fb0*/  LOP3.LUT R9, R89, 0xffff, RZ, 0xc0, !PT ;  /* 0x0000ffff59097812 */ /* 0x000fe400078ec0ff */
[----:B------:R-:W-:Y:S02]  /*22fc0*/  LOP3.LUT R8, R88, 0xffff, RZ, 0xc0, !PT ;  /* 0x0000ffff58087812 */ /* 0x000fe400078ec0ff */
[----:B------:R-:W-:Y:S02]  /*22fd0*/  PRMT R6, R7, 0x3340, R6 ;  /* 0x0000334007067816 */ /* 0x000fe40000000006 */
[----:B------:R-:W-:Y:S02]  /*22fe0*/  PRMT R11, R9, 0x3340, R8 ;  /* 0x00003340090b7816 */ /* 0x000fe40000000008 */
[----:B------:R-:W-:Y:S02]  /*22ff0*/  PRMT R8, R84, 0x5410, R85 ;  /* 0x0000541054087816 */ /* 0x000fe40000000055 */
[----:B------:R-:W-:-:S02]  /*23000*/  PRMT R9, R75, 0x5410, R76 ;  /* 0x000054104b097816 */ /* 0x000fc4000000004c */
[----:B------:R-:W-:Y:S02]  /*23010*/  PRMT R10, R26, 0x5410, R10 ;  /* 0x000054101a0a7816 */ /* 0x000fe4000000000a */
[----:B------:R-:W-:Y:S02]  /*23020*/  PRMT R11, R11, 0x5410, R6 ;  /* 0x000054100b0b7816 */ /* 0x000fe40000000006 */
[----:B----4-:R-:W-:Y:S02]  /*23030*/  LOP3.LUT R6, R21, 0xffff, RZ, 0xc0, !PT ;  /* 0x0000ffff15067812 */ /* 0x010fe400078ec0ff */
[----:B------:R-:W4:Y:S04]  /*23040*/  LDL.LU R21, [R1+0x2a00] ;  /* 0x002a000001157983 */ /* 0x000f280000300800 */
[----:B------:R2:W-:Y:S02]  /*23050*/  STS.128 [R32+UR58+0x4000], R8 ;  /* 0x0040000820007988 */ /* 0x0005e40008000c3a */
[----:B--2---:R-:W-:-:S02]  /*23060*/  LOP3.LUT R9, R126, 0xffff, RZ, 0xc0, !PT ;  /* 0x0000ffff7e097812 */ /* 0x004fc400078ec0ff */
[----:B------:R-:W-:-:S04]  /*23070*/  LOP3.LUT R8, R127, 0xffff, RZ, 0xc0, !PT ;  /* 0x0000ffff7f087812 */ /* 0x000fc800078ec0ff */
[----:B------:R-:W-:Y:S02]  /*23080*/  PRMT R75, R9, 0x3340, R8 ;  /* 0x00003340094b7816 */ /* 0x000fe40000000008 */
[----:B------:R-:W-:Y:S02]  /*23090*/  LOP3.LUT R9, R18, 0xffff, RZ, 0xc0, !PT ;  /* 0x0000ffff12097812 */ /* 0x000fe400078ec0ff */
[----:B------:R-:W-:Y:S01]  /*230a0*/  LOP3.LUT R8, R15, 0xffff, RZ, 0xc0, !PT ;  /* 0x0000ffff0f087812 */ /* 0x000fe200078ec0ff */
[----:B------:R-:W2:Y:S04]  /*230b0*/  LDL.LU R18, [R1+0x29fc] ;  /* 0x0029fc0001127983 */ /* 0x000ea80000300800 */
[----:B------:R-:W2:Y:S01]  /*230c0*/  LDL.LU R15, [R1+0x29f8] ;  /* 0x0029f800010f7983 */ /* 0x000ea20000300800 */
[----:B------:R-:W-:-:S02]  /*230d0*/  PRMT R26, R9, 0x3340, R8 ;  /* 0x00003340091a7816 */ /* 0x000fc40000000008 */
[----:B------:R-:W-:Y:S02]  /*230e0*/  LOP3.LUT R9, R83, 0xffff, RZ, 0xc0, !PT ;  /* 0x0000ffff53097812 */ /* 0x000fe400078ec0ff */
[----:B------:R-:W-:Y:S01]  /*230f0*/  LOP3.LUT R8, R82, 0xffff, RZ, 0xc0, !PT ;  /* 0x0000ffff52087812 */ /* 0x000fe200078ec0ff */
        /* <DEDUP_REMOVED lines=10> */
[----:B------:R-:W-:Y:S01]  /*231a0*/  STL.64 [R1+0x29a0], R130 ;  /* 0x0029a08201007387 */ /* 0x000fe20000100a00 */
[----:B---3--:R-:W-:-:S04]  /*231b0*/  LOP3.LUT R7, R128, 0xffff, RZ, 0xc0, !PT ;  /* 0x0000ffff80077812 */ /* 0x008fc800078ec0ff */
[----:B------:R-:W-:Y:S02]  /*231c0*/  PRMT R76, R7, 0x3340, R6 ;  /* 0x00003340074c7816 */ /* 0x000fe40000000006 */
[----:B------:R-:W-:Y:S02]  /*231d0*/  LOP3.LUT R7, R129, 0xffff, RZ, 0xc0, !PT ;  /* 0x0000ffff81077812 */ /* 0x000fe400078ec0ff */
[----:B------:R-:W-:-:S04]  /*231e0*/  LOP3.LUT R6, R74, 0xffff, RZ, 0xc0, !PT ;  /* 0x0000ffff4a067812 */ /* 0x000fc800078ec0ff */
[----:B------:R-:W-:Y:S02]  /*231f0*/  PRMT R74, R7, 0x3340, R6 ;  /* 0x00003340074a7816 */ /* 0x000fe40000000006 */
[----:B------:R-:W-:Y:S02]  /*23200*/  LOP3.LUT R6, R73, 0xffff, RZ, 0xc0, !PT ;  /* 0x0000ffff49067812 */ /* 0x000fe400078ec0ff */
[----:B------:R-:W-:Y:S02]  /*23210*/  PRMT R73, R9, 0x3340, R8 ;  /* 0x0000334009497816 */ /* 0x000fe40000000008 */
[----:B------:R-:W-:Y:S02]  /*23220*/  LOP3.LUT R9, R80, 0xffff, RZ, 0xc0, !PT ;  /* 0x0000ffff50097812 */ /* 0x000fe400078ec0ff */
[----:B------:R-:W-:-:S04]  /*23230*/  LOP3.LUT R8, R79, 0xffff, RZ, 0xc0, !PT ;  /* 0x0000ffff4f087812 */ /* 0x000fc800078ec0ff */
[----:B------:R-:W-:Y:S02]  /*23240*/  PRMT R11, R9, 0x3340, R8 ;  /* 0x00003340090b7816 */ /* 0x000fe40000000008 */
[----:B------:R-:W-:Y:S02]  /*23250*/  PRMT R9, R26, 0x5410, R74 ;  /* 0x000054101a097816 */ /* 0x000fe4000000004a */
[----:B------:R-:W0:Y:S01]  /*23260*/  S2R R26, SR_TID.X ;  /* 0x00000000001a7919 */ /* 0x000e220000002100 */
[----:B------:R-:W-:-:S04]  /*23270*/  LOP3.LUT R7, R81, 0xffff, RZ, 0xc0, !PT ;  /* 0x0000ffff51077812 */ /* 0x000fc800078ec0ff */
[----:B------:R-:W-:Y:S02]  /*23280*/  PRMT R10, R7, 0x3340, R6 ;  /* 0x00003340070a7816 */ /* 0x000fe40000000006 */
[----:B------:R-:W-:Y:S02]  /*23290*/  LOP3.LUT R7, R78, 0xffff, RZ, 0xc0, !PT ;  /* 0x0000ffff4e077812 */ /* 0x000fe400078ec0ff */
[----:B------:R-:W-:Y:S01]  /*232a0*/  LOP3.LUT R6, R77, 0xffff, RZ, 0xc0, !PT ;  /* 0x0000ffff4d067812 */ /* 0x000fe200078ec0ff */
[----:B------:R-:W1:Y:S03]  /*232b0*/  S2R R129, SR_TID.X ;  /* 0x0000000000817919 */ /* 0x000e660000002100 */
[----:B------:R-:W-:Y:S02]  /*232c0*/  PRMT R6, R7, 0x3340, R6 ;  /* 0x0000334007067816 */ /* 0x000fe40000000006 */
[----:B------:R-:W-:-:S02]  /*232d0*/  PRMT R8, R75, 0x5410, R76 ;  /* 0x000054104b087816 */ /* 0x000fc4000000004c */
[----:B------:R-:W-:Y:S02]  /*232e0*/  PRMT R10, R73, 0x5410, R10 ;  /* 0x00005410490a7816 */ /* 0x000fe4000000000a */
[----:B------:R-:W-:-:S05]  /*232f0*/  PRMT R11, R11, 0x5410, R6 ;  /* 0x000054100b0b7816 */ /* 0x000fca0000000006 */
[----:B------:R-:W-:Y:S01]  /*23300*/  STS.128 [R32+UR58+0x6000], R8 ;  /* 0x0060000820007988 */ /* 0x000fe20008000c3a */
[----:B0-----:R-:W-:-:S05]  /*23310*/  LOP3.LUT R26, R26, 0x7f, RZ, 0xc0, !PT ;  /* 0x0000007f1a1a7812 */ /* 0x001fca00078ec0ff */
[----:B------:R-:W-:Y:S04]  /*23320*/  STS.U8 [R26+UR58+0x8000], R72 ;  /* 0x008000481a007988 */ /* 0x000fe8000800003a */
        /* <DEDUP_REMOVED lines=22> */
[----:B------:R-:W-:Y:S01]  /*23490*/  STS.U8 [R26+UR58+0xae00], R251 ;  /* 0x00ae00fb1a007988 */ /* 0x000fe2000800003a */
[----:B-1----:R-:W-:-:S03]  /*234a0*/  LOP3.LUT R129, R129, 0x7f, RZ, 0xc0, !PT ;  /* 0x0000007f81817812 */ /* 0x002fc600078ec0ff */
[----:B------:R-:W-:Y:S04]  /*234b0*/  STS.U8 [R26+UR58+0xb000], R250 ;  /* 0x00b000fa1a007988 */ /* 0x000fe8000800003a */
[----:B------:R-:W-:Y:S04]  /*234c0*/  STS.U8 [R26+UR58+0xb200], R249 ;  /* 0x00b200f91a007988 */ /* 0x000fe8000800003a */
[----:B------:R-:W-:Y:S04]  /*234d0*/  STS.U8 [R26+UR58+0xb400], R248 ;  /* 0x00b400f81a007988 */ /* 0x000fe8000800003a */
[----:B------:R-:W-:Y:S01]  /*234e0*/  STS.U8 [R26+UR58+0xb600], R247 ;  /* 0x00b600f71a007988 */ /* 0x000fe2000800003a */
[----:B------:R-:W-:-:S03]  /*234f0*/  LOP3.LUT R6, R129, 0x10, RZ, 0x3c, !PT ;  /* 0x0000001081067812 */ /* 0x000fc600078e3cff */
        /* <DEDUP_REMOVED lines=36> */
[----:B------:R0:W-:Y:S04]  /*23740*/  STS.U8 [R6+UR58+0xbe80], R211 ;  /* 0x00be80d306007988 */ /* 0x0001e8000800003a */
        /* <DEDUP_REMOVED lines=28> */
[----:B0-----:R-:W-:-:S03]  /*23910*/  LOP3.LUT R6, R26, 0x30, RZ, 0x3c, !PT ;  /* 0x000000301a067812 */ /* 0x001fc600078e3cff */
[----:B------:R-:W-:Y:S04]  /*23920*/  STS.U8 [R7+UR58+0xb900], R182 ;  /* 0x00b900b607007988 */ /* 0x000fe8000800003a */
[----:B------:R-:W-:Y:S04]  /*23930*/  STS.U8 [R7+UR58+0xbb00], R181 ;  /* 0x00bb00b507007988 */ /* 0x000fe8000800003a */
[----:B------:R-:W-:Y:S04]  /*23940*/  STS.U8 [R7+UR58+0xbd00], R180 ;  /* 0x00bd00b407007988 */ /* 0x000fe8000800003a */
[----:B------:R-:W-:Y:S04]  /*23950*/  STS.U8 [R7+UR58+0xbf00], R179 ;  /* 0x00bf00b307007988 */ /* 0x000fe8000800003a */
[----:B------:R0:W-:Y:S04]  /*23960*/  STS.U8 [R6+UR58+0xbf80], R52 ;  /* 0x00bf803406007988 */ /* 0x0001e8000800003a */
[----:B0-----:R-:W3:Y:S04]  /*23970*/  LDL.LU.64 R52, [R1+0xc00] ;  /* 0x000c000001347983 */ /* 0x001ee80000300a00 */
[----:B------:R-:W3:Y:S04]  /*23980*/  LDL.LU.64 R54, [R1+0xc08] ;  /* 0x000c080001367983 */ /* 0x000ee80000300a00 */
        /* <DEDUP_REMOVED lines=21> */
[----:B------:R-:W-:Y:S04]  /*23ae0*/  STS.U8 [R6+UR58+0x8180], R178 ;  /* 0x008180b206007988 */ /* 0x000fe8000800003a */
        /* <DEDUP_REMOVED lines=51> */
[----:B------:R0:W-:Y:S04]  /*23e20*/  STS.U8 [R6+UR58+0xb580], R152 ;  /* 0x00b5809806007988 */ /* 0x0001e8000800003a */
[----:B------:R-:W3:Y:S04]  /*23e30*/  LDL.LU.64 R150, [R1+0xd88] ;  /* 0x000d880001967983 */ /* 0x000ee80000300a00 */
        /* <DEDUP_REMOVED lines=15> */
[----:B------:R-:W-:Y:S04]  /*23f30*/  STS.U8 [R6+UR58+0xb980], R22 ;  /* 0x00b9801606007988 */ /* 0x000fe8000800003a */
[----:B------:R-:W-:Y:S04]  /*23f40*/  STS.U8 [R6+UR58+0xbb80], R13 ;  /* 0x00bb800d06007988 */ /* 0x000fe8000800003a */
[----:B------:R-:W-:Y:S01]  /*23f50*/  STS.U8 [R6+UR58+0xbd80], R12 ;  /* 0x00bd800c06007988 */ /* 0x000fe2000800003a */
[----:B------:R0:W-:Y:S06]  /*23f60*/  MEMBAR.ALL.CTA ;  /* 0x0000000000007992 */ /* 0x0001ec0000008000 */
[----:B0-----:R-:W0:Y:S02]  /*23f70*/  FENCE.VIEW.ASYNC.S ;  /* 0x00000000000073c6 */ /* 0x001e240000000000 */
[----:B0-----:R-:W-:Y:S06]  /*23f80*/  BAR.SYNC.DEFER_BLOCKING 0x0 ;  /* 0x0000000000007b1d */ /* 0x001fec0000010000 */
[----:B------:R-:W-:Y:S01]  /*23f90*/  UMOV UR13, 0x80000020 ;  /* 0x80000020000d7882 */ /* 0x000fe20000000000 */
[----:B---3--:R-:W-:-:S06]  /*23fa0*/  WARPGROUP.ARRIVE ;  /* 0x00000000000079c5 */ /* 0x008fcc0000000000 */
[----:B------:R-:W-:Y:S01]  /*23fb0*/  QGMMA.64x256x32.F32.E5M2.E5M2 R52, gdesc[UR12], R52, gsb0 ;  /* 0x03e000000c3479f3 */ /* 0x000fe20008003834 */
[----:B------:R-:W-:Y:S04]  /*23fc0*/  STL [R1+0x2998], R50 ;  /* 0x0029983201007387 */ /* 0x000fe80000100800 */
        /* <DEDUP_REMOVED lines=8> */
[----:B------:R-:W-:Y:S04]  /*24050*/  STL [R1+0x2950], R33 ;  /* 0x0029502101007387 */ /* 0x000fe80000100800 */
[----:B------:R-:W-:Y:S04]  /*24060*/  STL.64 [R1+0x2948], R30 ;  /* 0x0029481e01007387 */ /* 0x000fe80000100a00 */
[----:B------:R-:W-:Y:S04]  /*24070*/  STL.64 [R1+0x2940], R28 ;  /* 0x0029401c01007387 */ /* 0x000fe80000100a00 */
[----:B------:R-:W-:Y:S01]  /*24080*/  STL.64 [R1+0x2938], R24 ;  /* 0x0029381801007387 */ /* 0x000fe20000100a00 */
[----:B------:R-:W-:-:S02]  /*24090*/  WARPGROUP.DEPBAR.LE gsb0, 0x0 ;  /* 0x00008000000079c5 */ /* 0x000fc40000010000 */
[----:B------:R-:W-:-:S06]  /*240a0*/  WARPGROUP.ARRIVE ;  /* 0x00000000000079c5 */ /* 0x000fcc0000000000 */
[----:B------:R-:W-:Y:S03]  /*240b0*/  QGMMA.64x256x32.F32.E5M2.E5M2 R52, gdesc[UR8], R52, gsb0 ;  /* 0x03e00000083479f3 */ /* 0x000fe60008003834 */
[----:B------:R-:W-:Y:S02]  /*240c0*/  WARPGROUP.DEPBAR.LE gsb0, 0x0 ;  /* 0x00008000000079c5 */ /* 0x000fe40000010000 */
        /* <DEDUP_REMOVED lines=49> */
[----:B------:R0:W-:Y:S04]  /*243e0*/  STL.64 [R1+0xd88], R150 ;  /* 0x000d889601007387 */ /* 0x0001e80000100a00 */
        /* <DEDUP_REMOVED lines=14> */
[----:B0-----:R-:W3:Y:S04]  /*244d0*/  LDL.LU.64 R150, [R1+0x29f0] ;  /* 0x0029f00001967983 */ /* 0x001ee80000300a00 */
[----:B------:R-:W4:Y:S04]  /*244e0*/  LDL.LU.64 R148, [R1+0x29e8] ;  /* 0x0029e80001947983 */ /* 0x000f280000300a00 */
[----:B------:R-:W2:Y:S04]  /*244f0*/  LDL.LU.64 R146, [R1+0x29e0] ;  /* 0x0029e00001927983 */ /* 0x000ea80000300a00 */
        /* <DEDUP_REMOVED lines=8> */
[----:B------:R-:W2:Y:S04]  /*24580*/  LDL.LU R50, [R1+0x2998] ;  /* 0x0029980001327983 */ /* 0x000ea80000300800 */
        /* <DEDUP_REMOVED lines=12> */
[----:B------:R-:W2:Y:S04]  /*24650*/  LDL.LU R128, [R1+0x1c5c] ;  /* 0x001c5c0001807983 */ /* 0x000ea80000300800 */
[----:B------:R-:W2:Y:S04]  /*24660*/  LDL.LU R129, [R1+0x1c58] ;  /* 0x001c580001817983 */ /* 0x000ea80000300800 */
[----:B---3--:R-:W-:Y:S04]  /*24670*/  STL.64 [R1+0x2930], R150 ;  /* 0x0029309601007387 */ /* 0x008fe80000100a00 */
[----:B----4-:R-:W-:Y:S04]  /*24680*/  STL.64 [R1+0x2928], R148 ;  /* 0x0029289401007387 */ /* 0x010fe80000100a00 */
[----:B--2---:R-:W-:Y:S04]  /*24690*/  STL.64 [R1+0x2920], R146 ;  /* 0x0029209201007387 */ /* 0x004fe80000100a00 */
        /* <DEDUP_REMOVED lines=47> */
[----:B0-----:R-:W2:Y:S04]  /*24990*/  LDL.LU.64 R128, [R1+0xb30] ;  /* 0x000b300001807983 */ /* 0x001ea80000300a00 */
        /* <DEDUP_REMOVED lines=24> */
[----:B------:R-:W2:Y:S01]  /*24b20*/  LDL.LU.64 R178, [R1+0xbf8] ;  /* 0x000bf80001b27983 */ /* 0x000ea20000300a00 */
[----:B------:R-:W-:Y:S01]  /*24b30*/  UIADD3.64 UR52, UR8, 0xfe, URZ ;  /* 0x000000fe08347897 */ /* 0x000fe2000fffe03f */
[----:B------:R-:W-:Y:S01]  /*24b40*/  UMOV UR54, UR14 ;  /* 0x0000000e00367c82 */ /* 0x000fe20008000000 */
[----:B------:R-:W-:Y:S01]  /*24b50*/  UMOV UR55, UR15 ;  /* 0x0000000f00377c82 */ /* 0x000fe20008000000 */
[----:B------:R-:W-:Y:S01]  /*24b60*/  UIADD3.64 UR48, UR8, 0x100, URZ ;  /* 0x0000010008307897 */ /* 0x000fe2000fffe03f */
[----:B------:R-:W-:Y:S01]  /*24b70*/  UMOV UR50, UR10 ;  /* 0x0000000a00327c82 */ /* 0x000fe20008000000 */
[----:B------:R-:W-:Y:S01]  /*24b80*/  UMOV UR51, UR11 ;  /* 0x0000000b00337c82 */ /* 0x000fe20008000000 */
[----:B--2---:R-:W-:-:S06]  /*24b90*/  WARPGROUP.ARRIVE ;  /* 0x00000000000079c5 */ /* 0x004fcc0000000000 */
        /* <DEDUP_REMOVED lines=82> */
[----:B0-----:R-:W2:Y:S04]  /*250c0*/  LDL.LU.64 R150, [R1+0x2930] ;  /* 0x0029300001967983 */ /* 0x001ea80000300a00 */
[----:B------:R-:W3:Y:S04]  /*250d0*/  LDL.LU.64 R148, [R1+0x2928] ;  /* 0x0029280001947983 */ /* 0x000ee80000300a00 */
[----:B------:R-:W4:Y:S04]  /*250e0*/  LDL.LU.64 R146, [R1+0x2920] ;  /* 0x0029200001927983 */ /* 0x000f280000300a00 */
[----:B------:R-:W2:Y:S04]  /*250f0*/  LDL.LU.64 R144, [R1+0x2918] ;  /* 0x0029180001907983 */ /* 0x000ea80000300a00 */
[----:B------:R-:W3:Y:S04]  /*25100*/  LDL.LU.64 R142, [R1+0x2910] ;  /* 0x00291000018e7983 */ /* 0x000ee80000300a00 */
[----:B------:R-:W4:Y:S04]  /*25110*/  LDL.LU.64 R140, [R1+0x2908] ;  /* 0x00290800018c7983 */ /* 0x000f280000300a00 */
[----:B------:R-:W3:Y:S04]  /*25120*/  LDL.LU.64 R138, [R1+0x2900] ;  /* 0x00290000018a7983 */ /* 0x000ee80000300a00 */
[----:B------:R-:W2:Y:S04]  /*25130*/  LDL.LU.64 R136, [R1+0x28f8] ;  /* 0x0028f80001887983 */ /* 0x000ea80000300a00 */
[----:B------:R-:W4:Y:S04]  /*25140*/  LDL.LU.64 R134, [R1+0x28f0] ;  /* 0x0028f00001867983 */ /* 0x000f280000300a00 */
[----:B------:R-:W3:Y:S04]  /*25150*/  LDL.LU.64 R132, [R1+0x28e8] ;  /* 0x0028e80001847983 */ /* 0x000ee80000300a00 */
[----:B------:R-:W2:Y:S04]  /*25160*/  LDL.LU.64 R130, [R1+0x28e0] ;  /* 0x0028e00001827983 */ /* 0x000ea80000300a00 */
[----:B------:R-:W4:Y:S04]  /*25170*/  LDL.LU.64 R128, [R1+0x28d8] ;  /* 0x0028d80001807983 */ /* 0x000f280000300a00 */
[----:B------:R-:W3:Y:S04]  /*25180*/  LDL.LU R50, [R1+0x28d0] ;  /* 0x0028d00001327983 */ /* 0x000ee80000300800 */
        /* <DEDUP_REMOVED lines=8> */
[----:B------:R-:W3:Y:S04]  /*25210*/  LDL.LU R33, [R1+0x2888] ;  /* 0x0028880001217983 */ /* 0x000ee80000300800 */
[----:B------:R-:W3:Y:S04]  /*25220*/  LDL.LU.64 R30, [R1+0x2880] ;  /* 0x00288000011e7983 */ /* 0x000ee80000300a00 */
[----:B------:R-:W3:Y:S04]  /*25230*/  LDL.LU.64 R28, [R1+0x2878] ;  /* 0x00287800011c7983 */ /* 0x000ee80000300a00 */
[----:B------:R-:W3:Y:S04]  /*25240*/  LDL.LU.64 R24, [R1+0x2870] ;  /* 0x0028700001187983 */ /* 0x000ee80000300a00 */
[----:B------:R-:W3:Y:S04]  /*25250*/  LDL.LU R124, [R1+0x1c54] ;  /* 0x001c5400017c7983 */ /* 0x000ee80000300800 */
[----:B------:R-:W3:Y:S01]  /*25260*/  LDL.LU R125, [R1+0x1c50] ;  /* 0x001c5000017d7983 */ /* 0x000ee20000300800 */
[----:B--2---:R-:W-:-:S02]  /*25270*/  IMAD.MOV.U32 R126, RZ, RZ, R130 ;  /* 0x000000ffff7e7224 */ /* 0x004fc400078e0082 */
[----:B------:R-:W-:Y:S01]  /*25280*/  IMAD.MOV.U32 R127, RZ, RZ, R131 ;  /* 0x000000ffff7f7224 */ /* 0x000fe200078e0083 */
[----:B----4-:R-:W-:Y:S02]  /*25290*/  R2UR UR49, R128 ;  /* 0x00000000803172ca */ /* 0x010fe400000e0000 */
[----:B------:R-:W-:Y:S01]  /*252a0*/  R2UR UR48, R129 ;  /* 0x00000000813072ca */ /* 0x000fe200000e0000 */
[----:B------:R-:W-:Y:S02]  /*252b0*/  IMAD.MOV.U32 R130, RZ, RZ, R134 ;  /* 0x000000ffff827224 */ /* 0x000fe400078e0086 */
[----:B------:R-:W-:Y:S02]  /*252c0*/  IMAD.MOV.U32 R131, RZ, RZ, R135 ;  /* 0x000000ffff837224 */ /* 0x000fe400078e0087 */
[----:B---3--:R-:W-:Y:S02]  /*252d0*/  IMAD.MOV.U32 R128, RZ, RZ, R132 ;  /* 0x000000ffff807224 */ /* 0x008fe400078e0084 */
[----:B------:R-:W-:Y:S01]  /*252e0*/  IMAD.MOV.U32 R129, RZ, RZ, R133 ;  /* 0x000000ffff817224 */ /* 0x000fe200078e0085 */
[----:B------:R-:W-:Y:S04]  /*252f0*/  STL.64 [R1+0x2868], R130 ;  /* 0x0028688201007387 */ /* 0x000fe80000100a00 */
[----:B------:R-:W-:Y:S04]  /*25300*/  STL.64 [R1+0x2860], R128 ;  /* 0x0028608001007387 */ /* 0x000fe80000100a00 */
[----:B------:R-:W-:Y:S04]  /*25310*/  STL.64 [R1+0x2858], R126 ;  /* 0x0028587e01007387 */ /* 0x000fe80000100a00 */
[----:B------:R-:W-:Y:S04]  /*25320*/  STL.64 [R1+0x2850], R124 ;  /* 0x0028507c01007387 */ /* 0x000fe80000100a00 */
        /* <DEDUP_REMOVED lines=13> */
[----:B------:R-:W-:Y:S04]  /*25400*/  STL [R1+0x27e4], R21 ;  /* 0x0027e41501007387 */ /* 0x000fe80000100800 */
[----:B------:R-:W-:Y:S04]  /*25410*/  STL [R1+0x27e0], R18 ;  /* 0x0027e01201007387 */ /* 0x000fe80000100800 */
[----:B------:R-:W-:Y:S04]  /*25420*/  STL [R1+0x27dc], R17 ;  /* 0x0027dc1101007387 */ /* 0x000fe80000100800 */
[----:B------:R-:W-:Y:S04]  /*25430*/  STL [R1+0x27d8], R15 ;  /* 0x0027d80f01007387 */ /* 0x000fe80000100800 */
[----:B------:R0:W-:Y:S01]  /*25440*/  STL.64 [R1+0x27d0], R4 ;  /* 0x0027d00401007387 */ /* 0x0001e20000100a00 */
[----:B------:R-:W-:-:S02]  /*25450*/  IMAD.MOV.U32 R132, RZ, RZ, R136 ;  /* 0x000000ffff847224 */ /* 0x000fc400078e0088 */
[----:B------:R-:W-:Y:S02]  /*25460*/  IMAD.MOV.U32 R134, RZ, RZ, R140 ;  /* 0x000000ffff867224 */ /* 0x000fe400078e008c */
[----:B------:R-:W-:Y:S02]  /*25470*/  IMAD.MOV.U32 R136, RZ, RZ, R144 ;  /* 0x000000ffff887224 */ /* 0x000fe400078e0090 */
[----:B------:R-:W-:Y:S02]  /*25480*/  IMAD.MOV.U32 R140, RZ, RZ, R14 ;  /* 0x000000ffff8c7224 */ /* 0x000fe400078e000e */
[----:B------:R-:W-:Y:S02]  /*25490*/  IMAD.MOV.U32 R133, RZ, RZ, R138 ;  /* 0x000000ffff857224 */ /* 0x000fe400078e008a */
[----:B------:R-:W-:Y:S01]  /*254a0*/  IMAD.MOV.U32 R144, RZ, RZ, R16 ;  /* 0x000000ffff907224 */ /* 0x000fe200078e0010 */
[----:B0-----:R-:W2:Y:S04]  /*254b0*/  LDL.LU.64 R4, [R1+0x800] ;  /* 0x0008000001047983 */ /* 0x001ea80000300a00 */
[----:B------:R-:W2:Y:S04]  /*254c0*/  LDL.LU.64 R6, [R1+0x808] ;  /* 0x0008080001067983 */ /* 0x000ea80000300a00 */
[----:B------:R-:W2:Y:S04]  /*254d0*/  LDL.LU.64 R8, [R1+0x810] ;  /* 0x0008100001087983 */ /* 0x000ea80000300a00 */
[----:B------:R-:W2:Y:S04]  /*254e0*/  LDL.LU.64 R10, [R1+0x818] ;  /* 0x00081800010a7983 */ /* 0x000ea80000300a00 */
[----:B------:R-:W2:Y:S04]  /*254f0*/  LDL.LU.64 R12, [R1+0x820] ;  /* 0x00082000010c7983 */ /* 0x000ea80000300a00 */
[----:B------:R-:W2:Y:S01]  /*25500*/  LDL.LU.64 R14, [R1+0x828] ;  /* 0x00082800010e7983 */ /* 0x000ea20000300a00 */
[----:B------:R-:W-:-:S02]  /*25510*/  IMAD.MOV.U32 R135, RZ, RZ, R143 ;  /* 0x000000ffff877224 */ /* 0x000fc400078e008f */
[----:B------:R-:W-:Y:S01]  /*25520*/  IMAD.MOV.U32 R138, RZ, RZ, R19 ;  /* 0x000000ffff8a7224 */ /* 0x000fe200078e0013 */
[----:B------:R-:W2:Y:S01]  /*25530*/  LDL.LU.64 R16, [R1+0x830] ;  /* 0x0008300001107983 */ /* 0x000ea20000300a00 */
[----:B------:R-:W-:-:S03]  /*25540*/  IMAD.MOV.U32 R143, RZ, RZ, R20 ;  /* 0x000000ffff8f7224 */ /* 0x000fc600078e0014 */
        /* <DEDUP_REMOVED lines=60> */
[----:B--2---:R-:W-:-:S06]  /*25910*/  WARPGROUP.ARRIVE ;  /* 0x00000000000079c5 */ /* 0x004fcc0000000000 */
        /* <DEDUP_REMOVED lines=44> */
[----:B0-----:R-:W2:Y:S04]  /*25be0*/  LDL.LU.64 R130, [R1+0x2868] ;  /* 0x0028680001827983 */ /* 0x001ea80000300a00 */
[----:B------:R-:W3:Y:S04]  /*25bf0*/  LDL.LU.64 R128, [R1+0x2860] ;  /* 0x0028600001807983 */ /* 0x000ee80000300a00 */
[----:B------:R-:W4:Y:S04]  /*25c00*/  LDL.LU.64 R126, [R1+0x2858] ;  /* 0x00285800017e7983 */ /* 0x000f280000300a00 */
[----:B------:R-:W2:Y:S04]  /*25c10*/  LDL.LU.64 R124, [R1+0x2850] ;  /* 0x00285000017c7983 */ /* 0x000ea80000300a00 */
[----:B------:R-:W4:Y:S01]  /*25c20*/  LDL.LU R50, [R1+0x2848] ;  /* 0x0028480001327983 */ /* 0x000f220000300800 */
[----:B------:R-:W-:-:S02]  /*25c30*/  IMAD.MOV.U32 R166, RZ, RZ, R46 ;  /* 0x000000ffffa67224 */ /* 0x000fc400078e002e */
[----:B------:R-:W-:Y:S01]  /*25c40*/  IMAD.MOV.U32 R122, RZ, RZ, R47 ;  /* 0x000000ffff7a7224 */ /* 0x000fe200078e002f */
[----:B------:R-:W4:Y:S01]  /*25c50*/  LDL.LU.64 R48, [R1+0x2840] ;  /* 0x0028400001307983 */ /* 0x000f220000300a00 */
[----:B------:R-:W-:Y:S02]  /*25c60*/  IMAD.MOV.U32 R164, RZ, RZ, R44 ;  /* 0x000000ffffa47224 */ /* 0x000fe400078e002c */
[----:B------:R-:W-:Y:S01]  /*25c70*/  IMAD.MOV.U32 R165, RZ, RZ, R45 ;  /* 0x000000ffffa57224 */ /* 0x000fe200078e002d */
[----:B------:R-:W4:Y:S01]  /*25c80*/  LDL.LU.64 R46, [R1+0x2838] ;  /* 0x00283800012e7983 */ /* 0x000f220000300a00 */
[----:B------:R-:W-:Y:S02]  /*25c90*/  IMAD.MOV.U32 R162, RZ, RZ, R42 ;  /* 0x000000ffffa27224 */ /* 0x000fe400078e002a */
[----:B------:R-:W-:Y:S01]  /*25ca0*/  IMAD.MOV.U32 R163, RZ, RZ, R43 ;  /* 0x000000ffffa37224 */ /* 0x000fe200078e002b */
[----:B------:R-:W4:Y:S01]  /*25cb0*/  LDL.LU.64 R44, [R1+0x2830] ;  /* 0x00283000012c7983 */ /* 0x000f220000300a00 */
        /* <DEDUP_REMOVED lines=12> */
[----:B------:R-:W-:-:S03]  /*25d80*/  IMAD.MOV.U32 R153, RZ, RZ, R33 ;  /* 0x000000ffff997224 */ /* 0x000fc600078e0021 */
[----:B------:R-:W4:Y:S01]  /*25d90*/  LDL.LU.64 R34, [R1+0x2808] ;  /* 0x0028080001227983 */ /* 0x000f220000300a00 */
[----:B------:R-:W-:Y:S02]  /*25da0*/  IMAD.MOV.U32 R168, RZ, RZ, R30 ;  /* 0x000000ffffa87224 */ /* 0x000fe400078e001e */
[----:B------:R-:W-:Y:S01]  /*25db0*/  IMAD.MOV.U32 R167, RZ, RZ, R31 ;  /* 0x000000ffffa77224 */ /* 0x000fe200078e001f */
[----:B------:R-:W4:Y:S01]  /*25dc0*/  LDL.LU R33, [R1+0x2800] ;  /* 0x0028000001217983 */ /* 0x000f220000300800 */
[----:B------:R-:W-:Y:S02]  /*25dd0*/  IMAD.MOV.U32 R170, RZ, RZ, R28 ;  /* 0x000000ffffaa7224 */ /* 0x000fe400078e001c */
[----:B------:R-:W-:Y:S01]  /*25de0*/  IMAD.MOV.U32 R169, RZ, RZ, R29 ;  /* 0x000000ffffa97224 */ /* 0x000fe200078e001d */
[----:B------:R-:W4:Y:S01]  /*25df0*/  LDL.LU.64 R30, [R1+0x27f8] ;  /* 0x0027f800011e7983 */ /* 0x000f220000300a00 */
[----:B------:R-:W-:Y:S02]  /*25e00*/  IMAD.MOV.U32 R174, RZ, RZ, R24 ;  /* 0x000000ffffae7224 */ /* 0x000fe400078e0018 */
[----:B------:R-:W-:Y:S01]  /*25e10*/  IMAD.MOV.U32 R173, RZ, RZ, R25 ;  /* 0x000000ffffad7224 */ /* 0x000fe200078e0019 */
[----:B------:R-:W4:Y:S01]  /*25e20*/  LDL.LU.64 R28, [R1+0x27f0] ;  /* 0x0027f000011c7983 */ /* 0x000f220000300a00 */
[----:B------:R-:W-:-:S03]  /*25e30*/  IMAD.MOV.U32 R177, RZ, RZ, R21 ;  /* 0x000000ffffb17224 */ /* 0x000fc600078e0015 */
[----:B------:R-:W4:Y:S01]  /*25e40*/  LDL.LU.64 R24, [R1+0x27e8] ;  /* 0x0027e80001187983 */ /* 0x000f220000300a00 */
[----:B------:R-:W-:-:S03]  /*25e50*/  IMAD.MOV.U32 R180, RZ, RZ, R18 ;  /* 0x000000ffffb47224 */ /* 0x000fc600078e0012 */
[----:B------:R-:W4:Y:S01]  /*25e60*/  LDL.LU R21, [R1+0x27e4] ;  /* 0x0027e40001157983 */ /* 0x000f220000300800 */
[----:B------:R-:W-:-:S03]  /*25e70*/  IMAD.MOV.U32 R181, RZ, RZ, R17 ;  /* 0x000000ffffb57224 */ /* 0x000fc600078e0011 */
[----:B------:R-:W4:Y:S01]  /*25e80*/  LDL.LU R18, [R1+0x27e0] ;  /* 0x0027e00001127983 */ /* 0x000f220000300800 */
[----:B------:R-:W-:-:S03]  /*25e90*/  IMAD.MOV.U32 R183, RZ, RZ, R15 ;  /* 0x000000ffffb77224 */ /* 0x000fc600078e000f */
[----:B------:R-:W4:Y:S01]  /*25ea0*/  LDL.LU R17, [R1+0x27dc] ;  /* 0x0027dc0001117983 */ /* 0x000f220000300800 */
[----:B------:R-:W-:Y:S02]  /*25eb0*/  IMAD.MOV.U32 R194, RZ, RZ, R4 ;  /* 0x000000ffffc27224 */ /* 0x000fe400078e0004 */
[----:B------:R-:W-:Y:S01]  /*25ec0*/  IMAD.MOV.U32 R193, RZ, RZ, R5 ;  /* 0x000000ffffc17224 */ /* 0x000fe200078e0005 */
[----:B------:R-:W4:Y:S04]  /*25ed0*/  LDL.LU R15, [R1+0x27d8] ;  /* 0x0027d800010f7983 */ /* 0x000f280000300800 */
[----:B------:R-:W4:Y:S04]  /*25ee0*/  LDL.LU.64 R4, [R1+0x27d0] ;  /* 0x0027d00001047983 */ /* 0x000f280000300a00 */
[----:B------:R-:W4:Y:S04]  /*25ef0*/  LDL.LU R121, [R1+0x8b0] ;  /* 0x0008b00001797983 */ /* 0x000f280000300800 */
        /* <DEDUP_REMOVED lines=68> */
[----:B------:R-:W4:Y:S01]  /*26340*/  LDL.LU R52, [R1+0x9c4] ;  /* 0x0009c40001347983 */ /* 0x000f220000300800 */
[----:B------:R-:W-:-:S03]  /*26350*/  IMAD.MOV.U32 R152, RZ, RZ, R32 ;  /* 0x000000ffff987224 */ /* 0x000fc600078e0020 */
        /* <DEDUP_REMOVED lines=32> */
[----:B------:R-:W4:Y:S04]  /*26560*/  LDL.LU R6, [R1+0x9fc] ;  /* 0x0009fc0001067983 */ /* 0x000f280000300800 */
[----:B------:R-:W4:Y:S04]  /*26570*/  LDL.LU R16, [R1+0x27c0] ;  /* 0x0027c00001107983 */ /* 0x000f280000300800 */
[----:B------:R-:W4:Y:S01]  /*26580*/  LDL.LU R123, [R1+0x1c4c] ;  /* 0x001c4c00017b7983 */ /* 0x000f220000300800 */
[----:B--2---:R-:W-:Y:S02]  /*26590*/  R2UR UR53, R124 ;  /* 0x000000007c3572ca */ /* 0x004fe400000e0000 */
[----:B------:R-:W-:Y:S01]  /*265a0*/  R2UR UR52, R125 ;  /* 0x000000007d3472ca */ /* 0x000fe200000e0000 */
[----:B------:R-:W2:Y:S04]  /*265b0*/  LDL.LU R124, [R1+0x1c48] ;  /* 0x001c4800017c7983 */ /* 0x000ea80000300800 */
[----:B------:R-:W2:Y:S04]  /*265c0*/  LDL.LU R125, [R1+0x1c44] ;  /* 0x001c4400017d7983 */ /* 0x000ea80000300800 */
[----:B------:R-:W-:Y:S04]  /*265d0*/  STL.64 [R1+0x27b8], R150 ;  /* 0x0027b89601007387 */ /* 0x000fe80000100a00 */
[----:B------:R-:W-:Y:S04]  /*265e0*/  STL.64 [R1+0x27b0], R148 ;  /* 0x0027b09401007387 */ /* 0x000fe80000100a00 */
[----:B------:R-:W-:Y:S04]  /*265f0*/  STL.64 [R1+0x27a8], R146 ;  /* 0x0027a89201007387 */ /* 0x000fe80000100a00 */
[----:B------:R0:W-:Y:S04]  /*26600*/  STL.64 [R1+0x27a0], R144 ;  /* 0x0027a09001007387 */ /* 0x0001e80000100a00 */
[----:B------:R1:W-:Y:S04]  /*26610*/  STL.64 [R1+0x2798], R142 ;  /* 0x0027988e01007387 */ /* 0x0003e80000100a00 */
[----:B------:R1:W-:Y:S04]  /*26620*/  STL.64 [R1+0x2790], R140 ;  /* 0x0027908c01007387 */ /* 0x0003e80000100a00 */
[----:B------:R1:W-:Y:S04]  /*26630*/  STL.64 [R1+0x2788], R138 ;  /* 0x0027888a01007387 */ /* 0x0003e80000100a00 */
[----:B------:R1:W-:Y:S04]  /*26640*/  STL.64 [R1+0x2780], R136 ;  /* 0x0027808801007387 */ /* 0x0003e80000100a00 */
[----:B------:R1:W-:Y:S04]  /*26650*/  STL.64 [R1+0x2778], R134 ;  /* 0x0027788601007387 */ /* 0x0003e80000100a00 */
[----:B------:R1:W-:Y:S04]  /*26660*/  STL.64 [R1+0x2770], R132 ;  /* 0x0027708401007387 */ /* 0x0003e80000100a00 */
[----:B------:R1:W-:Y:S04]  /*26670*/  STL.64 [R1+0x2768], R130 ;  /* 0x0027688201007387 */ /* 0x0003e80000100a00 */
[----:B---3--:R3:W-:Y:S04]  /*26680*/  STL.64 [R1+0x2760], R128 ;  /* 0x0027608001007387 */ /* 0x0087e80000100a00 */
[----:B----4-:R4:W-:Y:S01]  /*26690*/  STL.64 [R1+0x2758], R126 ;  /* 0x0027587e01007387 */ /* 0x0109e20000100a00 */
[----:B0-----:R-:W-:-:S02]  /*266a0*/  IMAD.MOV.U32 R144, RZ, RZ, R174 ;  /* 0x000000ffff907224 */ /* 0x001fc400078e00ae */
[----:B------:R-:W-:Y:S02]  /*266b0*/  IMAD.MOV.U32 R146, RZ, RZ, R172 ;  /* 0x000000ffff927224 */ /* 0x000fe400078e00ac */
[----:B------:R-:W-:Y:S02]  /*266c0*/  IMAD.MOV.U32 R145, RZ, RZ, R173 ;  /* 0x000000ffff917224 */ /* 0x000fe400078e00ad */
[----:B-1----:R-:W-:Y:S02]  /*266d0*/  IMAD.MOV.U32 R142, RZ, RZ, R176 ;  /* 0x000000ffff8e7224 */ /* 0x002fe400078e00b0 */
[----:B------:R-:W-:Y:S02]  /*266e0*/  IMAD.MOV.U32 R140, RZ, RZ, R178 ;  /* 0x000000ffff8c7224 */ /* 0x000fe400078e00b2 */
[----:B------:R-:W-:Y:S02]  /*266f0*/  IMAD.MOV.U32 R138, RZ, RZ, R180 ;  /* 0x000000ffff8a7224 */ /* 0x000fe400078e00b4 */
[----:B------:R-:W-:-:S02]  /*26700*/  IMAD.MOV.U32 R136, RZ, RZ, R182 ;  /* 0x000000ffff887224 */ /* 0x000fc400078e00b6 */
[----:B------:R-:W-:Y:S02]  /*26710*/  IMAD.MOV.U32 R134, RZ, RZ, R184 ;  /* 0x000000ffff867224 */ /* 0x000fe400078e00b8 */
[----:B------:R-:W-:Y:S02]  /*26720*/  IMAD.MOV.U32 R132, RZ, RZ, R186 ;  /* 0x000000ffff847224 */ /* 0x000fe400078e00ba */
[----:B------:R-:W-:Y:S02]  /*26730*/  IMAD.MOV.U32 R130, RZ, RZ, R188 ;  /* 0x000000ffff827224 */ /* 0x000fe400078e00bc */
[----:B---3--:R-:W-:Y:S02]  /*26740*/  IMAD.MOV.U32 R128, RZ, RZ, R190 ;  /* 0x000000ffff807224 */ /* 0x008fe400078e00be */
[----:B----4-:R-:W-:Y:S02]  /*26750*/  IMAD.MOV.U32 R126, RZ, RZ, R192 ;  /* 0x000000ffff7e7224 */ /* 0x010fe400078e00c0 */
[----:B------:R-:W-:-:S02]  /*26760*/  IMAD.MOV.U32 R127, RZ, RZ, R191 ;  /* 0x000000ffff7f7224 */ /* 0x000fc400078e00bf */
[----:B------:R-:W-:Y:S02]  /*26770*/  IMAD.MOV.U32 R129, RZ, RZ, R189 ;  /* 0x000000ffff817224 */ /* 0x000fe400078e00bd */
[----:B------:R-:W-:Y:S02]  /*26780*/  IMAD.MOV.U32 R131, RZ, RZ, R187 ;  /* 0x000000ffff837224 */ /* 0x000fe400078e00bb */
[----:B------:R-:W-:Y:S02]  /*26790*/  IMAD.MOV.U32 R133, RZ, RZ, R185 ;  /* 0x000000ffff857224 */ /* 0x000fe400078e00b9 */
[----:B------:R-:W-:Y:S02]  /*267a0*/  IMAD.MOV.U32 R135, RZ, RZ, R183 ;  /* 0x000000ffff877224 */ /* 0x000fe400078e00b7 */
[----:B------:R-:W-:Y:S02]  /*267b0*/  IMAD.MOV.U32 R137, RZ, RZ, R181 ;  /* 0x000000ffff897224 */ /* 0x000fe400078e00b5 */
        /* <DEDUP_REMOVED lines=87> */
[----:B------:R-:W-:Y:S01]  /*26d30*/  IMAD.MOV.U32 R248, RZ, RZ, R9 ;  /* 0x000000fffff87224 */ /* 0x000fe200078e0009 */
[----:B------:R-:W-:Y:S01]  /*26d40*/  UIADD3.64 UR4, UR8, 0x200, URZ ;  /* 0x0000020008047897 */ /* 0x000fe2000fffe03f */
[----:B------:R-:W-:Y:S02]  /*26d50*/  IMAD.MOV.U32 R249, RZ, RZ, R8 ;  /* 0x000000fffff97224 */ /* 0x000fe400078e0008 */
[----:B------:R-:W-:Y:S02]  /*26d60*/  IMAD.MOV.U32 R250, RZ, RZ, R7 ;  /* 0x000000fffffa7224 */ /* 0x000fe400078e0007 */
[----:B------:R-:W-:Y:S01]  /*26d70*/  IMAD.MOV.U32 R251, RZ, RZ, R6 ;  /* 0x000000fffffb7224 */ /* 0x000fe200078e0006 */
[----:B------:R-:W-:Y:S01]  /*26d80*/  UMOV UR6, UR10 ;  /* 0x0000000a00067c82 */ /* 0x000fe20008000000 */
[----:B------:R-:W-:Y:S01]  /*26d90*/  UMOV UR7, UR11 ;  /* 0x0000000b00077c82 */ /* 0x000fe20008000000 */
[----:B--2---:R0:W-:Y:S02]  /*26da0*/  STL.64 [R1+0x2750], R124 ;  /* 0x0027507c01007387 */ /* 0x0041e40000100a00 */
[----:B0-----:R-:W-:-:S02]  /*26db0*/  IMAD.MOV.U32 R124, RZ, RZ, R194 ;  /* 0x000000ffff7c7224 */ /* 0x001fc400078e00c2 */
[----:B------:R-:W-:Y:S02]  /*26dc0*/  IMAD.MOV.U32 R125, RZ, RZ, R193 ;  /* 0x000000ffff7d7224 */ /* 0x000fe400078e00c1 */
[----:B------:R-:W-:Y:S02]  /*26dd0*/  IMAD.MOV.U32 R193, RZ, RZ, R96 ;  /* 0x000000ffffc17224 */ /* 0x000fe400078e0060 */
[----:B------:R-:W-:-:S06]  /*26de0*/  IMAD.MOV.U32 R194, RZ, RZ, R95 ;  /* 0x000000ffffc27224 */ /* 0x000fcc00078e005f */
[----:B------:R-:W-:-:S06]  /*26df0*/  WARPGROUP.ARRIVE ;  /* 0x00000000000079c5 */ /* 0x000fcc0000000000 */
[----:B------:R-:W-:Y:S01]  /*26e00*/  QGMMA.64x256x32.F32.E5M2.E5M2 R124, gdesc[UR4], R124, gsb0 ;  /* 0x03e00000047c79f3 */ /* 0x000fe2000800387c */
[----:B------:R-:W-:Y:S04]  /*26e10*/  STL [R1+0x274c], R123 ;  /* 0x00274c7b01007387 */ /* 0x000fe80000100800 */
        /* <DEDUP_REMOVED lines=13> */
[----:B------:R-:W-:-:S03]  /*26ef0*/  WARPGROUP.DEPBAR.LE gsb0, 0x0 ;  /* 0x00008000000079c5 */ /* 0x000fc60000010000 */
        /* <DEDUP_REMOVED lines=78> */
[----:B------:R-:W4:Y:S04]  /*273e0*/  LDL.LU R123, [R1+0x274c] ;  /* 0x00274c00017b7983 */ /* 0x000f280000300800 */
[----:B------:R-:W4:Y:S04]  /*273f0*/  LDL.LU R50, [R1+0x2748] ;  /* 0x0027480001327983 */ /* 0x000f280000300800 */
        /* <DEDUP_REMOVED lines=9> */
[----:B------:R-:W4:Y:S04]  /*27490*/  LDL.LU.64 R30, [R1+0x26f8] ;  /* 0x0026f800011e7983 */ /* 0x000f280000300a00 */
[----:B------:R-:W4:Y:S04]  /*274a0*/  LDL.LU.64 R28, [R1+0x26f0] ;  /* 0x0026f000011c7983 */ /* 0x000f280000300a00 */
[----:B------:R-:W4:Y:S04]  /*274b0*/  LDL.LU.64 R24, [R1+0x26e8] ;  /* 0x0026e80001187983 */ /* 0x000f280000300a00 */
[----:B------:R-:W4:Y:S04]  /*274c0*/  LDL.LU R51, [R1+0x1c40] ;  /* 0x001c400001337983 */ /* 0x000f280000300800 */
[----:B--2---:R-:W-:Y:S04]  /*274d0*/  STL.64 [R1+0x26e0], R150 ;  /* 0x0026e09601007387 */ /* 0x004fe80000100a00 */
[----:B---3--:R-:W-:Y:S04]  /*274e0*/  STL.64 [R1+0x26d8], R148 ;  /* 0x0026d89401007387 */ /* 0x008fe80000100a00 */
[----:B----4-:R-:W-:Y:S04]  /*274f0*/  STL.64 [R1+0x26d0], R146 ;  /* 0x0026d09201007387 */ /* 0x010fe80000100a00 */
        /* <DEDUP_REMOVED lines=44> */
[----:B------:R-:W-:-:S03]  /*277c0*/  R2UR UR7, R123 ;  /* 0x000000007b0772ca */ /* 0x000fc600000e0000 */
[----:B------:R-:W2:Y:S01]  /*277d0*/  LDL.LU.64 R120, [R1+0x710] ;  /* 0x0007100001787983 */ /* 0x000ea20000300a00 */
[----:B------:R-:W-:Y:S02]  /*277e0*/  R2UR UR6, R124 ;  /* 0x000000007c0672ca */ /* 0x000fe400000e0000 */
[----:B------:R-:W-:Y:S01]  /*277f0*/  R2UR UR5, R125 ;  /* 0x000000007d0572ca */ /* 0x000fe200000e0000 */
        /* <DEDUP_REMOVED lines=29> */
[----:B------:R-:W-:Y:S01]  /*279d0*/  UMOV UR18, UR14 ;  /* 0x0000000e00127c82 */ /* 0x000fe20008000000 */
[----:B------:R-:W-:Y:S01]  /*279e0*/  UMOV UR19, UR15 ;  /* 0x0000000f00137c82 */ /* 0x000fe20008000000 */
        /* <DEDUP_REMOVED lines=110> */
[----:B------:R-:W3:Y:S01]  /*280d0*/  LDL.LU.64 R24, [R1+0x2618] ;  /* 0x0026180001187983 */ /* 0x000ee20000300a00 */
[----:B------:R-:W-:Y:S01]  /*280e0*/  R2UR UR4, R51 ;  /* 0x00000000330472ca */ /* 0x000fe200000e0000 */
[----:B--2---:R-:W-:-:S02]  /*280f0*/  IMAD.MOV.U32 R122, RZ, RZ, R151 ;  /* 0x000000ffff7a7224 */ /* 0x004fc400078e0097 */
[----:B----4-:R-:W-:Y:S02]  /*28100*/  IMAD.MOV.U32 R123, RZ, RZ, R146 ;  /* 0x000000ffff7b7224 */ /* 0x010fe400078e0092 */
[----:B---3--:R-:W-:Y:S02]  /*28110*/  IMAD.MOV.U32 R124, RZ, RZ, R141 ;  /* 0x000000ffff7c7224 */ /* 0x008fe400078e008d */
[----:B------:R-:W-:Y:S01]  /*28120*/  IMAD.MOV.U32 R125, RZ, RZ, R137 ;  /* 0x000000ffff7d7224 */ /* 0x000fe200078e0089 */
        /* <DEDUP_REMOVED lines=20> */
[----:B------:R-:W-:Y:S04]  /*28270*/  STL.64 [R1+0x2578], R14 ;  /* 0x0025780e01007387 */ /* 0x000fe80000100a00 */
        /* <DEDUP_REMOVED lines=13> */
[----:B------:R-:W-:-:S03]  /*28350*/  IMAD.MOV.U32 R146, RZ, RZ, R18 ;  /* 0x000000ffff927224 */ /* 0x000fc600078e0012 */
        /* <DEDUP_REMOVED lines=61> */
[----:B--2---:R-:W-:-:S06]  /*28730*/  WARPGROUP.ARRIVE ;  /* 0x00000000000079c5 */ /* 0x004fcc0000000000 */
[----:B------:R-:W-:Y:S03]  /*28740*/  QGMMA.64x256x32.F32.E5M2.E5M2 R4, gdesc[UR24], R4, gsb0 ;  /* 0x03e00000180479f3 */ /* 0x000fe60008003804 */
[----:B------:R-:W-:Y:S02]  /*28750*/  WARPGROUP.DEPBAR.LE gsb0, 0x0 ;  /* 0x00008000000079c5 */ /* 0x000fe40000010000 */
        /* <DEDUP_REMOVED lines=41> */
[----:B------:R1:W-:Y:S01]  /*289f0*/  STL.64 [R1+0x5f8], R130 ;  /* 0x0005f88201007387 */ /* 0x0003e20000100a00 */
[----:B------:R-:W-:-:S02]  /*28a00*/  IMAD.MOV.U32 R166, RZ, RZ, R46 ;  /* 0x000000ffffa67224 */ /* 0x000fc400078e002e */
[----:B------:R-:W-:Y:S02]  /*28a10*/  IMAD.MOV.U32 R167, RZ, RZ, R47 ;  /* 0x000000ffffa77224 */ /* 0x000fe400078e002f */
[----:B------:R-:W-:Y:S02]  /*28a20*/  IMAD.MOV.U32 R164, RZ, RZ, R44 ;  /* 0x000000ffffa47224 */ /* 0x000fe400078e002c */
[----:B------:R-:W-:Y:S02]  /*28a30*/  IMAD.MOV.U32 R165, RZ, RZ, R45 ;  /* 0x000000ffffa57224 */ /* 0x000fe400078e002d */
[----:B0-----:R-:W-:Y:S01]  /*28a40*/  IMAD.MOV.U32 R121, RZ, RZ, R48 ;  /* 0x000000ffff797224 */ /* 0x001fe200078e0030 */
[----:B-1----:R-:W2:Y:S04]  /*28a50*/  LDL.LU.64 R130, [R1+0x2610] ;  /* 0x0026100001827983 */ /* 0x002ea80000300a00 */
[----:B------:R-:W3:Y:S04]  /*28a60*/  LDL.LU.64 R128, [R1+0x2608] ;  /* 0x0026080001807983 */ /* 0x000ee80000300a00 */
[----:B------:R-:W4:Y:S04]  /*28a70*/  LDL.LU.64 R126, [R1+0x2600] ;  /* 0x00260000017e7983 */ /* 0x000f280000300a00 */
[----:B------:R-:W2:Y:S04]  /*28a80*/  LDL.LU.64 R124, [R1+0x25f8] ;  /* 0x0025f800017c7983 */ /* 0x000ea80000300a00 */
[----:B------:R-:W3:Y:S04]  /*28a90*/  LDL.LU.64 R122, [R1+0x25f0] ;  /* 0x0025f000017a7983 */ /* 0x000ee80000300a00 */
[----:B------:R-:W4:Y:S04]  /*28aa0*/  LDL.LU R50, [R1+0x25e8] ;  /* 0x0025e80001327983 */ /* 0x000f280000300800 */
[----:B------:R-:W4:Y:S04]  /*28ab0*/  LDL.LU.64 R48, [R1+0x25e0] ;  /* 0x0025e00001307983 */ /* 0x000f280000300a00 */
        /* <DEDUP_REMOVED lines=31> */
[----:B------:R-:W-:Y:S02]  /*28cb0*/  IMAD.MOV.U32 R185, RZ, RZ, R14 ;  /* 0x000000ffffb97224 */ /* 0x000fe400078e000e */
[----:B------:R-:W-:Y:S01]  /*28cc0*/  IMAD.MOV.U32 R184, RZ, RZ, R15 ;  /* 0x000000ffffb87224 */ /* 0x000fe200078e000f */
[----:B------:R-:W4:Y:S04]  /*28cd0*/  LDL.LU R16, [R1+0x2580] ;  /* 0x0025800001107983 */ /* 0x000f280000300800 */
[----:B------:R-:W2:Y:S01]  /*28ce0*/  LDL.LU.64 R14, [R1+0x2578] ;  /* 0x00257800010e7983 */ /* 0x000ea20000300a00 */
[----:B------:R-:W-:Y:S02]  /*28cf0*/  IMAD.MOV.U32 R195, RZ, RZ, R4 ;  /* 0x000000ffffc37224 */ /* 0x000fe400078e0004 */
[----:B------:R-:W-:-:S02]  /*28d00*/  IMAD.MOV.U32 R194, RZ, RZ, R5 ;  /* 0x000000ffffc27224 */ /* 0x000fc400078e0005 */
        /* <DEDUP_REMOVED lines=104> */
[----:B------:R-:W4:Y:S01]  /*29390*/  LDL.LU R6, [R1+0x5fc] ;  /* 0x0005fc0001067983 */ /* 0x000f220000300800 */
[----:B------:R-:W-:-:S03]  /*293a0*/  IMAD.MOV.U32 R136, RZ, RZ, R144 ;  /* 0x000000ffff887224 */ /* 0x000fc600078e0090 */
[----:B------:R-:W4:Y:S01]  /*293b0*/  LDL.LU R17, [R1+0x2560] ;  /* 0x0025600001117983 */ /* 0x000f220000300800 */
[----:B--2---:R-:W-:-:S03]  /*293c0*/  IMAD.MOV.U32 R144, RZ, RZ, R15 ;  /* 0x000000ffff907224 */ /* 0x004fc600078e000f */
[----:B------:R-:W2:Y:S04]  /*293d0*/  LDL.LU R15, [R1+0x255c] ;  /* 0x00255c00010f7983 */ /* 0x000ea80000300800 */
[----:B------:R-:W3:Y:S01]  /*293e0*/  LDL R196, [R1+0x1c60] ;  /* 0x001c600001c47983 */ /* 0x000ee20000100800 */
[----:B------:R-:W-:-:S05]  /*293f0*/  VIADD R252, R252, 0x1 ;  /* 0x00000001fcfc7836 */ /* 0x000fca0000000000 */
[----:B------:R0:W-:Y:S01]  /*29400*/  STL [R1+0xe68], R252 ;  /* 0x000e68fc01007387 */ /* 0x0001e20000100800 */
[----:B---3--:R-:W-:Y:S01]  /*29410*/  ISETP.NE.U32.AND P0, PT, R252, R196, PT ;  /* 0x000000c4fc00720c */ /* 0x008fe20003f05070 */
[----:B0-----:R-:W-:Y:S02]  /*29420*/  IMAD.MOV.U32 R252, RZ, RZ, R122 ;  /* 0x000000fffffc7224 */ /* 0x001fe400078e007a */
[----:B------:R-:W-:Y:S02]  /*29430*/  IMAD.MOV.U32 R122, RZ, RZ, R123 ;  /* 0x000000ffff7a7224 */ /* 0x000fe400078e007b */
[----:B------:R-:W-:Y:S02]  /*29440*/  IMAD.MOV.U32 R123, RZ, RZ, R124 ;  /* 0x000000ffff7b7224 */ /* 0x000fe400078e007c */
[----:B------:R-:W-:Y:S02]  /*29450*/  IMAD.MOV.U32 R124, RZ, RZ, R125 ;  /* 0x000000ffff7c7224 */ /* 0x000fe400078e007d */
[----:B----4-:R-:W-:-:S02]  /*29460*/  IMAD.MOV.U32 R125, RZ, RZ, R126 ;  /* 0x000000ffff7d7224 */ /* 0x010fc400078e007e */
        /* <DEDUP_REMOVED lines=15> */
[----:B------:R-:W3:Y:S01]  /*29560*/  LDL.LU R14, [R1+0x2558] ;  /* 0x00255800010e7983 */ /* 0x000ee20000300800 */
[----:B------:R-:W-:-:S05]  /*29570*/  IADD3 R252, P2, R252, UR6, RZ ;  /* 0x00000006fcfc7c10 */ /* 0x000fca000ff5e0ff */
[----:B------:R-:W-:Y:S01]  /*29580*/  STL [R1+0x1c14], R252 ;  /* 0x001c14fc01007387 */ /* 0x000fe20000100800 */
[----:B---3--:R-:W-:-:S05]  /*29590*/  IADD3 R14, P3, R14, UR6, RZ ;  /* 0x000000060e0e7c10 */ /* 0x008fca000ff7e0ff */
[----:B------:R0:W-:Y:S04]  /*295a0*/  STL [R1+0x1c0c], R14 ;  /* 0x001c0c0e01007387 */ /* 0x0001e80000100800 */
[----:B0-----:R-:W3:Y:S01]  /*295b0*/  LDL.LU R14, [R1+0x2554] ;  /* 0x00255400010e7983 */ /* 0x001ee20000300800 */
        /* <DEDUP_REMOVED lines=9> */
[----:B------:R-:W-:Y:S01]  /*29650*/  IMAD.MOV.U32 R130, RZ, RZ, R131 ;  /* 0x000000ffff827224 */ /* 0x000fe200078e0083 */
[----:B--2---:R-:W-:Y:S01]  /*29660*/  IADD3 R15, P4, R15, UR6, RZ ;  /* 0x000000060f0f7c10 */ /* 0x004fe2000ff9e0ff */
        /* <DEDUP_REMOVED lines=9> */
[----:B------:R-:W2:Y:S01]  /*29700*/  LDL.LU R16, [R1+0x2550] ;  /* 0x0025500001107983 */ /* 0x000ea20000300800 */
        /* <DEDUP_REMOVED lines=55> */
[----:B------:R-:W-:Y:S01]  /*29a80*/  IMAD.MOV.U32 R251, RZ, RZ, R6 ;  /* 0x000000fffffb7224 */ /* 0x000fe200078e0006 */
[----:B------:R-:W-:Y:S01]  /*29a90*/  UMOV UR30, UR10 ;  /* 0x0000000a001e7c82 */ /* 0x000fe20008000000 */
[----:B------:R-:W-:Y:S01]  /*29aa0*/  UMOV UR31, UR11 ;  /* 0x0000000b001f7c82 */ /* 0x000fe20008000000 */
[----:B---3--:R-:W-:Y:S02]  /*29ab0*/  IADD3.X R14, R14, UR5, RZ, P4, !PT ;  /* 0x000000050e0e7c10 */ /* 0x008fe4000a7fe4ff */
[----:B------:R-:W-:-:S05]  /*29ac0*/  IADD3 R252, P4, R252, UR6, RZ ;  /* 0x00000006fcfc7c10 */ /* 0x000fca000ff9e0ff */
[----:B------:R-:W-:Y:S04]  /*29ad0*/  STL [R1+0x1c04], R252 ;  /* 0x001c04fc01007387 */ /* 0x000fe80000100800 */
[----:B------:R-:W-:Y:S04]  /*29ae0*/  STL.64 [R1+0x2548], R150 ;  /* 0x0025489601007387 */ /* 0x000fe80000100a00 */
        /* <DEDUP_REMOVED lines=12> */
[----:B------:R2:W-:Y:S01]  /*29bb0*/  STL.64 [R1+0x24e0], R124 ;  /* 0x0024e07c01007387 */ /* 0x0005e20000100a00 */
[----:B0-----:R-:W-:-:S02]  /*29bc0*/  IMAD.MOV.U32 R142, RZ, RZ, R177 ;  /* 0x000000ffff8e7224 */ /* 0x001fc400078e00b1 */
[----:B------:R-:W-:Y:S02]  /*29bd0*/  IMAD.MOV.U32 R144, RZ, RZ, R175 ;  /* 0x000000ffff907224 */ /* 0x000fe400078e00af */
[----:B------:R-:W-:Y:S02]  /*29be0*/  IMAD.MOV.U32 R143, RZ, RZ, R176 ;  /* 0x000000ffff8f7224 */ /* 0x000fe400078e00b0 */
[----:B-1----:R-:W-:Y:S02]  /*29bf0*/  IMAD.MOV.U32 R140, RZ, RZ, R179 ;  /* 0x000000ffff8c7224 */ /* 0x002fe400078e00b3 */
[----:B---3--:R-:W-:Y:S02]  /*29c00*/  IMAD.MOV.U32 R138, RZ, RZ, R181 ;  /* 0x000000ffff8a7224 */ /* 0x008fe400078e00b5 */
[----:B----4-:R-:W-:Y:S02]  /*29c10*/  IMAD.MOV.U32 R136, RZ, RZ, R183 ;  /* 0x000000ffff887224 */ /* 0x010fe400078e00b7 */
[----:B--2---:R-:W-:-:S02]  /*29c20*/  IMAD.MOV.U32 R134, RZ, RZ, R185 ;  /* 0x000000ffff867224 */ /* 0x004fc400078e00b9 */
        /* <DEDUP_REMOVED lines=48> */
[----:B------:R-:W-:-:S06]  /*29f30*/  IMAD.MOV.U32 R195, RZ, RZ, R94 ;  /* 0x000000ffffc37224 */ /* 0x000fcc00078e005e */
[----:B------:R-:W-:-:S06]  /*29f40*/  WARPGROUP.ARRIVE ;  /* 0x00000000000079c5 */ /* 0x000fcc0000000000 */
[----:B------:R-:W-:Y:S01]  /*29f50*/  QGMMA.64x256x32.F32.E5M2.E5M2 R124, gdesc[UR28], R124, gsb0 ;  /* 0x03e000001c7c79f3 */ /* 0x000fe2000800387c */
        /* <DEDUP_REMOVED lines=84> */
[----:B------:R-:W2:Y:S04]  /*2a4a0*/  LDL.LU.64 R140, [R1+0x2520] ;  /* 0x00252000018c7983 */ /* 0x000ea80000300a00 */
[----:B------:R-:W3:Y:S04]  /*2a4b0*/  LDL.LU.64 R138, [R1+0x2518] ;  /* 0x00251800018a7983 */ /* 0x000ee80000300a00 */
        /* <DEDUP_REMOVED lines=8> */
[----:B------:R-:W3:Y:S04]  /*2a540*/  LDL.LU R50, [R1+0x24d0] ;  /* 0x0024d00001327983 */ /* 0x000ee80000300800 */
[----:B------:R-:W3:Y:S04]  /*2a550*/  LDL.LU.64 R48, [R1+0x24c8] ;  /* 0x0024c80001307983 */ /* 0x000ee80000300a00 */
[----:B------:R-:W3:Y:S01]  /*2a560*/  LDL.LU.64 R46, [R1+0x24c0] ;  /* 0x0024c000012e7983 */ /* 0x000ee20000300a00 */
[----:B------:R-:W-:-:S03]  /*2a570*/  IADD3 R17, P5, R17, UR6, RZ ;  /* 0x0000000611117c10 */ /* 0x000fc6000ffbe0ff */
[----:B------:R-:W3:Y:S04]  /*2a580*/  LDL.LU.64 R44, [R1+0x24b8] ;  /* 0x0024b800012c7983 */ /* 0x000ee80000300a00 */
[----:B------:R-:W3:Y:S04]  /*2a590*/  LDL.LU.64 R42, [R1+0x24b0] ;  /* 0x0024b000012a7983 */ /* 0x000ee80000300a00 */
[----:B------:R-:W3:Y:S04]  /*2a5a0*/  LDL.LU.64 R40, [R1+0x24a8] ;  /* 0x0024a80001287983 */ /* 0x000ee80000300a00 */
[----:B------:R-:W3:Y:S01]  /*2a5b0*/  LDL.LU.64 R38, [R1+0x24a0] ;  /* 0x0024a00001267983 */ /* 0x000ee20000300a00 */
[----:B------:R-:W-:-:S03]  /*2a5c0*/  IADD3.X R16, R16, UR5, RZ, P5, !PT ;  /* 0x0000000510107c10 */ /* 0x000fc6000affe4ff */
[----:B------:R-:W3:Y:S04]  /*2a5d0*/  LDL.LU.64 R36, [R1+0x2498] ;  /* 0x0024980001247983 */ /* 0x000ee80000300a00 */
[----:B------:R-:W3:Y:S01]  /*2a5e0*/  LDL.LU.64 R34, [R1+0x2490] ;  /* 0x0024900001227983 */ /* 0x000ee20000300a00 */
[----:B------:R-:W-:-:S03]  /*2a5f0*/  IADD3 R18, P5, R18, UR6, RZ ;  /* 0x0000000612127c10 */ /* 0x000fc6000ffbe0ff */
[----:B------:R-:W3:Y:S04]  /*2a600*/  LDL.LU R33, [R1+0x2488] ;  /* 0x0024880001217983 */ /* 0x000ee80000300800 */
[----:B------:R-:W3:Y:S04]  /*2a610*/  LDL.LU.64 R30, [R1+0x2480] ;  /* 0x00248000011e7983 */ /* 0x000ee80000300a00 */
[----:B------:R-:W3:Y:S04]  /*2a620*/  LDL.LU.64 R28, [R1+0x2478] ;  /* 0x00247800011c7983 */ /* 0x000ee80000300a00 */
[----:B------:R-:W3:Y:S04]  /*2a630*/  LDL.LU.64 R24, [R1+0x2470] ;  /* 0x0024700001187983 */ /* 0x000ee80000300a00 */
[----:B------:R0:W-:Y:S04]  /*2a640*/  STL [R1+0x1bfc], R18 ;  /* 0x001bfc1201007387 */ /* 0x0001e80000100800 */
[----:B0-----:R-:W3:Y:S01]  /*2a650*/  LDL.LU R18, [R1+0x246c] ;  /* 0x00246c0001127983 */ /* 0x001ee20000300800 */
[----:B--2---:R-:W-:-:S02]  /*2a660*/  IMAD.MOV.U32 R121, RZ, RZ, R122 ;  /* 0x000000ffff797224 */ /* 0x004fc400078e007a */
[----:B------:R-:W-:Y:S02]  /*2a670*/  IMAD.MOV.U32 R122, RZ, RZ, R123 ;  /* 0x000000ffff7a7224 */ /* 0x000fe400078e007b */
[----:B----4-:R-:W-:Y:S02]  /*2a680*/  IMAD.MOV.U32 R123, RZ, RZ, R124 ;  /* 0x000000ffff7b7224 */ /* 0x010fe400078e007c */
[----:B------:R-:W-:Y:S02]  /*2a690*/  IMAD.MOV.U32 R124, RZ, RZ, R125 ;  /* 0x000000ffff7c7224 */ /* 0x000fe400078e007d */
[----:B---3--:R-:W-:Y:S02]  /*2a6a0*/  IMAD.MOV.U32 R125, RZ, RZ, R126 ;  /* 0x000000ffff7d7224 */ /* 0x008fe400078e007e */
        /* <DEDUP_REMOVED lines=13> */
[----:B------:R-:W2:Y:S01]  /*2a780*/  LDL.LU R20, [R1+0x2468] ;  /* 0x0024680001147983 */ /* 0x000ea20000300800 */
[----:B------:R-:W-:-:S04]  /*2a790*/  IADD3 R19, P6, R19, UR6, RZ ;  /* 0x0000000613137c10 */ /* 0x000fc8000ffde0ff */
[----:B------:R-:W-:Y:S02]  /*2a7a0*/  IADD3.X R18, R18, UR5, RZ, P6, !PT ;  /* 0x0000000512127c10 */ /* 0x000fe4000b7fe4ff */
[----:B------:R-:W-:-:S05]  /*2a7b0*/  IADD3 R121, P6, R121, UR6, RZ ;  /* 0x0000000679797c10 */ /* 0x000fca000ffde0ff */
[----:B------:R0:W-:Y:S01]  /*2a7c0*/  STL [R1+0x1bf4], R121 ;  /* 0x001bf47901007387 */ /* 0x0001e20000100800 */
[----:B------:R-:W-:Y:S01]  /*2a7d0*/  IADD3 R21, P1, R21, UR6, RZ ;  /* 0x0000000615157c10 */ /* 0x000fe2000ff3e0ff */
[----:B0-----:R-:W-:Y:S02]  /*2a7e0*/  IMAD.MOV.U32 R121, RZ, RZ, R122 ;  /* 0x000000ffff797224 */ /* 0x001fe400078e007a */
        /* <DEDUP_REMOVED lines=15> */
[----:B------:R-:W3:Y:S01]  /*2a8e0*/  LDL.LU R138, [R1+0x18e4] ;  /* 0x0018e400018a7983 */ /* 0x000ee20000300800 */
[----:B--2---:R-:W-:-:S02]  /*2a8f0*/  IADD3.X R20, R20, UR5, RZ, P1, !PT ;  /* 0x0000000514147c10 */ /* 0x004fc40008ffe4ff */
[----:B------:R-:W-:-:S05]  /*2a900*/  IADD3 R121, P1, R121, UR6, RZ ;  /* 0x0000000679797c10 */ /* 0x000fca000ff3e0ff */
[----:B------:R0:W-:Y:S04]  /*2a910*/  STL [R1+0x1bec], R121 ;  /* 0x001bec7901007387 */ /* 0x0001e80000100800 */
[----:B0-----:R-:W2:Y:S02]  /*2a920*/  LDL.LU R121, [R1+0x1c10] ;  /* 0x001c100001797983 */ /* 0x001ea40000300800 */
[----:B--2---:R-:W-:-:S05]  /*2a930*/  IADD3.X R121, R121, UR5, RZ, P2, !PT ;  /* 0x0000000579797c10 */ /* 0x004fca00097fe4ff */
[----:B------:R0:W-:Y:S04]  /*2a940*/  STL [R1+0x1c10], R121 ;  /* 0x001c107901007387 */ /* 0x0001e80000100800 */
[----:B0-----:R-:W2:Y:S02]  /*2a950*/  LDL.LU R121, [R1+0x1be4] ;  /* 0x001be40001797983 */ /* 0x001ea40000300800 */
[----:B--2---:R-:W-:-:S05]  /*2a960*/  IADD3 R121, P2, R121, UR6, RZ ;  /* 0x0000000679797c10 */ /* 0x004fca000ff5e0ff */
        /* <DEDUP_REMOVED lines=58> */
[----:B0-----:R-:W2:Y:S01]  /*2ad10*/  LDL.LU R121, [R1+0x1b94] ;  /* 0x001b940001797983 */ /* 0x001ea20000300800 */
        /* <DEDUP_REMOVED lines=16> */
[----:B--2---:R-:W-:-:S05]  /*2ae20*/  IADD3 R121, P6, R121, UR6, RZ ;  /* 0x0000000679797c10 */ /* 0x004fca000ffde0ff */
[----:B------:R-:W-:Y:S04]  /*2ae30*/  STL [R1+0x1b94], R121 ;  /* 0x001b947901007387 */ /* 0x000fe80000100800 */
        /* <DEDUP_REMOVED lines=11> */
[----:B---3--:R0:W-:Y:S04]  /*2aef0*/  STL.64 [R1+0x2408], R138 ;  /* 0x0024088a01007387 */ /* 0x0081e80000100a00 */
        /* <DEDUP_REMOVED lines=104> */
[----:B------:R-:W3:Y:S04]  /*2b580*/  LDL.LU.64 R248, [R1+0x2458] ;  /* 0x0024580001f87983 */ /* 0x000ee80000300a00 */
[----:B------:R-:W4:Y:S04]  /*2b590*/  LDL.LU.64 R246, [R1+0x2450] ;  /* 0x0024500001f67983 */ /* 0x000f280000300a00 */
[----:B------:R-:W2:Y:S04]  /*2b5a0*/  LDL.LU.64 R244, [R1+0x2448] ;  /* 0x0024480001f47983 */ /* 0x000ea80000300a00 */
[----:B------:R-:W3:Y:S04]  /*2b5b0*/  LDL.LU R243, [R1+0x2440] ;  /* 0x0024400001f37983 */ /* 0x000ee80000300800 */
[----:B------:R-:W4:Y:S04]  /*2b5c0*/  LDL.LU.64 R150, [R1+0x2438] ;  /* 0x0024380001967983 */ /* 0x000f280000300a00 */
[----:B------:R-:W2:Y:S01]  /*2b5d0*/  LDL.LU.64 R148, [R1+0x2430] ;  /* 0x0024300001947983 */ /* 0x000ea20000300a00 */
[----:B------:R-:W-:-:S02]  /*2b5e0*/  IMAD.MOV.U32 R72, RZ, RZ, R144 ;  /* 0x000000ffff487224 */ /* 0x000fc400078e0090 */
[----:B------:R-:W-:Y:S01]  /*2b5f0*/  IMAD.MOV.U32 R73, RZ, RZ, R145 ;  /* 0x000000ffff497224 */ /* 0x000fe200078e0091 */
[----:B------:R-:W2:Y:S01]  /*2b600*/  LDL.LU.64 R146, [R1+0x2428] ;  /* 0x0024280001927983 */ /* 0x000ea20000300a00 */
[----:B------:R-:W-:Y:S02]  /*2b610*/  IMAD.MOV.U32 R70, RZ, RZ, R142 ;  /* 0x000000ffff467224 */ /* 0x000fe400078e008e */
[----:B------:R-:W-:Y:S01]  /*2b620*/  IMAD.MOV.U32 R71, RZ, RZ, R143 ;  /* 0x000000ffff477224 */ /* 0x000fe200078e008f */
[----:B------:R-:W2:Y:S01]  /*2b630*/  LDL.LU.64 R144, [R1+0x2420] ;  /* 0x0024200001907983 */ /* 0x000ea20000300a00 */
[----:B------:R-:W-:Y:S02]  /*2b640*/  IMAD.MOV.U32 R68, RZ, RZ, R140 ;  /* 0x000000ffff447224 */ /* 0x000fe400078e008c */
[----:B------:R-:W-:Y:S01]  /*2b650*/  IMAD.MOV.U32 R69, RZ, RZ, R141 ;  /* 0x000000ffff457224 */ /* 0x000fe200078e008d */
[----:B------:R-:W2:Y:S01]  /*2b660*/  LDL.LU.64 R142, [R1+0x2418] ;  /* 0x00241800018e7983 */ /* 0x000ea20000300a00 */
[----:B------:R-:W-:-:S02]  /*2b670*/  IMAD.MOV.U32 R66, RZ, RZ, R138 ;  /* 0x000000ffff427224 */ /* 0x000fc400078e008a */
[----:B------:R-:W-:Y:S01]  /*2b680*/  IMAD.MOV.U32 R67, RZ, RZ, R139 ;  /* 0x000000ffff437224 */ /* 0x000fe200078e008b */
[----:B------:R-:W2:Y:S01]  /*2b690*/  LDL.LU.64 R140, [R1+0x2410] ;  /* 0x00241000018c7983 */ /* 0x000ea20000300a00 */
[----:B------:R-:W-:-:S03]  /*2b6a0*/  IMAD.MOV.U32 R53, RZ, RZ, R125 ;  /* 0x000000ffff357224 */ /* 0x000fc600078e007d */
[----:B------:R-:W2:Y:S01]  /*2b6b0*/  LDL.LU.64 R138, [R1+0x2408] ;  /* 0x00240800018a7983 */ /* 0x000ea20000300a00 */
[----:B------:R-:W-:-:S03]  /*2b6c0*/  IMAD.MOV.U32 R54, RZ, RZ, R126 ;  /* 0x000000ffff367224 */ /* 0x000fc600078e007e */
[----:B------:R-:W2:Y:S01]  /*2b6d0*/  LDL.LU R125, [R1+0x324] ;  /* 0x00032400017d7983 */ /* 0x000ea20000300800 */
        /* <DEDUP_REMOVED lines=97> */
[----:B------:R-:W2:Y:S04]  /*2bcf0*/  LDL.LU R174, [R1+0x3e8] ;  /* 0x0003e80001ae7983 */ /* 0x000ea80000300800 */
        /* <DEDUP_REMOVED lines=9> */
[----:B------:R-:W3:Y:S02]  /*2bd90*/  LDL.LU R242, [R1+0x1bb8] ;  /* 0x001bb80001f27983 */ /* 0x000ee40000300800 */
[----:B---3--:R-:W-:-:S05]  /*2bda0*/  IADD3.X R242, R242, UR5, RZ, P1, !PT ;  /* 0x00000005f2f27c10 */ /* 0x008fca0008ffe4ff */
[----:B------:R0:W-:Y:S04]  /*2bdb0*/  STL [R1+0x1bb8], R242 ;  /* 0x001bb8f201007387 */ /* 0x0001e80000100800 */
[----:B0-----:R-:W3:Y:S02]  /*2bdc0*/  LDL.LU R242, [R1+0x1b8c] ;  /* 0x001b8c0001f27983 */ /* 0x001ee40000300800 */
[----:B---3--:R-:W-:-:S05]  /*2bdd0*/  IADD3 R242, P1, R242, UR6, RZ ;  /* 0x00000006f2f27c10 */ /* 0x008fca000ff3e0ff */
[----:B------:R0:W-:Y:S04]  /*2bde0*/  STL [R1+0x1b8c], R242 ;  /* 0x001b8cf201007387 */ /* 0x0001e80000100800 */
[----:B0-----:R-:W3:Y:S02]  /*2bdf0*/  LDL.LU R242, [R1+0x1bb0] ;  /* 0x001bb00001f27983 */ /* 0x001ee40000300800 */
        /* <DEDUP_REMOVED lines=452> */
[----:B0-----:R-:W3:Y:S01]  /*2da40*/  LDL.LU R242, [R1+0x192c] ;  /* 0x00192c0001f27983 */ /* 0x001ee20000300800 */
[----:B------:R-:W-:Y:S01]  /*2da50*/  IADD3.X R243, R243, UR5, RZ, P6, !PT ;  /* 0x00000005f3f37c10 */ /* 0x000fe2000b7fe4ff */
[----:B------:R-:W-:Y:S02]  /*2da60*/  IMAD.MOV.U32 R52, RZ, RZ, R124 ;  /* 0x000000ffff347224 */ /* 0x000fe400078e007c */
[----:B------:R-:W-:Y:S02]  /*2da70*/  IMAD.MOV.U32 R118, RZ, RZ, R190 ;  /* 0x000000ffff767224 */ /* 0x000fe400078e00be */
[----:B------:R-:W-:-:S02]  /*2da80*/  IMAD.MOV.U32 R119, RZ, RZ, R191 ;  /* 0x000000ffff777224 */ /* 0x000fc400078e00bf */
[----:B------:R-:W-:Y:S02]  /*2da90*/  IMAD.MOV.U32 R120, RZ, RZ, R192 ;  /* 0x000000ffff787224 */ /* 0x000fe400078e00c0 */
[----:B------:R-:W-:Y:S02]  /*2daa0*/  IMAD.MOV.U32 R121, RZ, RZ, R193 ;  /* 0x000000ffff797224 */ /* 0x000fe400078e00c1 */
[----:B------:R-:W-:Y:S02]  /*2dab0*/  IMAD.MOV.U32 R122, RZ, RZ, R194 ;  /* 0x000000ffff7a7224 */ /* 0x000fe400078e00c2 */
[----:B------:R-:W-:Y:S02]  /*2dac0*/  IMAD.MOV.U32 R123, RZ, RZ, R195 ;  /* 0x000000ffff7b7224 */ /* 0x000fe400078e00c3 */
[----:B------:R-:W-:Y:S01]  /*2dad0*/  IMAD.MOV.U32 R124, RZ, RZ, R196 ;  /* 0x000000ffff7c7224 */ /* 0x000fe200078e00c4 */
[----:B------:R-:W-:Y:S01]  /*2dae0*/  UMOV UR38, UR10 ;  /* 0x0000000a00267c82 */ /* 0x000fe20008000000 */
[----:B------:R-:W-:Y:S01]  /*2daf0*/  UMOV UR39, UR11 ;  /* 0x0000000b00277c82 */ /* 0x000fe20008000000 */
[----:B---3--:R-:W-:-:S05]  /*2db00*/  IADD3 R242, P5, R242, UR6, RZ ;  /* 0x00000006f2f27c10 */ /* 0x008fca000ffbe0ff */
[----:B------:R-:W-:Y:S04]  /*2db10*/  STL [R1+0x192c], R242 ;  /* 0x00192cf201007387 */ /* 0x000fe80000100800 */
[----:B------:R0:W-:Y:S04]  /*2db20*/  STL [R1+0x1950], R243 ;  /* 0x001950f301007387 */ /* 0x0001e80000100800 */
[----:B0-----:R-:W3:Y:S04]  /*2db30*/  LDL.LU R243, [R1+0x1924] ;  /* 0x0019240001f37983 */ /* 0x001ee80000300800 */
[----:B----4-:R0:W-:Y:S04]  /*2db40*/  STL.64 [R1+0x23f0], R150 ;  /* 0x0023f09601007387 */ /* 0x0101e80000100a00 */
[----:B--2---:R1:W-:Y:S04]  /*2db50*/  STL.64 [R1+0x23e8], R148 ;  /* 0x0023e89401007387 */ /* 0x0043e80000100a00 */
[----:B------:R-:W-:Y:S04]  /*2db60*/  STL.64 [R1+0x23e0], R146 ;  /* 0x0023e09201007387 */ /* 0x000fe80000100a00 */
[----:B------:R-:W-:Y:S04]  /*2db70*/  STL.64 [R1+0x23d8], R144 ;  /* 0x0023d89001007387 */ /* 0x000fe80000100a00 */
[----:B------:R2:W-:Y:S04]  /*2db80*/  STL.64 [R1+0x23d0], R142 ;  /* 0x0023d08e01007387 */ /* 0x0005e80000100a00 */
[----:B------:R4:W-:Y:S04]  /*2db90*/  STL.64 [R1+0x23c8], R140 ;  /* 0x0023c88c01007387 */ /* 0x0009e80000100a00 */
[----:B------:R4:W-:Y:S01]  /*2dba0*/  STL.64 [R1+0x23c0], R138 ;  /* 0x0023c08a01007387 */ /* 0x0009e20000100a00 */
[----:B0-----:R-:W-:-:S02]  /*2dbb0*/  IMAD.MOV.U32 R150, RZ, RZ, R177 ;  /* 0x000000ffff967224 */ /* 0x001fc400078e00b1 */
[----:B-1----:R-:W-:Y:S02]  /*2dbc0*/  IMAD.MOV.U32 R148, RZ, RZ, R179 ;  /* 0x000000ffff947224 */ /* 0x002fe400078e00b3 */
[----:B------:R-:W-:Y:S02]  /*2dbd0*/  IMAD.MOV.U32 R149, RZ, RZ, R178 ;  /* 0x000000ffff957224 */ /* 0x000fe400078e00b2 */
[----:B------:R-:W-:Y:S02]  /*2dbe0*/  IMAD.MOV.U32 R151, RZ, RZ, R176 ;  /* 0x000000ffff977224 */ /* 0x000fe400078e00b0 */
[----:B--2---:R-:W-:Y:S02]  /*2dbf0*/  IMAD.MOV.U32 R142, RZ, RZ, R185 ;  /* 0x000000ffff8e7224 */ /* 0x004fe400078e00b9 */
        /* <DEDUP_REMOVED lines=12> */
[----:B------:R-:W-:-:S06]  /*2dcc0*/  IMAD.MOV.U32 R179, RZ, RZ, R12 ;  /* 0x000000ffffb37224 */ /* 0x000fcc00078e000c */
[----:B------:R-:W-:-:S06]  /*2dcd0*/  WARPGROUP.ARRIVE ;  /* 0x00000000000079c5 */ /* 0x000fcc0000000000 */
[----:B------:R-:W-:Y:S01]  /*2dce0*/  QGMMA.64x256x32.F32.E5M2.E5M2 R52, gdesc[UR36], R52, gsb0 ;  /* 0x03e00000243479f3 */ /* 0x000fe20008003834 */
        /* <DEDUP_REMOVED lines=11> */
[----:B------:R-:W-:-:S03]  /*2dda0*/  IADD3.X R244, R244, UR5, RZ, P1, !PT ;  /* 0x00000005f4f47c10 */ /* 0x000fc60008ffe4ff */
[----:B------:R-:W-:Y:S01]  /*2ddb0*/  STL.64 [R1+0x2360], R28 ;  /* 0x0023601c01007387 */ /* 0x000fe20000100a00 */
[----:B------:R-:W-:-:S03]  /*2ddc0*/  IADD3 R245, P1, R245, UR6, RZ ;  /* 0x00000006f5f57c10 */ /* 0x000fc6000ff3e0ff */
[----:B------:R-:W-:Y:S01]  /*2ddd0*/  STL.64 [R1+0x2358], R26 ;  /* 0x0023581a01007387 */ /* 0x000fe20000100a00 */
[----:B------:R-:W-:-:S03]  /*2dde0*/  IADD3.X R246, R246, UR5, RZ, P2, !PT ;  /* 0x00000005f6f67c10 */ /* 0x000fc600097fe4ff */
[----:B------:R-:W-:Y:S01]  /*2ddf0*/  STL.64 [R1+0x2350], R24 ;  /* 0x0023501801007387 */ /* 0x000fe20000100a00 */
[----:B------:R-:W-:Y:S02]  /*2de00*/  IADD3 R247, P2, R247, UR6, RZ ;  /* 0x00000006f7f77c10 */ /* 0x000fe4000ff5e0ff */
[----:B------:R-:W-:Y:S02]  /*2de10*/  IADD3.X R248, R248, UR5, RZ, P3, !PT ;  /* 0x00000005f8f87c10 */ /* 0x000fe40009ffe4ff */
[----:B------:R-:W-:Y:S02]  /*2de20*/  IADD3 R249, P3, R249, UR6, RZ ;  /* 0x00000006f9f97c10 */ /* 0x000fe4000ff7e0ff */
[----:B------:R-:W-:Y:S02]  /*2de30*/  IADD3.X R250, R250, UR5, RZ, P4, !PT ;  /* 0x00000005fafa7c10 */ /* 0x000fe4000a7fe4ff */
[----:B------:R-:W-:Y:S02]  /*2de40*/  IADD3 R251, P4, R251, UR6, RZ ;  /* 0x00000006fbfb7c10 */ /* 0x000fe4000ff9e0ff */
[----:B------:R-:W-:-:S02]  /*2de50*/  IADD3.X R252, R252, UR5, RZ, P5, !PT ;  /* 0x00000005fcfc7c10 */ /* 0x000fc4000affe4ff */
[----:B------:R-:W-:Y:S02]  /*2de60*/  IADD3 R8, P5, R8, UR6, RZ ;  /* 0x0000000608087c10 */ /* 0x000fe4000ffbe0ff */
[----:B------:R-:W-:Y:S02]  /*2de70*/  IADD3.X R11, R11, UR5, RZ, P1, !PT ;  /* 0x000000050b0b7c10 */ /* 0x000fe40008ffe4ff */
[----:B------:R-:W-:Y:S02]  /*2de80*/  IADD3 R6, P1, R6, UR6, RZ ;  /* 0x0000000606067c10 */ /* 0x000fe4000ff3e0ff */
[----:B------:R-:W-:Y:S02]  /*2de90*/  IADD3.X R7, R7, UR5, RZ, P2, !PT ;  /* 0x0000000507077c10 */ /* 0x000fe400097fe4ff */
[----:B---3--:R-:W-:-:S05]  /*2dea0*/  IADD3 R243, P6, R243, UR6, RZ ;  /* 0x00000006f3f37c10 */ /* 0x008fca000ffde0ff */
[----:B------:R-:W-:Y:S04]  /*2deb0*/  STL [R1+0x1924], R243 ;  /* 0x001924f301007387 */ /* 0x000fe80000100800 */
[----:B------:R-:W-:Y:S04]  /*2dec0*/  STL [R1+0x1948], R244 ;  /* 0x001948f401007387 */ /* 0x000fe80000100800 */
[----:B------:R-:W-:Y:S04]  /*2ded0*/  STL [R1+0x191c], R245 ;  /* 0x00191cf501007387 */ /* 0x000fe80000100800 */
[----:B------:R-:W-:Y:S04]  /*2dee0*/  STL [R1+0x1940], R246 ;  /* 0x001940f601007387 */ /* 0x000fe80000100800 */
[----:B------:R-:W-:Y:S04]  /*2def0*/  STL [R1+0x1914], R247 ;  /* 0x001914f701007387 */ /* 0x000fe80000100800 */
[----:B------:R-:W-:Y:S04]  /*2df00*/  STL [R1+0x1938], R248 ;  /* 0x001938f801007387 */ /* 0x000fe80000100800 */
[----:B------:R-:W-:Y:S01]  /*2df10*/  STL [R1+0x190c], R249 ;  /* 0x00190cf901007387 */ /* 0x000fe20000100800 */
[----:B------:R-:W-:-:S03]  /*2df20*/  IADD3.X R9, R9, UR5, RZ, P6, !PT ;  /* 0x0000000509097c10 */ /* 0x000fc6000b7fe4ff */
[----:B------:R-:W-:Y:S01]  /*2df30*/  STL [R1+0x1930], R250 ;  /* 0x001930fa01007387 */ /* 0x000fe20000100800 */
[----:B------:R-:W-:-:S03]  /*2df40*/  IADD3 R10, P6, R10, UR6, RZ ;  /* 0x000000060a0a7c10 */ /* 0x000fc6000ffde0ff */
[----:B------:R-:W-:Y:S04]  /*2df50*/  STL [R1+0x1904], R251 ;  /* 0x001904fb01007387 */ /* 0x000fe80000100800 */
[----:B------:R-:W-:Y:S04]  /*2df60*/  STL [R1+0x1928], R252 ;  /* 0x001928fc01007387 */ /* 0x000fe80000100800 */
[----:B------:R-:W-:Y:S04]  /*2df70*/  STL [R1+0x18fc], R8 ;  /* 0x0018fc0801007387 */ /* 0x000fe80000100800 */
[----:B------:R-:W-:Y:S04]  /*2df80*/  STL [R1+0x1920], R9 ;  /* 0x0019200901007387 */ /* 0x000fe80000100800 */
[----:B------:R-:W-:Y:S04]  /*2df90*/  STL [R1+0x18f4], R10 ;  /* 0x0018f40a01007387 */ /* 0x000fe80000100800 */
[----:B------:R-:W-:Y:S01]  /*2dfa0*/  STL [R1+0x1918], R11 ;  /* 0x0019180b01007387 */ /* 0x000fe20000100800 */
[----:B------:R-:W-:-:S03]  /*2dfb0*/  WARPGROUP.DEPBAR.LE gsb0, 0x0 ;  /* 0x00008000000079c5 */ /* 0x000fc60000010000 */
[----:B------:R-:W-:Y:S04]  /*2dfc0*/  STL.64 [R1+0x200], R52 ;  /* 0x0002003401007387 */ /* 0x000fe80000100a00 */
[----:B------:R-:W-:Y:S04]  /*2dfd0*/  STL [R1+0x18ec], R6 ;  /* 0x0018ec0601007387 */ /* 0x000fe80000100800 */
        /* <DEDUP_REMOVED lines=70> */
[----:B------:R-:W2:Y:S04]  /*2e440*/  LDL.LU.64 R138, [R1+0x23c0] ;  /* 0x0023c000018a7983 */ /* 0x000ea80000300a00 */
        /* <DEDUP_REMOVED lines=13> */
[----:B------:R-:W3:Y:S01]  /*2e520*/  LDL.LU.64 R24, [R1+0x2350] ;  /* 0x0023500001187983 */ /* 0x000ee20000300a00 */
[----:B--2---:R-:W-:-:S02]  /*2e530*/  IADD3 R138, P2, R138, UR6, RZ ;  /* 0x000000068a8a7c10 */ /* 0x004fc4000ff5e0ff */
[----:B------:R-:W-:Y:S02]  /*2e540*/  IADD3.X R139, R139, UR5, RZ, P3, !PT ;  /* 0x000000058b8b7c10 */ /* 0x000fe40009ffe4ff */
[----:B----4-:R-:W-:Y:S02]  /*2e550*/  IADD3 R140, P3, R140, UR6, RZ ;  /* 0x000000068c8c7c10 */ /* 0x010fe4000ff7e0ff */
[----:B------:R-:W-:Y:S02]  /*2e560*/  IADD3.X R141, R141, UR5, RZ, P4, !PT ;  /* 0x000000058d8d7c10 */ /* 0x000fe4000a7fe4ff */
[----:B---3--:R-:W-:Y:S01]  /*2e570*/  IADD3 R142, P4, R142, UR6, RZ ;  /* 0x000000068e8e7c10 */ /* 0x008fe2000ff9e0ff */
[----:B------:R-:W-:Y:S01]  /*2e580*/  STL [R1+0x18e4], R138 ;  /* 0x0018e48a01007387 */ /* 0x000fe20000100800 */
[----:B------:R-:W-:-:S03]  /*2e590*/  IADD3.X R143, R143, UR5, RZ, P5, !PT ;  /* 0x000000058f8f7c10 */ /* 0x000fc6000affe4ff */
[----:B------:R0:W-:Y:S01]  /*2e5a0*/  STL [R1+0x1908], R139 ;  /* 0x0019088b01007387 */ /* 0x0001e20000100800 */
[----:B------:R-:W-:-:S03]  /*2e5b0*/  IADD3 R144, P5, R144, UR6, RZ ;  /* 0x0000000690907c10 */ /* 0x000fc6000ffbe0ff */
        /* <DEDUP_REMOVED lines=10> */
[----:B------:R3:W-:Y:S04]  /*2e660*/  STL [R1+0x18f0], R145 ;  /* 0x0018f09101007387 */ /* 0x0007e80000100800 */
[----:B------:R-:W-:Y:S04]  /*2e670*/  STL [R1+0x18c4], R146 ;  /* 0x0018c49201007387 */ /* 0x000fe80000100800 */
[----:B------:R4:W-:Y:S04]  /*2e680*/  STL [R1+0x18e8], R147 ;  /* 0x0018e89301007387 */ /* 0x0009e80000100800 */
[----:B------:R-:W-:Y:S04]  /*2e690*/  STL [R1+0x18bc], R148 ;  /* 0x0018bc9401007387 */ /* 0x000fe80000100800 */
[----:B------:R4:W-:Y:S04]  /*2e6a0*/  STL [R1+0x18e0], R149 ;  /* 0x0018e09501007387 */ /* 0x0009e80000100800 */
[----:B------:R-:W4:Y:S01]  /*2e6b0*/  LDL.LU R228, [R1+0x18b4] ;  /* 0x0018b40001e47983 */ /* 0x000f220000300800 */
[----:B------:R-:W-:-:S02]  /*2e6c0*/  IMAD.MOV.U32 R6, RZ, RZ, R25 ;  /* 0x000000ffff067224 */ /* 0x000fc400078e0019 */
[----:B------:R-:W-:Y:S02]  /*2e6d0*/  IMAD.MOV.U32 R11, RZ, RZ, R24 ;  /* 0x000000ffff0b7224 */ /* 0x000fe400078e0018 */
[----:B------:R-:W-:Y:S02]  /*2e6e0*/  IMAD.MOV.U32 R231, RZ, RZ, R27 ;  /* 0x000000ffffe77224 */ /* 0x000fe400078e001b */
[----:B------:R-:W-:Y:S01]  /*2e6f0*/  IMAD.MOV.U32 R7, RZ, RZ, R26 ;  /* 0x000000ffff077224 */ /* 0x000fe200078e001a */
[----:B------:R-:W4:Y:S01]  /*2e700*/  LDL.LU.64 R24, [R1] ;  /* 0x0000000001187983 */ /* 0x000f220000300a00 */
        /* <DEDUP_REMOVED lines=80> */
[----:B0-----:R-:W4:Y:S04]  /*2ec10*/  LDL.LU.64 R138, [R1+0x1c8] ;  /* 0x0001c800018a7983 */ /* 0x001f280000300a00 */
[----:B-1----:R-:W4:Y:S04]  /*2ec20*/  LDL.LU.64 R140, [R1+0x1d0] ;  /* 0x0001d000018c7983 */ /* 0x002f280000300a00 */
[----:B--2---:R-:W2:Y:S04]  /*2ec30*/  LDL.LU.64 R142, [R1+0x1d8] ;  /* 0x0001d800018e7983 */ /* 0x004ea80000300a00 */
[----:B---3--:R-:W2:Y:S04]  /*2ec40*/  LDL.LU.64 R144, [R1+0x1e0] ;  /* 0x0001e00001907983 */ /* 0x008ea80000300a00 */
[----:B----4-:R-:W2:Y:S01]  /*2ec50*/  LDL.LU.64 R146, [R1+0x1e8] ;  /* 0x0001e80001927983 */ /* 0x010ea20000300a00 */
[----:B------:R-:W-:-:S02]  /*2ec60*/  IMAD.MOV.U32 R230, RZ, RZ, R150 ;  /* 0x000000ffffe67224 */ /* 0x000fc400078e0096 */
[----:B------:R-:W-:Y:S01]  /*2ec70*/  IMAD.MOV.U32 R229, RZ, RZ, R151 ;  /* 0x000000ffffe57224 */ /* 0x000fe200078e0097 */
[----:B------:R-:W2:Y:S04]  /*2ec80*/  LDL.LU.64 R148, [R1+0x1f0] ;  /* 0x0001f00001947983 */ /* 0x000ea80000300a00 */
[----:B------:R-:W2:Y:S01]  /*2ec90*/  LDL.LU.64 R150, [R1+0x1f8] ;  /* 0x0001f80001967983 */ /* 0x000ea20000300a00 */
[----:B------:R-:W-:-:S05]  /*2eca0*/  IADD3 R228, P2, R228, UR6, RZ ;  /* 0x00000006e4e47c10 */ /* 0x000fca000ff5e0ff */
        /* <DEDUP_REMOVED lines=42> */
[----:B------:R0:W-:Y:S02]  /*2ef50*/  STL [R1+0x187c], R228 ;  /* 0x00187ce401007387 */ /* 0x0001e40000100800 */
        /* <DEDUP_REMOVED lines=23> */
[----:B------:R-:W-:Y:S01]  /*2f0d0*/  IMAD.MOV.U32 R251, RZ, RZ, R252 ;  /* 0x000000fffffb7224 */ /* 0x000fe200078e00fc */
[----:B------:R-:W-:Y:S01]  /*2f0e0*/  IADD3.X R228, R228, UR5, RZ, P4, !PT ;  /* 0x00000005e4e47c10 */ /* 0x000fe2000a7fe4ff */
[----:B------:R-:W-:Y:S02]  /*2f0f0*/  IMAD.MOV.U32 R252, RZ, RZ, R8 ;  /* 0x000000fffffc7224 */ /* 0x000fe400078e0008 */
[----:B------:R-:W-:Y:S02]  /*2f100*/  IMAD.MOV.U32 R8, RZ, RZ, R9 ;  /* 0x000000ffff087224 */ /* 0x000fe400078e0009 */
[----:B------:R-:W-:Y:S02]  /*2f110*/  IMAD.MOV.U32 R9, RZ, RZ, R10 ;  /* 0x000000ffff097224 */ /* 0x000fe400078e000a */
[----:B------:R-:W3:Y:S04]  /*2f120*/  LDL.LU R10, [R1+0x1084] ;  /* 0x00108400010a7983 */ /* 0x000ee80000300800 */
[----:B------:R0:W-:Y:S04]  /*2f130*/  STL [R1+0x18a0], R228 ;  /* 0x0018a0e401007387 */ /* 0x0001e80000100800 */
[----:B0-----:R-:W4:Y:S02]  /*2f140*/  LDL.LU R228, [R1+0x1874] ;  /* 0x0018740001e47983 */ /* 0x001f240000300800 */
[----:B----4-:R-:W-:-:S05]  /*2f150*/  IADD3 R228, P4, R228, UR6, RZ ;  /* 0x00000006e4e47c10 */ /* 0x010fca000ff9e0ff */
[----:B------:R0:W-:Y:S04]  /*2f160*/  STL [R1+0x1874], R228 ;  /* 0x001874e401007387 */ /* 0x0001e80000100800 */
[----:B0-----:R-:W4:Y:S02]  /*2f170*/  LDL.LU R228, [R1+0x1898] ;  /* 0x0018980001e47983 */ /* 0x001f240000300800 */
[----:B----4-:R-:W-:-:S05]  /*2f180*/  IADD3.X R228, R228, UR5, RZ, P5, !PT ;  /* 0x00000005e4e47c10 */ /* 0x010fca000affe4ff */
        /* <DEDUP_REMOVED lines=496> */
[----:B0-----:R-:W4:Y:S01]  /*31090*/  LDL.LU R228, [R1+0x1600] ;  /* 0x0016000001e47983 */ /* 0x001f220000300800 */
[----:B--2---:R-:W-:Y:S01]  /*310a0*/  WARPGROUP.ARRIVE ;  /* 0x00000000000079c5 */ /* 0x004fe20000000000 */
[----:B------:R-:W-:Y:S01]  /*310b0*/  UMOV UR42, UR14 ;  /* 0x0000000e002a7c82 */ /* 0x000fe20008000000 */
[----:B------:R-:W-:-:S04]  /*310c0*/  UMOV UR43, UR15 ;  /* 0x0000000f002b7c82 */ /* 0x000fc80008000000 */
[----:B------:R-:W-:Y:S01]  /*310d0*/  QGMMA.64x256x32.F32.E5M2.E5M2 R24, gdesc[UR40], R24, gsb0 ;  /* 0x03e00000281879f3 */ /* 0x000fe20008003818 */
[----:B----4-:R-:W-:-:S05]  /*310e0*/  IADD3.X R228, R228, UR5, RZ, P4, !PT ;  /* 0x00000005e4e47c10 */ /* 0x010fca000a7fe4ff */
[----:B------:R0:W-:Y:S04]  /*310f0*/  STL [R1+0x1600], R228 ;  /* 0x001600e401007387 */ /* 0x0001e80000100800 */
[----:B0-----:R-:W2:Y:S01]  /*31100*/  LDL.LU R228, [R1+0x15d4] ;  /* 0x0015d40001e47983 */ /* 0x001ea20000300800 */
[----:B------:R-:W-:Y:S02]  /*31110*/  WARPGROUP.DEPBAR.LE gsb0, 0x0 ;  /* 0x00008000000079c5 */ /* 0x000fe40000010000 */
[----:B------:R-:W-:Y:S01]  /*31120*/  WARPGROUP.ARRIVE ;  /* 0x00000000000079c5 */ /* 0x000fe20000000000 */
[----:B------:R-:W-:Y:S01]  /*31130*/  UMOV UR46, UR10 ;  /* 0x0000000a002e7c82 */ /* 0x000fe20008000000 */
[----:B------:R-:W-:-:S13]  /*31140*/  UMOV UR47, UR11 ;  /* 0x0000000b002f7c82 */ /* 0x000fda0008000000 */
[----:B------:R-:W-:Y:S01]  /*31150*/  QGMMA.64x256x32.F32.E5M2.E5M2 R24, gdesc[UR44], R24, gsb0 ;  /* 0x03e000002c1879f3 */ /* 0x000fe20008003818 */
[----:B--2---:R-:W-:-:S05]  /*31160*/  IADD3 R228, P4, R228, UR6, RZ ;  /* 0x00000006e4e47c10 */ /* 0x004fca000ff9e0ff */
[----:B------:R0:W-:Y:S04]  /*31170*/  STL [R1+0x15d4], R228 ;  /* 0x0015d4e401007387 */ /* 0x0001e80000100800 */
[----:B0-----:R-:W2:Y:S01]  /*31180*/  LDL.LU R228, [R1+0x15f8] ;  /* 0x0015f80001e47983 */ /* 0x001ea20000300800 */
[----:B------:R-:W-:Y:S02]  /*31190*/  WARPGROUP.DEPBAR.LE gsb0, 0x0 ;  /* 0x00008000000079c5 */ /* 0x000fe40000010000 */
[----:B--2---:R-:W-:-:S05]  /*311a0*/  IADD3.X R228, R228, UR5, RZ, P5, !PT ;  /* 0x00000005e4e47c10 */ /* 0x004fca000affe4ff */
[----:B------:R-:W-:Y:S04]  /*311b0*/  STL [R1+0x15f8], R228 ;  /* 0x0015f8e401007387 */ /* 0x000fe80000100800 */
[----:B------:R-:W-:Y:S04]  /*311c0*/  STL.64 [R1], R24 ;  /* 0x0000001801007387 */ /* 0x000fe80000100a00 */
        /* <DEDUP_REMOVED lines=64> */
[----:B------:R-:W4:Y:S04]  /*315d0*/  LDL.LU.64 R148, [R1+0x2340] ;  /* 0x0023400001947983 */ /* 0x000f280000300a00 */
[----:B------:R-:W2:Y:S04]  /*315e0*/  LDL.LU.64 R146, [R1+0x2338] ;  /* 0x0023380001927983 */ /* 0x000ea80000300a00 */
        /* <DEDUP_REMOVED lines=87> */
[----:B---3--:R-:W-:Y:S02]  /*31b60*/  IMAD.MOV.U32 R9, RZ, RZ, R10 ;  /* 0x000000ffff097224 */ /* 0x008fe400078e000a */
[----:B------:R-:W-:Y:S01]  /*31b70*/  IMAD.MOV.U32 R10, RZ, RZ, R11 ;  /* 0x000000ffff0a7224 */ /* 0x000fe200078e000b */
[----:B----4-:R-:W-:Y:S02]  /*31b80*/  IADD3 R125, P5, R125, UR6, RZ ;  /* 0x000000067d7d7c10 */ /* 0x010fe4000ffbe0ff */
[----:B--2---:R-:W-:Y:S02]  /*31b90*/  IADD3.X R126, R126, UR5, RZ, P6, !PT ;  /* 0x000000057e7e7c10 */ /* 0x004fe4000b7fe4ff */
[----:B------:R-:W-:Y:S02]  /*31ba0*/  IADD3 R127, P6, R127, UR6, RZ ;  /* 0x000000067f7f7c10 */ /* 0x000fe4000ffde0ff */
[----:B------:R-:W-:Y:S01]  /*31bb0*/  IADD3.X R128, R128, UR5, RZ, P1, !PT ;  /* 0x0000000580807c10 */ /* 0x000fe20008ffe4ff */
[----:B------:R0:W-:Y:S01]  /*31bc0*/  STL [R1+0x15cc], R125 ;  /* 0x0015cc7d01007387 */ /* 0x0001e20000100800 */
[----:B------:R-:W-:-:S02]  /*31bd0*/  IADD3 R129, P1, R129, UR6, RZ ;  /* 0x0000000681817c10 */ /* 0x000fc4000ff3e0ff */
[----:B------:R-:W-:Y:S02]  /*31be0*/  IADD3.X R130, R130, UR5, RZ, P2, !PT ;  /* 0x0000000582827c10 */ /* 0x000fe400097fe4ff */
[----:B------:R-:W-:Y:S01]  /*31bf0*/  IADD3 R131, P2, R131, UR6, RZ ;  /* 0x0000000683837c10 */ /* 0x000fe2000ff5e0ff */
[----:B0-----:R-:W2:Y:S04]  /*31c00*/  LDL.LU R125, [R1+0x2148] ;  /* 0x00214800017d7983 */ /* 0x001ea80000300800 */
[----:B------:R0:W-:Y:S01]  /*31c10*/  STL [R1+0x15f0], R126 ;  /* 0x0015f07e01007387 */ /* 0x0001e20000100800 */
[----:B------:R-:W-:Y:S02]  /*31c20*/  IADD3.X R132, R132, UR5, RZ, P3, !PT ;  /* 0x0000000584847c10 */ /* 0x000fe40009ffe4ff */
[----:B------:R-:W-:Y:S01]  /*31c30*/  IADD3 R133, P3, R133, UR6, RZ ;  /* 0x0000000685857c10 */ /* 0x000fe2000ff7e0ff */
[----:B0-----:R-:W2:Y:S04]  /*31c40*/  LDL.LU R126, [R1+0x2144] ;  /* 0x00214400017e7983 */ /* 0x001ea80000300800 */
[----:B------:R0:W-:Y:S01]  /*31c50*/  STL [R1+0x15c4], R127 ;  /* 0x0015c47f01007387 */ /* 0x0001e20000100800 */
[----:B------:R-:W-:-:S03]  /*31c60*/  IADD3.X R134, R134, UR5, RZ, P4, !PT ;  /* 0x0000000586867c10 */ /* 0x000fc6000a7fe4ff */
[----:B0-----:R-:W2:Y:S04]  /*31c70*/  LDL.LU R127, [R1+0x2140] ;  /* 0x00214000017f7983 */ /* 0x001ea80000300800 */
[----:B------:R0:W-:Y:S01]  /*31c80*/  STL [R1+0x15e8], R128 ;  /* 0x0015e88001007387 */ /* 0x0001e20000100800 */
[----:B------:R-:W-:-:S03]  /*31c90*/  IADD3 R135, P4, R135, UR6, RZ ;  /* 0x0000000687877c10 */ /* 0x000fc6000ff9e0ff */
        /* <DEDUP_REMOVED lines=52> */
[----:B------:R0:W-:Y:S04]  /*31fe0*/  STL [R1+0x15a0], R146 ;  /* 0x0015a09201007387 */ /* 0x0001e80000100800 */
        /* <DEDUP_REMOVED lines=549> */
[----:B------:R-:W-:Y:S01]  /*34240*/  IADD3 R228, P2, R228, UR7, RZ ;  /* 0x00000007e4e47c10 */ /* 0x000fe2000ff5e0ff */
[----:B------:R-:W-:Y:S02]  /*34250*/  IMAD.MOV.U32 R9, RZ, RZ, R10 ;  /* 0x000000ffff097224 */ /* 0x000fe400078e000a */
[----:B---3--:R-:W-:Y:S02]  /*34260*/  IMAD.MOV.U32 R10, RZ, RZ, R11 ;  /* 0x000000ffff0a7224 */ /* 0x008fe400078e000b */
[----:B------:R-:W-:-:S02]  /*34270*/  IMAD.MOV.U32 R11, RZ, RZ, R6 ;  /* 0x000000ffff0b7224 */ /* 0x000fc400078e0006 */
[----:B------:R-:W3:Y:S04]  /*34280*/  LDL.LU R6, [R1+0x1064] ;  /* 0x0010640001067983 */ /* 0x000ee80000300800 */
        /* <DEDUP_REMOVED lines=350> */
[----:B----4-:R-:W-:Y:S02]  /*35870*/  IADD3.X R228, R228, UR4, RZ, P1, !PT ;  /* 0x00000004e4e47c10 */ /* 0x010fe40008ffe4ff */
[----:B------:R-:W-:-:S03]  /*35880*/  IADD3 R3, P1, R3, UR7, RZ ;  /* 0x0000000703037c10 */ /* 0x000fc6000ff3e0ff */
[----:B------:R-:W-:Y:S04]  /*35890*/  STL [R1+0x112c], R228 ;  /* 0x00112ce401007387 */ /* 0x000fe80000100800 */
[----:B------:R0:W-:Y:S04]  /*358a0*/  STL [R1+0x1100], R3 ;  /* 0x0011000301007387 */ /* 0x0001e80000100800 */
[----:B0-----:R-:W4:Y:S04]  /*358b0*/  LDL.LU R3, [R1+0x20dc] ;  /* 0x0020dc0001037983 */ /* 0x001f280000300800 */
[----:B------:R-:W2:Y:S02]  /*358c0*/  LDL.LU R228, [R1+0x1124] ;  /* 0x0011240001e47983 */ /* 0x000ea40000300800 */
[----:B--2---:R-:W-:-:S05]  /*358d0*/  IADD3.X R228, R228, UR4, RZ, P2, !PT ;  /* 0x00000004e4e47c10 */ /* 0x004fca00097fe4ff */
[----:B------:R0:W-:Y:S04]  /*358e0*/  STL [R1+0x1124], R228 ;  /* 0x001124e401007387 */ /* 0x0001e80000100800 */
[----:B0-----:R-:W2:Y:S01]  /*358f0*/  LDL.LU R228, [R1+0x10f8] ;  /* 0x0010f80001e47983 */ /* 0x001ea20000300800 */
[----:B------:R-:W-:Y:S02]  /*35900*/  IADD3.X R2, R2, UR4, RZ, P3, !PT ;  /* 0x0000000402027c10 */ /* 0x000fe40009ffe4ff */
[----:B--2---:R-:W-:-:S05]  /*35910*/  IADD3 R228, P2, R228, UR7, RZ ;  /* 0x00000007e4e47c10 */ /* 0x004fca000ff5e0ff */
[----:B------:R-:W-:Y:S04]  /*35920*/  STL [R1+0x10f8], R228 ;  /* 0x0010f8e401007387 */ /* 0x000fe80000100800 */
[----:B------:R0:W-:Y:S04]  /*35930*/  STL [R1+0x111c], R2 ;  /* 0x00111c0201007387 */ /* 0x0001e80000100800 */
[----:B0-----:R-:W2:Y:S04]  /*35940*/  LDL.LU R2, [R1+0x20d8] ;  /* 0x0020d80001027983 */ /* 0x001ea80000300800 */
[----:B------:R-:W3:Y:S02]  /*35950*/  LDL.LU R228, [R1+0x10f0] ;  /* 0x0010f00001e47983 */ /* 0x000ee40000300800 */
        /* <DEDUP_REMOVED lines=8> */
[----:B0-----:R-:W3:Y:S01]  /*359e0*/  LDL.LU R228, [R1+0x110c] ;  /* 0x00110c0001e47983 */ /* 0x001ee20000300800 */
[----:B--2---:R-:W-:Y:S02]  /*359f0*/  IADD3.X R2, R2, UR4, RZ, P6, !PT ;  /* 0x0000000402027c10 */ /* 0x004fe4000b7fe4ff */
[----:B---3--:R-:W-:Y:S02]  /*35a00*/  IADD3.X R228, R228, UR4, RZ, P5, !PT ;  /* 0x00000004e4e47c10 */ /* 0x008fe4000affe4ff */
[----:B------:R-:W-:-:S03]  /*35a10*/  IADD3 R5, P5, R5, UR7, RZ ;  /* 0x0000000705057c10 */ /* 0x000fc6000ffbe0ff */
[----:B------:R-:W-:Y:S04]  /*35a20*/  STL [R1+0x110c], R228 ;  /* 0x00110ce401007387 */ /* 0x000fe80000100800 */
[----:B------:R0:W-:Y:S04]  /*35a30*/  STL [R1+0x10e0], R5 ;  /* 0x0010e00501007387 */ /* 0x0001e80000100800 */
[----:B0-----:R-:W2:Y:S04]  /*35a40*/  LDL.LU R5, [R1+0x20d4] ;  /* 0x0020d40001057983 */ /* 0x001ea80000300800 */
[----:B------:R0:W-:Y:S04]  /*35a50*/  STL [R1+0x1104], R2 ;  /* 0x0011040201007387 */ /* 0x0001e80000100800 */
[----:B0-----:R-:W3:Y:S04]  /*35a60*/  LDL.LU R2, [R1+0x20d0] ;  /* 0x0020d00001027983 */ /* 0x001ee80000300800 */
[----:B------:R-:W4:Y:S01]  /*35a70*/  LDL.LU R228, [R1+0x10d8] ;  /* 0x0010d80001e47983 */ /* 0x000f220000300800 */
[----:B------:R-:W-:Y:S01]  /*35a80*/  IADD3.X R4, R4, UR4, RZ, P1, !PT ;  /* 0x0000000404047c10 */ /* 0x000fe20008ffe4ff */
[----:B------:R-:W-:Y:S01]  /*35a90*/  WARPGROUP.ARRIVE ;  /* 0x00000000000079c5 */ /* 0x000fe20000000000 */
[----:B------:R-:W-:Y:S01]  /*35aa0*/  UMOV UR50, UR14 ;  /* 0x0000000e00327c82 */ /* 0x000fe20008000000 */
[----:B------:R-:W-:-:S04]  /*35ab0*/  UMOV UR51, UR15 ;  /* 0x0000000f00337c82 */ /* 0x000fc80008000000 */
[----:B------:R-:W-:Y:S01]  /*35ac0*/  QGMMA.64x256x32.F32.E5M2.E5M2 R24, gdesc[UR48], R24, gsb0 ;  /* 0x03e00000301879f3 */ /* 0x000fe20008003818 */
[----:B------:R-:W-:Y:S01]  /*35ad0*/  UMOV UR54, UR10 ;  /* 0x0000000a00367c82 */ /* 0x000fe20008000000 */
[----:B------:R-:W-:Y:S01]  /*35ae0*/  UMOV UR55, UR11 ;  /* 0x0000000b00377c82 */ /* 0x000fe20008000000 */
[----:B----4-:R-:W-:-:S05]  /*35af0*/  IADD3 R228, P6, R228, UR7, RZ ;  /* 0x00000007e4e47c10 */ /* 0x010fca000ffde0ff */
[----:B------:R-:W-:Y:S04]  /*35b00*/  STL [R1+0x10d8], R228 ;  /* 0x0010d8e401007387 */ /* 0x000fe80000100800 */
[----:B------:R0:W-:Y:S04]  /*35b10*/  STL [R1+0x10fc], R4 ;  /* 0x0010fc0401007387 */ /* 0x0001e80000100800 */
[----:B0-----:R-:W4:Y:S01]  /*35b20*/  LDL.LU R4, [R1+0x20cc] ;  /* 0x0020cc0001047983 */ /* 0x001f220000300800 */
[----:B------:R-:W-:Y:S02]  /*35b30*/  WARPGROUP.DEPBAR.LE gsb0, 0x0 ;  /* 0x00008000000079c5 */ /* 0x000fe40000010000 */
[----:B------:R-:W-:-:S09]  /*35b40*/  WARPGROUP.ARRIVE ;  /* 0x00000000000079c5 */ /* 0x000fd20000000000 */
[----:B------:R-:W-:Y:S01]  /*35b50*/  QGMMA.64x256x32.F32.E5M2.E5M2 R24, gdesc[UR52], R24, gsb0 ;  /* 0x03e00000341879f3 */ /* 0x000fe20008003818 */
[----:B--2---:R-:W-:Y:S02]  /*35b60*/  IADD3 R5, P1, R5, UR7, RZ ;  /* 0x0000000705057c10 */ /* 0x004fe4000ff3e0ff */
[----:B---3--:R-:W-:Y:S02]  /*35b70*/  IADD3.X R2, R2, UR4, RZ, P3, !PT ;  /* 0x0000000402027c10 */ /* 0x008fe40009ffe4ff */
[----:B------:R-:W-:Y:S01]  /*35b80*/  IADD3 R0, P3, R0, UR7, RZ ;  /* 0x0000000700007c10 */ /* 0x000fe2000ff7e0ff */
[----:B------:R0:W-:Y:S01]  /*35b90*/  STL [R1+0x10d0], R5 ;  /* 0x0010d00501007387 */ /* 0x0001e20000100800 */
[----:B------:R-:W-:Y:S02]  /*35ba0*/  IADD3.X R229, R229, UR4, RZ, P4, !PT ;  /* 0x00000004e5e57c10 */ /* 0x000fe4000a7fe4ff */
[----:B------:R-:W-:Y:S02]  /*35bb0*/  IADD3 R230, P4, R230, UR7, RZ ;  /* 0x00000007e6e67c10 */ /* 0x000fe4000ff9e0ff */
[----:B------:R-:W-:Y:S01]  /*35bc0*/  IADD3.X R231, R231, UR4, RZ, P5, !PT ;  /* 0x00000004e7e77c10 */ /* 0x000fe2000affe4ff */
[----:B0-----:R0:W5:Y:S01]  /*35bd0*/  LDL.LU R5, [R1+0x20c8] ;  /* 0x0020c80001057983 */ /* 0x0011620000300800 */
[----:B------:R-:W-:-:S02]  /*35be0*/  IADD3 R232, P5, R232, UR7, RZ ;  /* 0x00000007e8e87c10 */ /* 0x000fc4000ffbe0ff */
[----:B------:R-:W-:Y:S02]  /*35bf0*/  IADD3.X R233, R233, UR4, RZ, P6, !PT ;  /* 0x00000004e9e97c10 */ /* 0x000fe4000b7fe4ff */
[----:B------:R-:W-:Y:S02]  /*35c00*/  IADD3 R234, P6, R234, UR7, RZ ;  /* 0x00000007eaea7c10 */ /* 0x000fe4000ffde0ff */
[----:B------:R-:W-:Y:S02]  /*35c10*/  IADD3.X R235, R235, UR4, RZ, P1, !PT ;  /* 0x00000004ebeb7c10 */ /* 0x000fe40008ffe4ff */
[----:B------:R-:W-:Y:S02]  /*35c20*/  IADD3 R236, P1, R236, UR7, RZ ;  /* 0x00000007ecec7c10 */ /* 0x000fe4000ff3e0ff */
[----:B------:R-:W-:Y:S02]  /*35c30*/  IADD3.X R239, R239, UR4, RZ, P3, !PT ;  /* 0x00000004efef7c10 */ /* 0x000fe40009ffe4ff */
        /* <DEDUP_REMOVED lines=12> */
[----:B------:R-:W-:-:S02]  /*35d00*/  IADD3.X R9, R9, UR4, RZ, P5, !PT ;  /* 0x0000000409097c10 */ /* 0x000fc4000affe4ff */
[----:B------:R-:W-:Y:S02]  /*35d10*/  IADD3.X R10, R10, UR4, RZ, P6, !PT ;  /* 0x000000040a0a7c10 */ /* 0x000fe4000b7fe4ff */
[----:B------:R-:W-:Y:S02]  /*35d20*/  IADD3.X R7, R7, UR4, RZ, P3, !PT ;  /* 0x0000000407077c10 */ /* 0x000fe40009ffe4ff */
[----:B------:R-:W-:Y:S02]  /*35d30*/  IADD3.X R11, R11, UR4, RZ, P1, !PT ;  /* 0x000000040b0b7c10 */ /* 0x000fe40008ffe4ff */
[----:B----4-:R-:W-:Y:S02]  /*35d40*/  IADD3.X R4, R4, UR4, RZ, P2, !PT ;  /* 0x0000000404047c10 */ /* 0x010fe400097fe4ff */
[----:B------:R-:W-:-:S03]  /*35d50*/  IADD3 R3, P2, R3, UR7, RZ ;  /* 0x0000000703037c10 */ /* 0x000fc6000ff5e0ff */
[----:B------:R1:W-:Y:S04]  /*35d60*/  STL [R1+0x10f4], R4 ;  /* 0x0010f40401007387 */ /* 0x0003e80000100800 */
[----:B-1----:R0:W5:Y:S04]  /*35d70*/  LDL.LU R4, [R1+0x20c4] ;  /* 0x0020c40001047983 */ /* 0x0021680000300800 */
[----:B------:R1:W-:Y:S01]  /*35d80*/  STL [R1+0x10c8], R3 ;  /* 0x0010c80301007387 */ /* 0x0003e20000100800 */
[----:B------:R-:W-:-:S03]  /*35d90*/  IADD3.X R237, R237, UR4, RZ, P2, !PT ;  /* 0x00000004eded7c10 */ /* 0x000fc600097fe4ff */
[----:B-1----:R0:W5:Y:S04]  /*35da0*/  LDL.LU R3, [R1+0x20c0] ;  /* 0x0020c00001037983 */ /* 0x0021680000300800 */
[----:B------:R1:W-:Y:S01]  /*35db0*/  STL [R1+0x10ec], R2 ;  /* 0x0010ec0201007387 */ /* 0x0003e20000100800 */
[----:B------:R-:W-:-:S03]  /*35dc0*/  IADD3 R238, P2, R238, UR7, RZ ;  /* 0x00000007eeee7c10 */ /* 0x000fc6000ff5e0ff */
[----:B-1----:R0:W5:Y:S04]  /*35dd0*/  LDL.LU R2, [R1+0x20bc] ;  /* 0x0020bc0001027983 */ /* 0x0021680000300800 */
[----:B------:R1:W-:Y:S04]  /*35de0*/  STL [R1+0x10c0], R0 ;  /* 0x0010c00001007387 */ /* 0x0003e80000100800 */
[----:B-1----:R0:W5:Y:S04]  /*35df0*/  LDL.LU R0, [R1+0x20b8] ;  /* 0x0020b80001007983 */ /* 0x0021680000300800 */
[----:B------:R0:W-:Y:S04]  /*35e00*/  STL [R1+0x10e4], R229 ;  /* 0x0010e4e501007387 */ /* 0x0001e80000100800 */
        /* <DEDUP_REMOVED lines=14> */
[----:B------:R0:W-:Y:S01]  /*35ef0*/  STL [R1+0x1080], R244 ;  /* 0x001080f401007387 */ /* 0x0001e20000100800 */
[----:B------:R-:W-:-:S03]  /*35f00*/  IADD3.X R249, R249, UR4, RZ, P2, !PT ;  /* 0x00000004f9f97c10 */ /* 0x000fc600097fe4ff */
[----:B------:R0:W-:Y:S01]  /*35f10*/  STL [R1+0x10a4], R245 ;  /* 0x0010a4f501007387 */ /* 0x0001e20000100800 */
[----:B------:R-:W-:-:S03]  /*35f20*/  IADD3 R250, P2, R250, UR7, RZ ;  /* 0x00000007fafa7c10 */ /* 0x000fc6000ff5e0ff */
        /* <DEDUP_REMOVED lines=9> */
[----:B------:R0:W-:Y:S04]  /*35fc0*/  STL [R1+0x107c], R9 ;  /* 0x00107c0901007387 */ /* 0x0001e80000100800 */
[----:B------:R0:W-:Y:S04]  /*35fd0*/  STL [R1+0x1074], R10 ;  /* 0x0010740a01007387 */ /* 0x0001e80000100800 */
[----:B------:R0:W-:Y:S04]  /*35fe0*/  STL [R1+0x105c], R7 ;  /* 0x00105c0701007387 */ /* 0x0001e80000100800 */
[----:B------:R0:W-:Y:S04]  /*35ff0*/  STL [R1+0x106c], R11 ;  /* 0x00106c0b01007387 */ /* 0x0001e80000100800 */
[----:B------:R0:W-:Y:S01]  /*36000*/  STL [R1+0x1064], R6 ;  /* 0x0010640601007387 */ /* 0x0001e20000100800 */
[----:B------:R-:W-:-:S02]  /*36010*/  WARPGROUP.DEPBAR.LE gsb0, 0x0 ;  /* 0x00008000000079c5 */ /* 0x000fc40000010000 */
[----:B------:R-:W-:Y:S05]  /*36020*/  @P0 BRA `(.L_x_2) ;  /* 0xfffffdf400cc0947 */ /* 0x000fea000383ffff */
.L_x_1:
[----:B------:R-:W2:Y:S01]  /*36030*/  LDL.LU R177, [R1+0xc08] ;  /* 0x000c080001b17983 */ /* 0x000ea20000300800 */
[----:B------:R-:W-:Y:S01]  /*36040*/  F2FP.SATFINITE.E5M2.F32.PACK_AB_MERGE_C R24, R25, R24, RZ ;  /* 0x000000181918723e */ /* 0x000fe200048060ff */
[----:B------:R-:W-:Y:S01]  /*36050*/  ULDC.64 UR10, c[0x0][0x228] ;  /* 0x00008a00000a7ab9 */ /* 0x000fe20000000a00 */
[----:B------:R-:W-:Y:S01]  /*36060*/  F2FP.SATFINITE.E5M2.F32.PACK_AB_MERGE_C R26, R27, R26, RZ ;  /* 0x0000001a1b1a723e */ /* 0x000fe200048060ff */
[----:B------:R-:W2:Y:S01]  /*36070*/  LDL.LU R176, [R1+0xc0c] ;  /* 0x000c0c0001b07983 */ /* 0x000ea20000300800 */
[----:B------:R-:W-:Y:S01]  /*36080*/  ULDC.64 UR8, c[0x0][0x228] ;  /* 0x00008a0000087ab9 */ /* 0x000fe20000000a00 */
[----:B------:R-:W-:Y:S01]  /*36090*/  ULDC UR4, c[0x0][0x248] ;  /* 0x0000920000047ab9 */ /* 0x000fe20000000800 */
[----:B------:R-:W-:Y:S01]  /*360a0*/  ULDC UR5, c[0x0][0x248] ;  /* 0x0000920000057ab9 */ /* 0x000fe20000000800 */
[----:B------:R-:W3:Y:S01]  /*360b0*/  LDL.LU R175, [R1+0xc10] ;  /* 0x000c100001af7983 */ /* 0x000ee20000300800 */
[----:B------:R-:W-:Y:S01]  /*360c0*/  ULDC UR6, c[0x0][0x248] ;  /* 0x0000920000067ab9 */ /* 0x000fe20000000800 */
[----:B------:R-:W-:Y:S01]  /*360d0*/  ULDC UR13, c[0x0][0x248] ;  /* 0x00009200000d7ab9 */ /* 0x000fe20000000800 */
[----:B------:R-:W-:Y:S01]  /*360e0*/  ULDC UR14, c[0x0][0x248] ;  /* 0x00009200000e7ab9 */ /* 0x000fe20000000800 */
[----:B------:R-:W3:Y:S01]  /*360f0*/  LDL.LU R174, [R1+0xc14] ;  /* 0x000c140001ae7983 */ /* 0x000ee20000300800 */
[----:B------:R-:W-:Y:S01]  /*36100*/  ULDC UR15, c[0x0][0x248] ;  /* 0x00009200000f7ab9 */ /* 0x000fe20000000800 */
[----:B------:R-:W-:Y:S01]  /*36110*/  ULDC UR17, c[0x0][0x248] ;  /* 0x0000920000117ab9 */ /* 0x000fe20000000800 */
[----:B------:R-:W-:Y:S01]  /*36120*/  ULDC UR18, c[0x0][0x248] ;  /* 0x0000920000127ab9 */ /* 0x000fe20000000800 */
[----:B------:R-:W4:Y:S01]  /*36130*/  LDL.LU R173, [R1+0xc18] ;  /* 0x000c180001ad7983 */ /* 0x000f220000300800 */
        /* <DEDUP_REMOVED lines=39> */
[----:B------:R-:W2:Y:S01]  /*363b0*/  LDL.LU R163, [R1+0xc48] ;  /* 0x000c480001a37983 */ /* 0x000ea20000300800 */
        /* <DEDUP_REMOVED lines=27> */
[----:B0-----:R-:W4:Y:S04]  /*36570*/  LDL.LU R11, [R1+0xc88] ;  /* 0x000c8800010b7983 */ /* 0x001f280000300800 */
[----:B------:R-:W4:Y:S04]  /*36580*/  LDL.LU R10, [R1+0xc8c] ;  /* 0x000c8c00010a7983 */ /* 0x000f280000300800 */
[----:B------:R-:W4:Y:S04]  /*36590*/  LDL.LU R9, [R1+0xc90] ;  /* 0x000c900001097983 */ /* 0x000f280000300800 */
[----:B------:R-:W4:Y:S04]  /*365a0*/  LDL.LU R8, [R1+0xc94] ;  /* 0x000c940001087983 */ /* 0x000f280000300800 */
[----:B------:R-:W4:Y:S04]  /*365b0*/  LDL.LU R7, [R1+0xc44] ;  /* 0x000c440001077983 */ /* 0x000f280000300800 */
[----:B-1----:R-:W4:Y:S04]  /*365c0*/  LDL.LU R6, [R1+0xc40] ;  /* 0x000c400001067983 */ /* 0x002f280000300800 */
[----:B------:R-:W4:Y:S04]  /*365d0*/  LDL.LU R179, [R1+0xc00] ;  /* 0x000c000001b37983 */ /* 0x000f280000300800 */
[----:B------:R-:W4:Y:S04]  /*365e0*/  LDL.LU R178, [R1+0xc04] ;  /* 0x000c040001b27983 */ /* 0x000f280000300800 */
        /* <DEDUP_REMOVED lines=51> */
[----:B------:R-:W-:Y:S01]  /*36920*/  STL [R1+0x21bc], R137 ;  /* 0x0021bc8901007387 */ /* 0x000fe20000100800 */
[----:B--2---:R-:W-:-:S03]  /*36930*/  IMAD.MOV.U32 R199, RZ, RZ, R163 ;  /* 0x000000ffffc77224 */ /* 0x004fc600078e00a3 */
[----:B------:R-:W-:Y:S01]  /*36940*/  STL [R1+0x21b8], R136 ;  /* 0x0021b88801007387 */ /* 0x000fe20000100800 */
[----:B---3--:R-:W-:-:S03]  /*36950*/  IMAD.MOV.U32 R198, RZ, RZ, R162 ;  /* 0x000000ffffc67224 */ /* 0x008fc600078e00a2 */
[----:B------:R-:W-:Y:S01]  /*36960*/  STL [R1+0x21b4], R139 ;  /* 0x0021b48b01007387 */ /* 0x000fe20000100800 */
[----:B----4-:R-:W-:-:S03]  /*36970*/  IMAD.MOV.U32 R197, RZ, RZ, R161 ;  /* 0x000000ffffc57224 */ /* 0x010fc600078e00a1 */
[----:B------:R-:W-:Y:S01]  /*36980*/  STL [R1+0x21b0], R138 ;  /* 0x0021b08a01007387 */ /* 0x000fe20000100800 */
[----:B------:R-:W-:-:S03]  /*36990*/  IMAD.MOV.U32 R196, RZ, RZ, R160 ;  /* 0x000000ffffc47224 */ /* 0x000fc600078e00a0 */
        /* <DEDUP_REMOVED lines=24> */
[----:B-----5:R0:W-:Y:S01]  /*36b20*/  STL [R1+0x217c], R0 ;  /* 0x00217c0001007387 */ /* 0x0201e20000100800 */
[----:B------:R-:W-:-:S03]  /*36b30*/  IMAD.MOV.U32 R183, RZ, RZ, R11 ;  /* 0x000000ffffb77224 */ /* 0x000fc600078e000b */
[----:B------:R-:W-:Y:S01]  /*36b40*/  STL [R1+0x20fc], R2 ;  /* 0x0020fc0201007387 */ /* 0x000fe20000100800 */
[----:B------:R-:W-:-:S03]  /*36b50*/  IMAD.MOV.U32 R182, RZ, RZ, R10 ;  /* 0x000000ffffb67224 */ /* 0x000fc600078e000a */
[----:B------:R1:W-:Y:S01]  /*36b60*/  STL [R1+0x20f8], R3 ;  /* 0x0020f80301007387 */ /* 0x0003e20000100800 */
[----:B------:R-:W-:Y:S01]  /*36b70*/  IMAD.MOV.U32 R181, RZ, RZ, R9 ;  /* 0x000000ffffb57224 */ /* 0x000fe200078e0009 */
[----:B0-----:R-:W-:Y:S02]  /*36b80*/  F2FP.SATFINITE.E5M2.F32.PACK_AB_MERGE_C R0, R176, R177, RZ ;  /* 0x000000b1b000723e */ /* 0x001fe400048060ff */
[----:B------:R-:W-:Y:S01]  /*36b90*/  STL [R1+0x20f4], R4 ;  /* 0x0020f40401007387 */ /* 0x000fe20000100800 */
[----:B------:R-:W-:-:S03]  /*36ba0*/  IMAD.MOV.U32 R180, RZ, RZ, R8 ;  /* 0x000000ffffb47224 */ /* 0x000fc600078e0008 */
[----:B------:R-:W-:Y:S01]  /*36bb0*/  STL [R1+0x20f0], R221 ;  /* 0x0020f0dd01007387 */ /* 0x000fe20000100800 */
[----:B------:R-:W-:Y:S01]  /*36bc0*/  IMAD.MOV.U32 R200, RZ, RZ, R7 ;  /* 0x000000ffffc87224 */ /* 0x000fe200078e0007 */
[----:B-1----:R-:W-:Y:S02]  /*36bd0*/  F2FP.SATFINITE.E5M2.F32.PACK_AB_MERGE_C R3, R174, R175, RZ ;  /* 0x000000afae03723e */ /* 0x002fe400048060ff */
[----:B------:R-:W-:Y:S01]  /*36be0*/  STL [R1+0x20ec], R5 ;  /* 0x0020ec0501007387 */ /* 0x000fe20000100800 */
[----:B------:R-:W-:-:S03]  /*36bf0*/  IMAD.MOV.U32 R201, RZ, RZ, R6 ;  /* 0x000000ffffc97224 */ /* 0x000fc600078e0006 */
[----:B------:R-:W-:Y:S04]  /*36c00*/  STL [R1+0x20e8], R243 ;  /* 0x0020e8f301007387 */ /* 0x000fe80000100800 */
[----:B------:R-:W-:Y:S01]  /*36c10*/  STL [R1+0x20e4], R242 ;  /* 0x0020e4f201007387 */ /* 0x000fe20000100800 */
[----:B------:R-:W-:-:S03]  /*36c20*/  F2FP.SATFINITE.E5M2.F32.PACK_AB_MERGE_C R2, R178, R179, RZ ;  /* 0x000000b3b202723e */ /* 0x000fc600048060ff */
        /* <DEDUP_REMOVED lines=11> */
[----:B------:R0:W-:Y:S04]  /*36ce0*/  STL [R1+0xe5c], R2 ;  /* 0x000e5c0201007387 */ /* 0x0001e80000100800 */
[----:B------:R1:W-:Y:S04]  /*36cf0*/  STL [R1+0xe58], R0 ;  /* 0x000e580001007387 */ /* 0x0003e80000100800 */
[----:B------:R2:W-:Y:S01]  /*36d00*/  STL [R1+0xe54], R3 ;  /* 0x000e540301007387 */ /* 0x0005e20000100800 */
[----:B0-----:R-:W-:-:S02]  /*36d10*/  F2FP.SATFINITE.E5M2.F32.PACK_AB_MERGE_C R2, R172, R173, RZ ;  /* 0x000000adac02723e */ /* 0x001fc400048060ff */
[----:B-1----:R-:W-:-:S03]  /*36d20*/  F2FP.SATFINITE.E5M2.F32.PACK_AB_MERGE_C R0, R170, R171, RZ ;  /* 0x000000abaa00723e */ /* 0x002fc600048060ff */
[----:B------:R0:W-:Y:S01]  /*36d30*/  STL [R1+0xe50], R2 ;  /* 0x000e500201007387 */ /* 0x0001e20000100800 */
[----:B--2---:R-:W-:-:S03]  /*36d40*/  F2FP.SATFINITE.E5M2.F32.PACK_AB_MERGE_C R3, R168, R169, RZ ;  /* 0x000000a9a803723e */ /* 0x004fc600048060ff */
[----:B------:R1:W-:Y:S04]  /*36d50*/  STL [R1+0xe4c], R0 ;  /* 0x000e4c0001007387 */ /* 0x0003e80000100800 */
[----:B------:R-:W-:Y:S01]  /*36d60*/  STL [R1+0xe48], R3 ;  /* 0x000e480301007387 */ /* 0x000fe20000100800 */
[----:B0-----:R-:W-:Y:S02]  /*36d70*/  F2FP.SATFINITE.E5M2.F32.PACK_AB_MERGE_C R2, R166, R167, RZ ;  /* 0x000000a7a602723e */ /* 0x001fe400048060ff */
[----:B-1----:R-:W-:-:S03]  /*36d80*/  F2FP.SATFINITE.E5M2.F32.PACK_AB_MERGE_C R0, R164, R165, RZ ;  /* 0x000000a5a400723e */ /* 0x002fc600048060ff */
[----:B------:R0:W-:Y:S04]  /*36d90*/  STL [R1+0xe44], R2 ;  /* 0x000e440201007387 */ /* 0x0001e80000100800 */
[----:B------:R1:W-:Y:S04]  /*36da0*/  STL [R1+0xe40], R0 ;  /* 0x000e400001007387 */ /* 0x0003e80000100800 */
[----:B------:R-:W2:Y:S04]  /*36db0*/  LDL.LU R179, [R1+0xc98] ;  /* 0x000c980001b37983 */ /* 0x000ea80000300800 */
[----:B------:R-:W2:Y:S04]  /*36dc0*/  LDL.LU R178, [R1+0xc9c] ;  /* 0x000c9c0001b27983 */ /* 0x000ea80000300800 */
[----:B------:R-:W3:Y:S04]  /*36dd0*/  LDL.LU R177, [R1+0xca0] ;  /* 0x000ca00001b17983 */ /* 0x000ee80000300800 */
[----:B------:R-:W3:Y:S04]  /*36de0*/  LDL.LU R176, [R1+0xca4] ;  /* 0x000ca40001b07983 */ /* 0x000ee80000300800 */
        /* <DEDUP_REMOVED lines=34> */
[----:B0-----:R-:W-:-:S02]  /*37010*/  F2FP.SATFINITE.E5M2.F32.PACK_AB_MERGE_C R2, R200, R201, RZ ;  /* 0x000000c9c802723e */ /* 0x001fc400048060ff */
[----:B-1----:R-:W-:Y:S02]  /*37020*/  F2FP.SATFINITE.E5M2.F32.PACK_AB_MERGE_C R0, R198, R199, RZ ;  /* 0x000000c7c600723e */ /* 0x002fe400048060ff */
[----:B------:R-:W-:Y:S01]  /*37030*/  F2FP.SATFINITE.E5M2.F32.PACK_AB_MERGE_C R3, R196, R197, RZ ;  /* 0x000000c5c403723e */ /* 0x000fe200048060ff */
[----:B------:R0:W-:Y:S04]  /*37040*/  STL [R1+0xe38], R2 ;  /* 0x000e380201007387 */ /* 0x0001e80000100800 */
[----:B------:R1:W-:Y:S04]  /*37050*/  STL [R1+0xe3c], R0 ;  /* 0x000e3c0001007387 */ /* 0x0003e80000100800 */
[----:B------:R1:W-:Y:S01]  /*37060*/  STL [R1+0xe34], R3 ;  /* 0x000e340301007387 */ /* 0x0003e20000100800 */
[----:B0-----:R-:W-:-:S02]  /*37070*/  F2FP.SATFINITE.E5M2.F32.PACK_AB_MERGE_C R2, R194, R195, RZ ;  /* 0x000000c3c202723e */ /* 0x001fc400048060ff */
[----:B-1----:R-:W-:-:S03]  /*37080*/  F2FP.SATFINITE.E5M2.F32.PACK_AB_MERGE_C R0, R192, R193, RZ ;  /* 0x000000c1c000723e */ /* 0x002fc600048060ff */
[----:B------:R0:W-:Y:S01]  /*37090*/  STL [R1+0xe30], R2 ;  /* 0x000e300201007387 */ /* 0x0001e20000100800 */
[----:B------:R-:W-:-:S03]  /*370a0*/  F2FP.SATFINITE.E5M2.F32.PACK_AB_MERGE_C R3, R190, R191, RZ ;  /* 0x000000bfbe03723e */ /* 0x000fc600048060ff */
[----:B------:R1:W-:Y:S04]  /*370b0*/  STL [R1+0xe2c], R0 ;  /* 0x000e2c0001007387 */ /* 0x0003e80000100800 */
[----:B------:R1:W-:Y:S01]  /*370c0*/  STL [R1+0xe28], R3 ;  /* 0x000e280301007387 */ /* 0x0003e20000100800 */
[----:B0-----:R-:W-:Y:S02]  /*370d0*/  F2FP.SATFINITE.E5M2.F32.PACK_AB_MERGE_C R2, R188, R189, RZ ;  /* 0x000000bdbc02723e */ /* 0x001fe400048060ff */
[----:B-1----:R-:W-:-:S03]  /*370e0*/  F2FP.SATFINITE.E5M2.F32.PACK_AB_MERGE_C R0, R186, R187, RZ ;  /* 0x000000bbba00723e */ /* 0x002fc600048060ff */
[----:B------:R0:W-:Y:S01]  /*370f0*/  STL [R1+0xe24], R2 ;  /* 0x000e240201007387 */ /* 0x0001e20000100800 */
[----:B------:R-:W-:-:S03]  /*37100*/  F2FP.SATFINITE.E5M2.F32.PACK_AB_MERGE_C R3, R184, R185, RZ ;  /* 0x000000b9b803723e */ /* 0x000fc600048060ff */
[----:B------:R1:W-:Y:S04]  /*37110*/  STL [R1+0xe20], R0 ;  /* 0x000e200001007387 */ /* 0x0003e80000100800 */
[----:B------:R2:W-:Y:S01]  /*37120*/  STL [R1+0xe1c], R3 ;  /* 0x000e1c0301007387 */ /* 0x0005e20000100800 */
[----:B0-----:R-:W-:Y:S02]  /*37130*/  F2FP.SATFINITE.E5M2.F32.PACK_AB_MERGE_C R2, R182, R183, RZ ;  /* 0x000000b7b602723e */ /* 0x001fe400048060ff */
[----:B-1----:R-:W-:-:S03]  /*37140*/  F2FP.SATFINITE.E5M2.F32.PACK_AB_MERGE_C R0, R180, R181, RZ ;  /* 0x000000b5b400723e */ /* 0x002fc600048060ff */
[----:B------:R3:W-:Y:S04]  /*37150*/  STL [R1+0xe18], R2 ;  /* 0x000e180201007387 */ /* 0x0007e80000100800 */
[----:B------:R4:W-:Y:S01]  /*37160*/  STL [R1+0xe14], R0 ;  /* 0x000e140001007387 */ /* 0x0009e20000100800 */
[----:B--2---:R-:W-:-:S05]  /*37170*/  F2FP.SATFINITE.E5M2.F32.PACK_AB_MERGE_C R3, R178, R179, RZ ;  /* 0x000000b3b203723e */ /* 0x004fca00048060ff */
[----:B------:R0:W-:Y:S01]  /*37180*/  STL [R1+0xe10], R3 ;  /* 0x000e100301007387 */ /* 0x0001e20000100800 */
[----:B---3--:R-:W-:-:S05]  /*37190*/  F2FP.SATFINITE.E5M2.F32.PACK_AB_MERGE_C R2, R176, R177, RZ ;  /* 0x000000b1b002723e */ /* 0x008fca00048060ff */
[----:B------:R1:W-:Y:S01]  /*371a0*/  STL [R1+0xe0c], R2 ;  /* 0x000e0c0201007387 */ /* 0x0003e20000100800 */
[----:B----4-:R-:W-:-:S05]  /*371b0*/  F2FP.SATFINITE.E5M2.F32.PACK_AB_MERGE_C R0, R174, R175, RZ ;  /* 0x000000afae00723e */ /* 0x010fca00048060ff */
[----:B------:R2:W-:Y:S01]  /*371c0*/  STL [R1+0xe08], R0 ;  /* 0x000e080001007387 */ /* 0x0005e20000100800 */
[----:B0-----:R-:W-:-:S05]  /*371d0*/  F2FP.SATFINITE.E5M2.F32.PACK_AB_MERGE_C R3, R172, R173, RZ ;  /* 0x000000adac03723e */ /* 0x001fca00048060ff */
[----:B------:R0:W-:Y:S01]  /*371e0*/  STL [R1+0xe04], R3 ;  /* 0x000e040301007387 */ /* 0x0001e20000100800 */
[----:B-1----:R-:W-:-:S05]  /*371f0*/  F2FP.SATFINITE.E5M2.F32.PACK_AB_MERGE_C R2, R170, R171, RZ ;  /* 0x000000abaa02723e */ /* 0x002fca00048060ff */
[----:B------:R1:W-:Y:S01]  /*37200*/  STL [R1+0xe00], R2 ;  /* 0x000e000201007387 */ /* 0x0003e20000100800 */
[----:B--2---:R-:W-:-:S05]  /*37210*/  F2FP.SATFINITE.E5M2.F32.PACK_AB_MERGE_C R0, R168, R169, RZ ;  /* 0x000000a9a800723e */ /* 0x004fca00048060ff */
        /* <DEDUP_REMOVED lines=17> */
[----:B--2---:R-:W-:Y:S02]  /*37330*/  F2FP.SATFINITE.E5M2.F32.PACK_AB_MERGE_C R0, R22, R23, RZ ;  /* 0x000000171600723e */ /* 0x004fe400048060ff */
[----:B------:R-:W-:-:S05]  /*37340*/  F2FP.SATFINITE.E5M2.F32.PACK_AB_MERGE_C R235, R12, R13, RZ ;  /* 0x0000000d0ceb723e */ /* 0x000fca00048060ff */
[----:B------:R-:W-:Y:S01]  /*37350*/  STL [R1+0x2158], R235 ;  /* 0x002158eb01007387 */ /* 0x000fe20000100800 */
[----:B0-----:R-:W-:-:S03]  /*37360*/  F2FP.SATFINITE.E5M2.F32.PACK_AB_MERGE_C R3, R10, R11, RZ ;  /* 0x0000000b0a03723e */ /* 0x001fc600048060ff */
[----:B------:R0:W-:Y:S04]  /*37370*/  STL [R1+0xc80], R0 ;  /* 0x000c800001007387 */ /* 0x0001e80000100800 */
[----:B------:R2:W-:Y:S01]  /*37380*/  STL [R1+0xc70], R3 ;  /* 0x000c700301007387 */ /* 0x0005e20000100800 */
[----:B-1----:R-:W-:-:S03]  /*37390*/  F2FP.SATFINITE.E5M2.F32.PACK_AB_MERGE_C R2, R8, R9, RZ ;  /* 0x000000090802723e */ /* 0x002fc600048060ff */
[----:B------:R-:W2:Y:S04]  /*373a0*/  LDL.LU R203, [R1+0xd30] ;  /* 0x000d300001cb7983 */ /* 0x000ea80000300800 */
[----:B------:R1:W-:Y:S01]  /*373b0*/  STL [R1+0xc68], R2 ;  /* 0x000c680201007387 */ /* 0x0003e20000100800 */
[----:B0-----:R-:W-:-:S03]  /*373c0*/  F2FP.SATFINITE.E5M2.F32.PACK_AB_MERGE_C R0, R6, R7, RZ ;  /* 0x000000070600723e */ /* 0x001fc600048060ff */
[----:B------:R-:W2:Y:S04]  /*373d0*/  LDL.LU R202, [R1+0xd34] ;  /* 0x000d340001ca7983 */ /* 0x000ea80000300800 */
[----:B------:R0:W-:Y:S04]  /*373e0*/  STL [R1+0xc64], R0 ;  /* 0x000c640001007387 */ /* 0x0001e80000100800 */
[----:B------:R-:W1:Y:S04]  /*373f0*/  LDL.LU R201, [R1+0xd38] ;  /* 0x000d380001c97983 */ /* 0x000e680000300800 */
[----:B------:R-:W1:Y:S04]  /*37400*/  LDL.LU R200, [R1+0xd3c] ;  /* 0x000d3c0001c87983 */ /* 0x000e680000300800 */
[----:B------:R-:W0:Y:S04]  /*37410*/  LDL.LU R199, [R1+0xd40] ;  /* 0x000d400001c77983 */ /* 0x000e280000300800 */
[----:B------:R-:W0:Y:S04]  /*37420*/  LDL.LU R198, [R1+0xd44] ;  /* 0x000d440001c67983 */ /* 0x000e280000300800 */
        /* <DEDUP_REMOVED lines=56> */
[----:B--2---:R-:W-:-:S05]  /*377b0*/  F2FP.SATFINITE.E5M2.F32.PACK_AB_MERGE_C R3, R202, R203, RZ ;  /* 0x000000cbca03723e */ /* 0x004fca00048060ff */
[----:B------:R3:W-:Y:S01]  /*377c0*/  STL [R1+0xc60], R3 ;  /* 0x000c600301007387 */ /* 0x0007e20000100800 */
[----:B-1----:R-:W-:-:S05]  /*377d0*/  F2FP.SATFINITE.E5M2.F32.PACK_AB_MERGE_C R2, R200, R201, RZ ;  /* 0x000000c9c802723e */ /* 0x002fca00048060ff */
[----:B------:R4:W-:Y:S01]  /*377e0*/  STL [R1+0xc5c], R2 ;  /* 0x000c5c0201007387 */ /* 0x0009e20000100800 */
[----:B0-----:R-:W-:-:S05]  /*377f0*/  F2FP.SATFINITE.E5M2.F32.PACK_AB_MERGE_C R0, R198, R199, RZ ;  /* 0x000000c7c600723e */ /* 0x001fca00048060ff */
[----:B------:R0:W-:Y:S01]  /*37800*/  STL [R1+0xc54], R0 ;  /* 0x000c540001007387 */ /* 0x0001e20000100800 */
[----:B---3--:R-:W-:Y:S02]  /*37810*/  F2FP.SATFINITE.E5M2.F32.PACK_AB_MERGE_C R3, R196, R197, RZ ;  /* 0x000000c5c403723e */ /* 0x008fe400048060ff */
[----:B----4-:R-:W-:-:S03]  /*37820*/  F2FP.SATFINITE.E5M2.F32.PACK_AB_MERGE_C R2, R194, R195, RZ ;  /* 0x000000c3c202723e */ /* 0x010fc600048060ff */
[----:B------:R1:W-:Y:S04]  /*37830*/  STL [R1+0xc58], R3 ;  /* 0x000c580301007387 */ /* 0x0003e80000100800 */
[----:B------:R2:W-:Y:S01]  /*37840*/  STL [R1+0xc50], R2 ;  /* 0x000c500201007387 */ /* 0x0005e20000100800 */
[----:B0-----:R-:W-:-:S05]  /*37850*/  F2FP.SATFINITE.E5M2.F32.PACK_AB_MERGE_C R0, R192, R193, RZ ;  /* 0x000000c1c000723e */ /* 0x001fca00048060ff */
[----:B------:R0:W-:Y:S01]  /*37860*/  STL [R1+0xc4c], R0 ;  /* 0x000c4c0001007387 */ /* 0x0001e20000100800 */
[----:B-1----:R-:W-:Y:S02]  /*37870*/  F2FP.SATFINITE.E5M2.F32.PACK_AB_MERGE_C R3, R190, R191, RZ ;  /* 0x000000bfbe03723e */ /* 0x002fe400048060ff */
[----:B--2---:R-:W-:-:S03]  /*37880*/  F2FP.SATFINITE.E5M2.F32.PACK_AB_MERGE_C R2, R188, R189, RZ ;  /* 0x000000bdbc02723e */ /* 0x004fc600048060ff */
        /* <DEDUP_REMOVED lines=30> */
[----:B------:R-:W-:Y:S04]  /*37a70*/  STL [R1+0xc0c], R3 ;  /* 0x000c0c0301007387 */ /* 0x000fe80000100800 */
[----:B------:R1:W-:Y:S01]  /*37a80*/  STL [R1+0xc08], R2 ;  /* 0x000c080201007387 */ /* 0x0003e20000100800 */
[----:B0-----:R-:W-:-:S05]  /*37a90*/  F2FP.SATFINITE.E5M2.F32.PACK_AB_MERGE_C R0, R156, R157, RZ ;  /* 0x0000009d9c00723e */ /* 0x001fca00048060ff */
[----:B------:R0:W-:Y:S01]  /*37aa0*/  STL [R1+0xc04], R0 ;  /* 0x000c040001007387 */ /* 0x0001e20000100800 */
[----:B-1----:R-:W-:-:S05]  /*37ab0*/  F2FP.SATFINITE.E5M2.F32.PACK_AB_MERGE_C R2, R22, R23, RZ ;  /* 0x000000171602723e */ /* 0x002fca00048060ff */
[----:B------:R1:W-:Y:S01]  /*37ac0*/  STL [R1+0xcf4], R2 ;  /* 0x000cf40201007387 */ /* 0x0003e20000100800 */
[----:B0-----:R-:W-:-:S05]  /*37ad0*/  F2FP.SATFINITE.E5M2.F32.PACK_AB_MERGE_C R0, R12, R13, RZ ;  /* 0x0000000d0c00723e */ /* 0x001fca00048060ff */
[----:B------:R0:W-:Y:S01]  /*37ae0*/  STL [R1+0xcfc], R0 ;  /* 0x000cfc0001007387 */ /* 0x0001e20000100800 */
[----:B------:R-:W-:-:S05]  /*37af0*/  F2FP.SATFINITE.E5M2.F32.PACK_AB_MERGE_C R3, R10, R11, RZ ;  /* 0x0000000b0a03723e */ /* 0x000fca00048060ff */
[----:B------:R-:W-:Y:S01]  /*37b00*/  STL [R1+0xcf0], R3 ;  /* 0x000cf00301007387 */ /* 0x000fe20000100800 */
[----:B-1----:R-:W-:-:S03]  /*37b10*/  F2FP.SATFINITE.E5M2.F32.PACK_AB_MERGE_C R2, R8, R9, RZ ;  /* 0x000000090802723e */ /* 0x002fc600048060ff */
[----:B------:R-:W2:Y:S04]  /*37b20*/  LDL.LU R204, [R1+0xa28] ;  /* 0x000a280001cc7983 */ /* 0x000ea80000300800 */
[----:B------:R-:W-:Y:S01]  /*37b30*/  STL [R1+0xcf8], R2 ;  /* 0x000cf80201007387 */ /* 0x000fe20000100800 */
[----:B0-----:R-:W-:-:S03]  /*37b40*/  F2FP.SATFINITE.E5M2.F32.PACK_AB_MERGE_C R0, R6, R7, RZ ;  /* 0x000000070600723e */ /* 0x001fc600048060ff */
[----:B------:R-:W2:Y:S04]  /*37b50*/  LDL.LU R202, [R1+0xa2c] ;  /* 0x000a2c0001ca7983 */ /* 0x000ea80000300800 */
[----:B------:R2:W-:Y:S04]  /*37b60*/  STL [R1+0xcd8], R0 ;  /* 0x000cd80001007387 */ /* 0x0005e80000100800 */
        /* <DEDUP_REMOVED lines=42> */
[----:B------:R-:W-:-:S03]  /*37e10*/  F2FP.SATFINITE.E5M2.F32.PACK_AB_MERGE_C R4, R154, R155, RZ ;  /* 0x0000009b9a04723e */ /* 0x000fc600048060ff */
[----:B------:R-:W4:Y:S04]  /*37e20*/  LDL.LU R159, [R1+0xad8] ;  /* 0x000ad800019f7983 */ /* 0x000f280000300800 */
[----:B------:R-:W4:Y:S01]  /*37e30*/  LDL.LU R158, [R1+0xadc] ;  /* 0x000adc00019e7983 */ /* 0x000f220000300800 */
[----:B------:R-:W-:-:S03]  /*37e40*/  F2FP.SATFINITE.E5M2.F32.PACK_AB_MERGE_C R203, R152, R153, RZ ;  /* 0x0000009998cb723e */ /* 0x000fc600048060ff */
        /* <DEDUP_REMOVED lines=73> */
[----:B------:R-:W-:Y:S01]  /*382e0*/  STL [R1+0xaec], R3 ;  /* 0x000aec0301007387 */ /* 0x000fe20000100800 */
[----:B--2---:R-:W-:-:S03]  /*382f0*/  F2FP.SATFINITE.E5M2.F32.PACK_AB_MERGE_C R2, R8, R9, RZ ;  /* 0x000000090802723e */ /* 0x004fc600048060ff */
[----:B------:R-:W2:Y:S04]  /*38300*/  LDL.LU R204, [R1+0xb20] ;  /* 0x000b200001cc7983 */ /* 0x000ea80000300800 */
[----:B------:R2:W-:Y:S01]  /*38310*/  STL [R1+0xa64], R2 ;  /* 0x000a640201007387 */ /* 0x0005e20000100800 */
[----:B0-----:R-:W-:-:S03]  /*38320*/  F2FP.SATFINITE.E5M2.F32.PACK_AB_MERGE_C R0, R6, R7, RZ ;  /* 0x000000070600723e */ /* 0x001fc600048060ff */
[----:B------:R-:W2:Y:S04]  /*38330*/  LDL.LU R202, [R1+0xb24] ;  /* 0x000b240001ca7983 */ /* 0x000ea80000300800 */
[----:B------:R0:W-:Y:S04]  /*38340*/  STL [R1+0xae8], R0 ;  /* 0x000ae80001007387 */ /* 0x0001e80000100800 */
        /* <DEDUP_REMOVED lines=62> */
[----:B0-----:R-:W-:-:S05]  /*38730*/  F2FP.SATFINITE.E5M2.F32.PACK_AB_MERGE_C R0, R200, R201, RZ ;  /* 0x000000c9c800723e */ /* 0x001fca00048060ff */
        /* <DEDUP_REMOVED lines=177> */
[----:B--2---:R-:W-:-:S03]  /*39250*/  F2FP.SATFINITE.E5M2.F32.PACK_AB_MERGE_C R2, R8, R9, RZ ;  /* 0x000000090802723e */ /* 0x004fc600048060ff */
[----:B------:R-:W1:Y:S04]  /*39260*/  LDL.LU R205, [R1+0x910] ;  /* 0x0009100001cd7983 */ /* 0x000e680000300800 */
[----:B------:R2:W-:Y:S01]  /*39270*/  STL [R1+0x874], R2 ;  /* 0x0008740201007387 */ /* 0x0005e20000100800 */
[----:B0-----:R-:W-:-:S03]  /*39280*/  F2FP.SATFINITE.E5M2.F32.PACK_AB_MERGE_C R0, R6, R7, RZ ;  /* 0x000000070600723e */ /* 0x001fc600048060ff */
[----:B------:R-:W1:Y:S04]  /*39290*/  LDL.LU R204, [R1+0x914] ;  /* 0x0009140001cc7983 */ /* 0x000e680000300800 */
[----:B------:R0:W-:Y:S04]  /*392a0*/  STL [R1+0x870], R0 ;  /* 0x0008700001007387 */ /* 0x0001e80000100800 */
[----:B------:R-:W2:Y:S04]  /*392b0*/  LDL.LU R202, [R1+0x918] ;  /* 0x0009180001ca7983 */ /* 0x000ea80000300800 */
[----:B------:R-:W2:Y:S04]  /*392c0*/  LDL.LU R200, [R1+0x91c] ;  /* 0x00091c0001c87983 */ /* 0x000ea80000300800 */
        /* <DEDUP_REMOVED lines=58> */
[----:B-1----:R-:W-:-:S05]  /*39670*/  F2FP.SATFINITE.E5M2.F32.PACK_AB_MERGE_C R3, R204, R205, RZ ;  /* 0x000000cdcc03723e */ /* 0x002fca00048060ff */
[----:B------:R3:W-:Y:S01]  /*39680*/  STL [R1+0x86c], R3 ;  /* 0x00086c0301007387 */ /* 0x0007e20000100800 */
[----:B--2---:R-:W-:Y:S02]  /*39690*/  F2FP.SATFINITE.E5M2.F32.PACK_AB_MERGE_C R2, R200, R202, RZ ;  /* 0x000000cac802723e */ /* 0x004fe400048060ff */
[----:B0-----:R-:W-:-:S03]  /*396a0*/  F2FP.SATFINITE.E5M2.F32.PACK_AB_MERGE_C R0, R198, R199, RZ ;  /* 0x000000c7c600723e */ /* 0x001fc600048060ff */
[----:B------:R4:W-:Y:S04]  /*396b0*/  STL [R1+0x868], R2 ;  /* 0x0008680201007387 */ /* 0x0009e80000100800 */
[----:B------:R0:W-:Y:S01]  /*396c0*/  STL [R1+0x864], R0 ;  /* 0x0008640001007387 */ /* 0x0001e20000100800 */
[----:B---3--:R-:W-:Y:S02]  /*396d0*/  F2FP.SATFINITE.E5M2.F32.PACK_AB_MERGE_C R3, R196, R197, RZ ;  /* 0x000000c5c403723e */ /* 0x008fe400048060ff */
[----:B----4-:R-:W-:-:S03]  /*396e0*/  F2FP.SATFINITE.E5M2.F32.PACK_AB_MERGE_C R2, R194, R195, RZ ;  /* 0x000000c3c202723e */ /* 0x010fc600048060ff */
[----:B------:R1:W-:Y:S01]  /*396f0*/  STL [R1+0x860], R3 ;  /* 0x0008600301007387 */ /* 0x0003e20000100800 */
[----:B0-----:R-:W-:-:S03]  /*39700*/  F2FP.SATFINITE.E5M2.F32.PACK_AB_MERGE_C R0, R192, R193, RZ ;  /* 0x000000c1c000723e */ /* 0x001fc600048060ff */
[----:B------:R0:W-:Y:S04]  /*39710*/  STL [R1+0x85c], R2 ;  /* 0x00085c0201007387 */ /* 0x0001e80000100800 */
[----:B------:R2:W-:Y:S01]  /*39720*/  STL [R1+0x858], R0 ;  /* 0x0008580001007387 */ /* 0x0005e20000100800 */
[----:B-1----:R-:W-:Y:S02]  /*39730*/  F2FP.SATFINITE.E5M2.F32.PACK_AB_MERGE_C R3, R190, R191, RZ ;  /* 0x000000bfbe03723e */ /* 0x002fe400048060ff */
[----:B0-----:R-:W-:-:S03]  /*39740*/  F2FP.SATFINITE.E5M2.F32.PACK_AB_MERGE_C R2, R188, R189, RZ ;  /* 0x000000bdbc02723e */ /* 0x001fc600048060ff */
[----:B------:R0:W-:Y:S01]  /*39750*/  STL [R1+0x850], R3 ;  /* 0x0008500301007387 */ /* 0x0001e20000100800 */
[----:B--2---:R-:W-:-:S03]  /*39760*/  F2FP.SATFINITE.E5M2.F32.PACK_AB_MERGE_C R0, R186, R187, RZ ;  /* 0x000000bbba00723e */ /* 0x004fc600048060ff */
[----:B------:R1:W-:Y:S04]  /*39770*/  STL [R1+0x854], R2 ;  /* 0x0008540201007387 */ /* 0x0003e80000100800 */
[----:B------:R2:W-:Y:S01]  /*39780*/  STL [R1+0x84c], R0 ;  /* 0x00084c0001007387 */ /* 0x0005e20000100800 */
[----:B0-----:R-:W-:Y:S02]  /*39790*/  F2FP.SATFINITE.E5M2.F32.PACK_AB_MERGE_C R3, R184, R185, RZ ;  /* 0x000000b9b803723e */ /* 0x001fe400048060ff */
[----:B-1----:R-:W-:-:S03]  /*397a0*/  F2FP.SATFINITE.E5M2.F32.PACK_AB_MERGE_C R2, R182, R183, RZ ;  /* 0x000000b7b602723e */ /* 0x002fc600048060ff */
        /* <DEDUP_REMOVED lines=30> */
[----:B------:R-:W-:Y:S01]  /*39990*/  STL [R1+0x80c], R3 ;  /* 0x00080c0301007387 */ /* 0x000fe20000100800 */
[----:B--2---:R-:W-:-:S03]  /*399a0*/  F2FP.SATFINITE.E5M2.F32.PACK_AB_MERGE_C R0, R22, R23, RZ ;  /* 0x000000171600723e */ /* 0x004fc600048060ff */
[----:B------:R-:W-:Y:S04]  /*399b0*/  STL [R1+0x808], R2 ;  /* 0x0008080201007387 */ /* 0x000fe80000100800 */
[----:B------:R0:W-:Y:S04]  /*399c0*/  STL [R1+0x804], R0 ;  /* 0x0008040001007387 */ /* 0x0001e80000100800 */
[----:B------:R-:W2:Y:S04]  /*399d0*/  LDL.LU R204, [R1+0x608] ;  /* 0x0006080001cc7983 */ /* 0x000ea80000300800 */
[----:B------:R-:W2:Y:S01]  /*399e0*/  LDL.LU R200, [R1+0x60c] ;  /* 0x00060c0001c87983 */ /* 0x000ea20000300800 */
[----:B0-----:R-:W-:-:S05]  /*399f0*/  F2FP.SATFINITE.E5M2.F32.PACK_AB_MERGE_C R0, R6, R7, RZ ;  /* 0x000000070600723e */ /* 0x001fca00048060ff */
        /* <DEDUP_REMOVED lines=115> */
[----:B------:R-:W-:Y:S01]  /*3a130*/  STL [R1+0x6b4], R2 ;  /* 0x0006b40201007387 */ /* 0x000fe20000100800 */
[----:B0-----:R-:W-:Y:S02]  /*3a140*/  F2FP.SATFINITE.E5M2.F32.PACK_AB_MERGE_C R0, R10, R11, RZ ;  /* 0x0000000b0a00723e */ /* 0x001fe400048060ff */
[----:B------:R-:W-:-:S05]  /*3a150*/  F2FP.SATFINITE.E5M2.F32.PACK_AB_MERGE_C R238, R8, R9, RZ ;  /* 0x0000000908ee723e */ /* 0x000fca00048060ff */
        /* <DEDUP_REMOVED lines=8> */
[----:B------:R-:W0:Y:S04]  /*3a1e0*/  LDL.LU R179, [R1+0x708] ;  /* 0x0007080001b37983 */ /* 0x000e280000300800 */
[----:B------:R-:W0:Y:S04]  /*3a1f0*/  LDL.LU R178, [R1+0x70c] ;  /* 0x00070c0001b27983 */ /* 0x000e280000300800 */
        /* <DEDUP_REMOVED lines=39> */
[----:B------:R-:W-:Y:S01]  /*3a470*/  STL [R1+0x64c], R2 ;  /* 0x00064c0201007387 */ /* 0x000fe20000100800 */
[----:B0-----:R-:W-:Y:S02]  /*3a480*/  F2FP.SATFINITE.E5M2.F32.PACK_AB_MERGE_C R0, R178, R179, RZ ;  /* 0x000000b3b200723e */ /* 0x001fe400048060ff */
[----:B----4-:R-:W-:-:S05]  /*3a490*/  F2FP.SATFINITE.E5M2.F32.PACK_AB_MERGE_C R237, R176, R177, RZ ;  /* 0x000000b1b0ed723e */ /* 0x010fca00048060ff */
[----:B------:R0:W-:Y:S04]  /*3a4a0*/  STL [R1+0x2154], R237 ;  /* 0x002154ed01007387 */ /* 0x0001e80000100800 */
[----:B------:R1:W-:Y:S01]  /*3a4b0*/  STL [R1+0x6c0], R0 ;  /* 0x0006c00001007387 */ /* 0x0003e20000100800 */
[----:B0-----:R-:W-:Y:S02]  /*3a4c0*/  F2FP.SATFINITE.E5M2.F32.PACK_AB_MERGE_C R237, R172, R173, RZ ;  /* 0x000000adaced723e */ /* 0x001fe400048060ff */
[----:B-1----:R-:W-:-:S03]  /*3a4d0*/  F2FP.SATFINITE.E5M2.F32.PACK_AB_MERGE_C R0, R174, R175, RZ ;  /* 0x000000afae00723e */ /* 0x002fc600048060ff */
[----:B------:R0:W-:Y:S01]  /*3a4e0*/  STL [R1+0x215c], R237 ;  /* 0x00215ced01007387 */ /* 0x0001e20000100800 */
[----:B------:R-:W-:-:S03]  /*3a4f0*/  F2FP.SATFINITE.E5M2.F32.PACK_AB_MERGE_C R236, R170, R171, RZ ;  /* 0x000000abaaec723e */ /* 0x000fc600048060ff */
[----:B------:R1:W-:Y:S01]  /*3a500*/  STL [R1+0x6b8], R0 ;  /* 0x0006b80001007387 */ /* 0x0003e20000100800 */
[----:B0-----:R-:W-:-:S03]  /*3a510*/  F2FP.SATFINITE.E5M2.F32.PACK_AB_MERGE_C R237, R168, R169, RZ ;  /* 0x000000a9a8ed723e */ /* 0x001fc600048060ff */
[----:B------:R0:W-:Y:S01]  /*3a520*/  STL [R1+0x2160], R236 ;  /* 0x002160ec01007387 */ /* 0x0001e20000100800 */
[----:B------:R-:W-:-:S03]  /*3a530*/  F2FP.SATFINITE.E5M2.F32.PACK_AB_MERGE_C R235, R166, R167, RZ ;  /* 0x000000a7a6eb723e */ /* 0x000fc600048060ff */
[----:B------:R-:W-:Y:S01]  /*3a540*/  STL [R1+0x2164], R237 ;  /* 0x002164ed01007387 */ /* 0x000fe20000100800 */
[----:B------:R-:W-:-:S03]  /*3a550*/  F2FP.SATFINITE.E5M2.F32.PACK_AB_MERGE_C R234, R164, R165, RZ ;  /* 0x000000a5a4ea723e */ /* 0x000fc600048060ff */
[----:B------:R-:W-:Y:S04]  /*3a560*/  STL [R1+0x2168], R235 ;  /* 0x002168eb01007387 */ /* 0x000fe80000100800 */
[----:B------:R-:W-:Y:S01]  /*3a570*/  STL [R1+0x216c], R234 ;  /* 0x00216cea01007387 */ /* 0x000fe20000100800 */
[----:B-1----:R-:W-:Y:S02]  /*3a580*/  F2FP.SATFINITE.E5M2.F32.PACK_AB_MERGE_C R0, R162, R163, RZ ;  /* 0x000000a3a200723e */ /* 0x002fe400048060ff */
[----:B------:R-:W-:-:S05]  /*3a590*/  F2FP.SATFINITE.E5M2.F32.PACK_AB_MERGE_C R233, R160, R161, RZ ;  /* 0x000000a1a0e9723e */ /* 0x000fca00048060ff */
[----:B------:R-:W-:Y:S04]  /*3a5a0*/  STL [R1+0x2170], R233 ;  /* 0x002170e901007387 */ /* 0x000fe80000100800 */
[----:B------:R1:W-:Y:S01]  /*3a5b0*/  STL [R1+0x6ac], R0 ;  /* 0x0006ac0001007387 */ /* 0x0003e20000100800 */
[----:B0-----:R-:W-:Y:S02]  /*3a5c0*/  F2FP.SATFINITE.E5M2.F32.PACK_AB_MERGE_C R236, R156, R157, RZ ;  /* 0x0000009d9cec723e */ /* 0x001fe400048060ff */
[----:B-1----:R-:W-:-:S03]  /*3a5d0*/  F2FP.SATFINITE.E5M2.F32.PACK_AB_MERGE_C R0, R158, R159, RZ ;  /* 0x0000009f9e00723e */ /* 0x002fc600048060ff */
[----:B------:R-:W-:Y:S01]  /*3a5e0*/  STL [R1+0x2174], R236 ;  /* 0x002174ec01007387 */ /* 0x000fe20000100800 */
[----:B------:R-:W-:-:S03]  /*3a5f0*/  F2FP.SATFINITE.E5M2.F32.PACK_AB_MERGE_C R232, R154, R155, RZ ;  /* 0x0000009b9ae8723e */ /* 0x000fc600048060ff */
[----:B------:R0:W-:Y:S04]  /*3a600*/  STL [R1+0x6a4], R0 ;  /* 0x0006a40001007387 */ /* 0x0001e80000100800 */
[----:B------:R-:W-:Y:S01]  /*3a610*/  STL [R1+0x2178], R232 ;  /* 0x002178e801007387 */ /* 0x000fe20000100800 */
[----:B------:R-:W-:-:S05]  /*3a620*/  F2FP.SATFINITE.E5M2.F32.PACK_AB_MERGE_C R2, R10, R11, RZ ;  /* 0x0000000b0a02723e */ /* 0x000fca00048060ff */
[----:B------:R-:W-:Y:S04]  /*3a630*/  STL [R1+0x6b0], R2 ;  /* 0x0006b00201007387 */ /* 0x000fe80000100800 */
        /* <DEDUP_REMOVED lines=12> */
[----:B------:R-:W2:Y:S04]  /*3a700*/  LDL.LU R197, [R1+0x7c8] ;  /* 0x0007c80001c57983 */ /* 0x000ea80000300800 */
[----:B------:R-:W2:Y:S04]  /*3a710*/  LDL.LU R196, [R1+0x7cc] ;  /* 0x0007cc0001c47983 */ /* 0x000ea80000300800 */
[----:B------:R-:W4:Y:S04]  /*3a720*/  LDL.LU R195, [R1+0x7d0] ;  /* 0x0007d00001c37983 */ /* 0x000f280000300800 */
[----:B------:R-:W4:Y:S04]  /*3a730*/  LDL.LU R194, [R1+0x7d4] ;  /* 0x0007d40001c27983 */ /* 0x000f280000300800 */
        /* <DEDUP_REMOVED lines=60> */
[----:B0-----:R-:W-:-:S05]  /*3ab00*/  F2FP.SATFINITE.E5M2.F32.PACK_AB_MERGE_C R0, R182, R183, RZ ;  /* 0x000000b7b600723e */ /* 0x001fca00048060ff */
[----:B------:R0:W-:Y:S01]  /*3ab10*/  STL [R1+0x688], R0 ;  /* 0x0006880001007387 */ /* 0x0001e20000100800 */
[----:B----4-:R-:W-:Y:S02]  /*3ab20*/  F2FP.SATFINITE.E5M2.F32.PACK_AB_MERGE_C R5, R180, R181, RZ ;  /* 0x000000b5b405723e */ /* 0x010fe400048060ff */
[----:B-1----:R-:W-:-:S03]  /*3ab30*/  F2FP.SATFINITE.E5M2.F32.PACK_AB_MERGE_C R3, R178, R179, RZ ;  /* 0x000000b3b203723e */ /* 0x002fc600048060ff */
        /* <DEDUP_REMOVED lines=39> */
[----:B------:R-:W-:Y:S04]  /*3adb0*/  STL [R1+0x428], R0 ;  /* 0x0004280001007387 */ /* 0x000fe80000100800 */
        /* <DEDUP_REMOVED lines=94> */
[----:B--2---:R-:W-:-:S02]  /*3b3a0*/  F2FP.SATFINITE.E5M2.F32.PACK_AB_MERGE_C R241, R250, R251, RZ ;  /* 0x000000fbfaf1723e */ /* 0x004fc400048060ff */
[----:B---3--:R-:W-:Y:S02]  /*3b3b0*/  F2FP.SATFINITE.E5M2.F32.PACK_AB_MERGE_C R242, R247, R249, RZ ;  /* 0x000000f9f7f2723e */ /* 0x008fe400048060ff */
[----:B----4-:R-:W-:Y:S01]  /*3b3c0*/  F2FP.SATFINITE.E5M2.F32.PACK_AB_MERGE_C R240, R244, R246, RZ ;  /* 0x000000f6f4f0723e */ /* 0x010fe200048060ff */
[----:B------:R0:W-:Y:S01]  /*3b3d0*/  STL [R1+0x2138], R241 ;  /* 0x002138f101007387 */ /* 0x0001e20000100800 */
[----:B------:R-:W-:-:S03]  /*3b3e0*/  F2FP.SATFINITE.E5M2.F32.PACK_AB_MERGE_C R239, R230, R231, RZ ;  /* 0x000000e7e6ef723e */ /* 0x000fc600048060ff */
[----:B------:R-:W-:Y:S01]  /*3b3f0*/  STL [R1+0x213c], R242 ;  /* 0x00213cf201007387 */ /* 0x000fe20000100800 */
[----:B0-----:R-:W-:-:S03]  /*3b400*/  F2FP.SATFINITE.E5M2.F32.PACK_AB_MERGE_C R241, R228, R229, RZ ;  /* 0x000000e5e4f1723e */ /* 0x001fc600048060ff */
[----:B------:R0:W-:Y:S04]  /*3b410*/  STL [R1+0x2140], R240 ;  /* 0x002140f001007387 */ /* 0x0001e80000100800 */
[----:B------:R-:W-:Y:S04]  /*3b420*/  STL [R1+0x2144], R239 ;  /* 0x002144ef01007387 */ /* 0x000fe80000100800 */
        /* <DEDUP_REMOVED lines=11> */
[----:B------:R-:W4:Y:S01]  /*3b4e0*/  LDL.LU R91, [R1+0x228] ;  /* 0x00022800015b7983 */ /* 0x000f220000300800 */
[----:B0-----:R-:W-:-:S03]  /*3b4f0*/  F2FP.SATFINITE.E5M2.F32.PACK_AB_MERGE_C R240, R226, R227, RZ ;  /* 0x000000e3e2f0723e */ /* 0x001fc600048060ff */
[----:B------:R-:W4:Y:S04]  /*3b500*/  LDL.LU R229, [R1+0x22c] ;  /* 0x00022c0001e57983 */ /* 0x000f280000300800 */
[----:B------:R-:W4:Y:S04]  /*3b510*/  LDL.LU R0, [R1+0x230] ;  /* 0x0002300001007983 */ /* 0x000f280000300800 */
[----:B------:R-:W4:Y:S04]  /*3b520*/  LDL.LU R228, [R1+0x234] ;  /* 0x0002340001e47983 */ /* 0x000f280000300800 */
[----:B------:R-:W4:Y:S01]  /*3b530*/  LDL.LU R150, [R1+0x238] ;  /* 0x0002380001967983 */ /* 0x000f220000300800 */
[----:B-1----:R-:W-:-:S03]  /*3b540*/  F2FP.SATFINITE.E5M2.F32.PACK_AB_MERGE_C R241, R222, R223, RZ ;  /* 0x000000dfdef1723e */ /* 0x002fc600048060ff */
        /* <DEDUP_REMOVED lines=149> */
[----:B------:R-:W4:Y:S04]  /*3bea0*/  LDL.LU R95, [R1] ;  /* 0x00000000015f7983 */ /* 0x000f280000300800 */
[----:B------:R-:W4:Y:S04]  /*3beb0*/  LDL.LU R92, [R1+0x4] ;  /* 0x00000400015c7983 */ /* 0x000f280000300800 */
[----:B------:R-:W4:Y:S04]  /*3bec0*/  LDL.LU R93, [R1+0x8] ;  /* 0x00000800015d7983 */ /* 0x000f280000300800 */
[----:B------:R-:W4:Y:S01]  /*3bed0*/  LDL.LU R90, [R1+0xc] ;  /* 0x00000c00015a7983 */ /* 0x000f220000300800 */
[----:B--2---:R-:W-:-:S02]  /*3bee0*/  F2FP.SATFINITE.E5M2.F32.PACK_AB_MERGE_C R3, R3, R84, RZ ;  /* 0x000000540303723e */ /* 0x004fc400048060ff */
[----:B---3--:R-:W-:Y:S01]  /*3bef0*/  F2FP.SATFINITE.E5M2.F32.PACK_AB_MERGE_C R5, R5, R87, RZ ;  /* 0x000000570505723e */ /* 0x008fe200048060ff */
[----:B------:R-:W2:Y:S01]  /*3bf00*/  LDL.LU R84, [R1+0x2288] ;  /* 0x0022880001547983 */ /* 0x000ea20000300800 */
[----:B----4-:R-:W-:Y:S02]  /*3bf10*/  F2FP.SATFINITE.E5M2.F32.PACK_AB_MERGE_C R252, R252, R86, RZ ;  /* 0x00000056fcfc723e */ /* 0x010fe400048060ff */
[----:B------:R-:W-:Y:S01]  /*3bf20*/  F2FP.SATFINITE.E5M2.F32.PACK_AB_MERGE_C R251, R251, R89, RZ ;  /* 0x00000059fbfb723e */ /* 0x000fe200048060ff */
[----:B------:R-:W3:Y:S01]  /*3bf30*/  LDL.LU R87, [R1+0x2284] ;  /* 0x0022840001577983 */ /* 0x000ee20000300800 */
[----:B------:R-:W-:-:S03]  /*3bf40*/  F2FP.SATFINITE.E5M2.F32.PACK_AB_MERGE_C R250, R250, R88, RZ ;  /* 0x00000058fafa723e */ /* 0x000fc600048060ff */
[----:B------:R-:W3:Y:S01]  /*3bf50*/  LDL.LU R86, [R1+0x2280] ;  /* 0x0022800001567983 */ /* 0x000ee20000300800 */
[----:B------:R-:W-:-:S03]  /*3bf60*/  F2FP.SATFINITE.E5M2.F32.PACK_AB_MERGE_C R229, R229, R91, RZ ;  /* 0x0000005be5e5723e */ /* 0x000fc600048060ff */
[----:B------:R-:W4:Y:S01]  /*3bf70*/  LDL.LU R89, [R1+0x227c] ;  /* 0x00227c0001597983 */ /* 0x000f220000300800 */
[----:B------:R-:W-:-:S03]  /*3bf80*/  F2FP.SATFINITE.E5M2.F32.PACK_AB_MERGE_C R228, R228, R0, RZ ;  /* 0x00000000e4e4723e */ /* 0x000fc600048060ff */
[----:B------:R-:W4:Y:S01]  /*3bf90*/  LDL.LU R88, [R1+0x2278] ;  /* 0x0022780001587983 */ /* 0x000f220000300800 */
[----:B------:R-:W-:-:S03]  /*3bfa0*/  F2FP.SATFINITE.E5M2.F32.PACK_AB_MERGE_C R227, R227, R150, RZ ;  /* 0x00000096e3e3723e */ /* 0x000fc600048060ff */
[----:B------:R-:W4:Y:S01]  /*3bfb0*/  LDL.LU R91, [R1+0x2274] ;  /* 0x00227400015b7983 */ /* 0x000f220000300800 */
[----:B------:R-:W-:-:S03]  /*3bfc0*/  F2FP.SATFINITE.E5M2.F32.PACK_AB_MERGE_C R226, R226, R151, RZ ;  /* 0x00000097e2e2723e */ /* 0x000fc600048060ff */
[----:B------:R-:W2:Y:S01]  /*3bfd0*/  LDL.LU R0, [R1+0x10] ;  /* 0x0000100001007983 */ /* 0x000ea20000300800 */
[----:B------:R-:W-:Y:S02]  /*3bfe0*/  F2FP.SATFINITE.E5M2.F32.PACK_AB_MERGE_C R223, R223, R148, RZ ;  /* 0x00000094dfdf723e */ /* 0x000fe400048060ff */
[----:B------:R-:W-:Y:S02]  /*3bff0*/  F2FP.SATFINITE.E5M2.F32.PACK_AB_MERGE_C R222, R222, R149, RZ ;  /* 0x00000095dede723e */ /* 0x000fe400048060ff */
[----:B------:R-:W-:Y:S02]  /*3c000*/  F2FP.SATFINITE.E5M2.F32.PACK_AB_MERGE_C R219, R219, R146, RZ ;  /* 0x00000092dbdb723e */ /* 0x000fe400048060ff */
[----:B------:R-:W-:Y:S02]  /*3c010*/  F2FP.SATFINITE.E5M2.F32.PACK_AB_MERGE_C R218, R218, R147, RZ ;  /* 0x00000093dada723e */ /* 0x000fe400048060ff */
[----:B------:R-:W-:Y:S02]  /*3c020*/  F2FP.SATFINITE.E5M2.F32.PACK_AB_MERGE_C R217, R217, R144, RZ ;  /* 0x00000090d9d9723e */ /* 0x000fe400048060ff */
[----:B------:R-:W-:-:S02]  /*3c030*/  F2FP.SATFINITE.E5M2.F32.PACK_AB_MERGE_C R230, R230, R145, RZ ;  /* 0x00000091e6e6723e */ /* 0x000fc400048060ff */
        /* <DEDUP_REMOVED lines=43> */
[----:B------:R-:W-:-:S05]  /*3c2f0*/  F2FP.SATFINITE.E5M2.F32.PACK_AB_MERGE_C R92, R92, R95, RZ ;  /* 0x0000005f5c5c723e */ /* 0x000fca00048060ff */
[----:B------:R0:W-:Y:S01]  /*3c300*/  STL [R1+0x710], R92 ;  /* 0x0007105c01007387 */ /* 0x0001e20000100800 */
[----:B------:R-:W-:-:S03]  /*3c310*/  F2FP.SATFINITE.E5M2.F32.PACK_AB_MERGE_C R90, R90, R93, RZ ;  /* 0x0000005d5a5a723e */ /* 0x000fc600048060ff */
        /* <DEDUP_REMOVED lines=67> */
[----:B-1----:R-:W4:Y:S01]  /*3c750*/  LDL.LU R90, [R1+0x104] ;  /* 0x00010400015a7983 */ /* 0x002f220000300800 */
[----:B--2---:R-:W-:-:S05]  /*3c760*/  F2FP.SATFINITE.E5M2.F32.PACK_AB_MERGE_C R0, R150, R0, RZ ;  /* 0x000000009600723e */ /* 0x004fca00048060ff */
[----:B------:R0:W-:Y:S01]  /*3c770*/  STL [R1+0x718], R0 ;  /* 0x0007180001007387 */ /* 0x0001e20000100800 */
[----:B---3--:R-:W-:Y:S02]  /*3c780*/  F2FP.SATFINITE.E5M2.F32.PACK_AB_MERGE_C R148, R148, R151, RZ ;  /* 0x000000979494723e */ /* 0x008fe400048060ff */
[----:B----4-:R-:W-:-:S03]  /*3c790*/  F2FP.SATFINITE.E5M2.F32.PACK_AB_MERGE_C R146, R146, R149, RZ ;  /* 0x000000959292723e */ /* 0x010fc600048060ff */
[----:B------:R-:W-:Y:S01]  /*3c7a0*/  STL [R1+0x714], R148 ;  /* 0x0007149401007387 */ /* 0x000fe20000100800 */
[----:B0-----:R-:W-:-:S03]  /*3c7b0*/  F2FP.SATFINITE.E5M2.F32.PACK_AB_MERGE_C R0, R144, R147, RZ ;  /* 0x000000939000723e */ /* 0x001fc600048060ff */
[----:B------:R-:W-:Y:S04]  /*3c7c0*/  STL [R1+0x728], R146 ;  /* 0x0007289201007387 */ /* 0x000fe80000100800 */
[----:B------:R0:W-:Y:S01]  /*3c7d0*/  STL [R1+0x724], R0 ;  /* 0x0007240001007387 */ /* 0x0001e20000100800 */
[----:B------:R-:W-:Y:S02]  /*3c7e0*/  F2FP.SATFINITE.E5M2.F32.PACK_AB_MERGE_C R142, R142, R145, RZ ;  /* 0x000000918e8e723e */ /* 0x000fe400048060ff */
[----:B------:R-:W-:-:S03]  /*3c7f0*/  F2FP.SATFINITE.E5M2.F32.PACK_AB_MERGE_C R140, R140, R143, RZ ;  /* 0x0000008f8c8c723e */ /* 0x000fc600048060ff */
        /* <DEDUP_REMOVED lines=46> */
[----:B------:R-:W-:-:S05]  /*3cae0*/  F2FP.SATFINITE.E5M2.F32.PACK_AB_MERGE_C R94, R94, R97, RZ ;  /* 0x000000615e5e723e */ /* 0x000fca00048060ff */
[----:B------:R-:W-:Y:S01]  /*3caf0*/  STL [R1+0x7f8], R94 ;  /* 0x0007f85e01007387 */ /* 0x000fe20000100800 */
[----:B------:R-:W-:Y:S02]  /*3cb00*/  F2FP.SATFINITE.E5M2.F32.PACK_AB_MERGE_C R92, R92, R95, RZ ;  /* 0x0000005f5c5c723e */ /* 0x000fe400048060ff */
[----:B0-----:R-:W-:Y:S02]  /*3cb10*/  F2FP.SATFINITE.E5M2.F32.PACK_AB_MERGE_C R0, R90, R93, RZ ;  /* 0x0000005d5a00723e */ /* 0x001fe400048060ff */
[----:B------:R-:W2:Y:S04]  /*3cb20*/  LDL.LU R90, [R1+0x108] ;  /* 0x00010800015a7983 */ /* 0x000ea80000300800 */
[----:B------:R0:W-:Y:S04]  /*3cb30*/  STL [R1+0x7f4], R92 ;  /* 0x0007f45c01007387 */ /* 0x0001e80000100800 */
[----:B------:R-:W2:Y:S04]  /*3cb40*/  LDL.LU R93, [R1+0x10c] ;  /* 0x00010c00015d7983 */ /* 0x000ea80000300800 */
[----:B------:R1:W-:Y:S04]  /*3cb50*/  STL [R1+0x8f4], R0 ;  /* 0x0008f40001007387 */ /* 0x0003e80000100800 */
[----:B0-----:R-:W3:Y:S04]  /*3cb60*/  LDL.LU R92, [R1+0x110] ;  /* 0x00011000015c7983 */ /* 0x001ee80000300800 */
        /* <DEDUP_REMOVED lines=58> */
[----:B-1----:R-:W4:Y:S01]  /*3cf10*/  LDL.LU R0, [R1+0x1fc] ;  /* 0x0001fc0001007983 */ /* 0x002f220000300800 */
[----:B--2---:R-:W-:-:S03]  /*3cf20*/  F2FP.SATFINITE.E5M2.F32.PACK_AB_MERGE_C R93, R93, R90, RZ ;  /* 0x0000005a5d5d723e */ /* 0x004fc600048060ff */
[----:B------:R-:W2:Y:S04]  /*3cf30*/  LDL.LU R90, [R1+0x2270] ;  /* 0x00227000015a7983 */ /* 0x000ea80000300800 */
[----:B------:R0:W-:Y:S01]  /*3cf40*/  STL [R1+0x8f0], R93 ;  /* 0x0008f05d01007387 */ /* 0x0001e20000100800 */
[----:B---3--:R-:W-:-:S03]  /*3cf50*/  F2FP.SATFINITE.E5M2.F32.PACK_AB_MERGE_C R95, R95, R92, RZ ;  /* 0x0000005c5f5f723e */ /* 0x008fc600048060ff */
[----:B0-----:R-:W3:Y:S01]  /*3cf60*/  LDL.LU R93, [R1+0x226c] ;  /* 0x00226c00015d7983 */ /* 0x001ee20000300800 */
[----:B----4-:R-:W-:-:S03]  /*3cf70*/  F2FP.SATFINITE.E5M2.F32.PACK_AB_MERGE_C R97, R97, R94, RZ ;  /* 0x0000005e6161723e */ /* 0x010fc600048060ff */
[----:B------:R-:W3:Y:S04]  /*3cf80*/  LDL.LU R92, [R1+0x2268] ;  /* 0x00226800015c7983 */ /* 0x000ee80000300800 */
[----:B------:R0:W-:Y:S01]  /*3cf90*/  STL [R1+0x904], R95 ;  /* 0x0009045f01007387 */ /* 0x0001e20000100800 */
[----:B------:R-:W-:-:S03]  /*3cfa0*/  F2FP.SATFINITE.E5M2.F32.PACK_AB_MERGE_C R99, R99, R96, RZ ;  /* 0x000000606363723e */ /* 0x000fc600048060ff */
[----:B0-----:R-:W4:Y:S01]  /*3cfb0*/  LDL.LU R95, [R1+0x2264] ;  /* 0x00226400015f7983 */ /* 0x001f220000300800 */
[----:B------:R-:W-:-:S03]  /*3cfc0*/  F2FP.SATFINITE.E5M2.F32.PACK_AB_MERGE_C R101, R101, R98, RZ ;  /* 0x000000626565723e */ /* 0x000fc600048060ff */
[----:B------:R-:W4:Y:S04]  /*3cfd0*/  LDL.LU R94, [R1+0x2260] ;  /* 0x00226000015e7983 */ /* 0x000f280000300800 */
[----:B------:R0:W-:Y:S01]  /*3cfe0*/  STL [R1+0x900], R97 ;  /* 0x0009006101007387 */ /* 0x0001e20000100800 */
[----:B------:R-:W-:-:S03]  /*3cff0*/  F2FP.SATFINITE.E5M2.F32.PACK_AB_MERGE_C R103, R103, R100, RZ ;  /* 0x000000646767723e */ /* 0x000fc600048060ff */
[----:B0-----:R-:W4:Y:S04]  /*3d000*/  LDL.LU R97, [R1+0x225c] ;  /* 0x00225c0001617983 */ /* 0x001f280000300800 */
[----:B------:R-:W4:Y:S04]  /*3d010*/  LDL.LU R96, [R1+0x2258] ;  /* 0x0022580001607983 */ /* 0x000f280000300800 */
[----:B------:R0:W-:Y:S01]  /*3d020*/  STL [R1+0x914], R99 ;  /* 0x0009146301007387 */ /* 0x0001e20000100800 */
[----:B------:R-:W-:Y:S02]  /*3d030*/  F2FP.SATFINITE.E5M2.F32.PACK_AB_MERGE_C R105, R105, R102, RZ ;  /* 0x000000666969723e */ /* 0x000fe400048060ff */
[----:B------:R-:W-:Y:S01]  /*3d040*/  F2FP.SATFINITE.E5M2.F32.PACK_AB_MERGE_C R107, R107, R104, RZ ;  /* 0x000000686b6b723e */ /* 0x000fe200048060ff */
[----:B0-----:R-:W4:Y:S04]  /*3d050*/  LDL.LU R99, [R1+0x2254] ;  /* 0x0022540001637983 */ /* 0x001f280000300800 */
[----:B------:R-:W4:Y:S04]  /*3d060*/  LDL.LU R98, [R1+0x2250] ;  /* 0x0022500001627983 */ /* 0x000f280000300800 */
[----:B------:R0:W-:Y:S01]  /*3d070*/  STL [R1+0x910], R101 ;  /* 0x0009106501007387 */ /* 0x0001e20000100800 */
[----:B------:R-:W-:-:S03]  /*3d080*/  F2FP.SATFINITE.E5M2.F32.PACK_AB_MERGE_C R109, R109, R106, RZ ;  /* 0x0000006a6d6d723e */ /* 0x000fc600048060ff */
        /* <DEDUP_REMOVED lines=90> */
[----:B------:R0:W-:Y:S04]  /*3d630*/  STL [R1+0x9a4], R147 ;  /* 0x0009a49301007387 */ /* 0x0001e80000100800 */
[----:B0-----:R-:W4:Y:S04]  /*3d640*/  LDL.LU R147, [R1+0x2194] ;  /* 0x0021940001937983 */ /* 0x001f280000300800 */
[----:B------:R-:W4:Y:S04]  /*3d650*/  LDL.LU R146, [R1+0x2190] ;  /* 0x0021900001927983 */ /* 0x000f280000300800 */
[----:B------:R0:W-:Y:S04]  /*3d660*/  STL [R1+0x9a0], R149 ;  /* 0x0009a09501007387 */ /* 0x0001e80000100800 */
[----:B0-----:R-:W4:Y:S04]  /*3d670*/  LDL.LU R149, [R1+0x218c] ;  /* 0x00218c0001957983 */ /* 0x001f280000300800 */
[----:B------:R-:W4:Y:S04]  /*3d680*/  LDL.LU R148, [R1+0x2188] ;  /* 0x0021880001947983 */ /* 0x000f280000300800 */
[----:B------:R0:W-:Y:S04]  /*3d690*/  STL [R1+0x9ac], R151 ;  /* 0x0009ac9701007387 */ /* 0x0001e80000100800 */
[----:B0-----:R-:W4:Y:S04]  /*3d6a0*/  LDL.LU R151, [R1+0x2184] ;  /* 0x0021840001977983 */ /* 0x001f280000300800 */
[----:B------:R-:W4:Y:S01]  /*3d6b0*/  LDL.LU R150, [R1+0x2180] ;  /* 0x0021800001967983 */ /* 0x000f220000300800 */
[----:B------:R-:W-:-:S03]  /*3d6c0*/  F2FP.SATFINITE.E5M2.F32.PACK_AB_MERGE_C R25, R29, R28, RZ ;  /* 0x0000001c1d19723e */ /* 0x000fc600048060ff */
[----:B------:R0:W-:Y:S04]  /*3d6d0*/  STL [R1+0x9a8], R0 ;  /* 0x0009a80001007387 */ /* 0x0001e80000100800 */
[----:B0-----:R-:W4:Y:S04]  /*3d6e0*/  LDL.LU R0, [R1+0x217c] ;  /* 0x00217c0001007983 */ /* 0x001f280000300800 */
        /* <DEDUP_REMOVED lines=64> */
[----:B---3--:R-:W-:-:S03]  /*3daf0*/  F2FP.SATFINITE.E5M2.F32.PACK_AB_MERGE_C R26, R93, R92, RZ ;  /* 0x0000005c5d1a723e */ /* 0x008fc600048060ff */
[----:B------:R0:W-:Y:S01]  /*3db00*/  STL [R1+0x7a4], R24 ;  /* 0x0007a41801007387 */ /* 0x0001e20000100800 */
[----:B----4-:R-:W-:-:S03]  /*3db10*/  F2FP.SATFINITE.E5M2.F32.PACK_AB_MERGE_C R25, R95, R94, RZ ;  /* 0x0000005e5f19723e */ /* 0x010fc600048060ff */
        /* <DEDUP_REMOVED lines=54> */
[----:B------:R-:W-:Y:S04]  /*3de80*/  STL [R1+0x958], R26 ;  /* 0x0009581a01007387 */ /* 0x000fe80000100800 */
[----:B------:R-:W2:Y:S01]  /*3de90*/  LDL.LU R34, [R1+0xc08] ;  /* 0x000c080001227983 */ /* 0x000ea20000300800 */
[----:B0-----:R-:W-:-:S03]  /*3dea0*/  F2FP.SATFINITE.E5M2.F32.PACK_AB_MERGE_C R24, R151, R150, RZ ;  /* 0x000000969718723e */ /* 0x001fc600048060ff */
[----:B------:R-:W-:Y:S04]  /*3deb0*/  STL [R1+0x96c], R25 ;  /* 0x00096c1901007387 */ /* 0x000fe80000100800 */
[----:B------:R-:W3:Y:S04]  /*3dec0*/  LDL.LU R33, [R1+0xc04] ;  /* 0x000c040001217983 */ /* 0x000ee80000300800 */
[----:B------:R0:W-:Y:S04]  /*3ded0*/  STL [R1+0x968], R24 ;  /* 0x0009681801007387 */ /* 0x0001e80000100800 */
[----:B------:R-:W4:Y:S04]  /*3dee0*/  LDL.LU R32, [R1+0xa04] ;  /* 0x000a040001207983 */ /* 0x000f280000300800 */
[----:B------:R-:W2:Y:S04]  /*3def0*/  LDL.LU R31, [R1+0xa00] ;  /* 0x000a0000011f7983 */ /* 0x000ea80000300800 */
[----:B------:R-:W2:Y:S01]  /*3df00*/  LDL.LU R30, [R1+0x804] ;  /* 0x00080400011e7983 */ /* 0x000ea20000300800 */
[C---:B0-----:R-:W-:Y:S01]  /*3df10*/  VIADD R24, R0.reuse, 0xab ;  /* 0x000000ab00187836 */ /* 0x041fe20000000000 */
[----:B------:R-:W-:Y:S01]  /*3df20*/  LOP3.LUT R29, R207, 0xffff, RZ, 0xc0, !PT ;  /* 0x0000ffffcf1d7812 */ /* 0x000fe200078ec0ff */
[----:B------:R-:W-:Y:S01]  /*3df30*/  VIADD R25, R0, 0xaa ;  /* 0x000000aa00197836 */ /* 0x000fe20000000000 */
[----:B------:R-:W-:-:S02]  /*3df40*/  LOP3.LUT R70, R4, 0xffff, RZ, 0xc0, !PT ;  /* 0x0000ffff04467812 */ /* 0x000fc400078ec0ff */
[----:B------:R-:W-:Y:S02]  /*3df50*/  ISETP.GE.AND P1, PT, R24, UR11, PT ;  /* 0x0000000b18007c0c */ /* 0x000fe4000bf26270 */
[----:B------:R-:W-:Y:S02]  /*3df60*/  LOP3.LUT R72, R205, 0xffff, RZ, 0xc0, !PT ;  /* 0x0000ffffcd487812 */ /* 0x000fe400078ec0ff */
[----:B------:R-:W-:Y:S02]  /*3df70*/  LOP3.LUT R35, R204, 0xffff, RZ, 0xc0, !PT ;  /* 0x0000ffffcc237812 */ /* 0x000fe400078ec0ff */
[----:B------:R-:W-:Y:S01]  /*3df80*/  LOP3.LUT R207, R180, 0xffff, RZ, 0xc0, !PT ;  /* 0x0000ffffb4cf7812 */ /* 0x000fe200078ec0ff */
[----:B------:R-:W-:Y:S01]  /*3df90*/  STL [R1+0x10], R29 ;  /* 0x0000101d01007387 */ /* 0x000fe20000100800 */
[----:B------:R-:W-:Y:S01]  /*3dfa0*/  LOP3.LUT R24, R179, 0xffff, RZ, 0xc0, !PT ;  /* 0x0000ffffb3187812 */ /* 0x000fe200078ec0ff */
[----:B------:R-:W-:Y:S01]  /*3dfb0*/  ULDC UR11, c[0x0][0x248] ;  /* 0x00009200000b7ab9 */ /* 0x000fe20000000800 */
[----:B------:R-:W-:Y:S01]  /*3dfc0*/  LOP3.LUT R4, R6, 0xffff, RZ, 0xc0, !PT ;  /* 0x0000ffff06047812 */ /* 0x000fe200078ec0ff */
[----:B------:R-:W-:Y:S01]  /*3dfd0*/  STL [R1+0xc], R35 ;  /* 0x00000c2301007387 */ /* 0x000fe20000100800 */
[----:B------:R-:W-:-:S02]  /*3dfe0*/  LOP3.LUT R203, R203, 0xffff, RZ, 0xc0, !PT ;  /* 0x0000ffffcbcb7812 */ /* 0x000fc400078ec0ff */
[----:B------:R-:W-:Y:S02]  /*3dff0*/  LOP3.LUT R202, R202, 0xffff, RZ, 0xc0, !PT ;  /* 0x0000ffffcaca7812 */ /* 0x000fe400078ec0ff */
[----:B------:R-:W-:Y:S02]  /*3e000*/  PRMT R6, R207, 0x3340, R0 ;  /* 0x00003340cf067816 */ /* 0x000fe40000000000 */
[----:B------:R-:W-:Y:S01]  /*3e010*/  PRMT R26, R70, 0x3340, R72 ;  /* 0x00003340461a7816 */ /* 0x000fe20000000048 */
[----:B------:R0:W-:Y:S01]  /*3e020*/  STL [R1+0x4], R24 ;  /* 0x0000041801007387 */ /* 0x0001e20000100800 */
[----:B------:R-:W-:Y:S02]  /*3e030*/  LOP3.LUT R201, R201, 0xffff, RZ, 0xc0, !PT ;  /* 0x0000ffffc9c97812 */ /* 0x000fe400078ec0ff */
[----:B------:R-:W-:Y:S02]  /*3e040*/  LOP3.LUT R200, R200, 0xffff, RZ, 0xc0, !PT ;  /* 0x0000ffffc8c87812 */ /* 0x000fe400078ec0ff */
[----:B------:R-:W-:Y:S01]  /*3e050*/  LOP3.LUT R71, R7, 0xffff, RZ, 0xc0, !PT ;  /* 0x0000ffff07477812 */ /* 0x000fe200078ec0ff */
[----:B------:R1:W-:Y:S01]  /*3e060*/  STL [R1+0x2100], R4 ;  /* 0x0021000401007387 */ /* 0x0003e20000100800 */
[----:B------:R-:W-:Y:S01]  /*3e070*/  ISETP.GE.AND P0, PT, R25, UR9, PT ;  /* 0x0000000919007c0c */ /* 0x000fe2000bf06270 */
[----:B------:R-:W-:Y:S01]  /*3e080*/  ULDC UR9, c[0x0][0x248] ;  /* 0x0000920000097ab9 */ /* 0x000fe20000000800 */
[----:B------:R-:W-:-:S02]  /*3e090*/  PRMT R25, R4, 0x3340, R0 ;  /* 0x0000334004197816 */ /* 0x000fc40000000000 */
[----:B------:R-:W-:Y:S02]  /*3e0a0*/  PRMT R7, R24, 0x3340, R0 ;  /* 0x0000334018077816 */ /* 0x000fe40000000000 */
[----:B------:R-:W-:Y:S02]  /*3e0b0*/  PRMT R27, R203, 0x3340, R202 ;  /* 0x00003340cb1b7816 */ /* 0x000fe400000000ca */
[----:B0-----:R-:W-:Y:S02]  /*3e0c0*/  PRMT R24, R71, 0x3340, R0 ;  /* 0x0000334047187816 */ /* 0x001fe40000000000 */
[----:B-1----:R-:W-:Y:S02]  /*3e0d0*/  PRMT R4, R26, 0x5410, R6 ;  /* 0x000054101a047816 */ /* 0x002fe40000000006 */
[----:B------:R-:W-:Y:S02]  /*3e0e0*/  PRMT R28, R201, 0x3340, R200 ;  /* 0x00003340c91c7816 */ /* 0x000fe400000000c8 */
[----:B------:R-:W-:Y:S01]  /*3e0f0*/  PRMT R29, R29, 0x3340, R35 ;  /* 0x000033401d1d7816 */ /* 0x000fe20000000023 */
[----:B------:R0:W-:Y:S01]  /*3e100*/  STL [R1+0xb34], R4 ;  /* 0x000b340401007387 */ /* 0x0001e20000100800 */
[----:B------:R-:W-:-:S02]  /*3e110*/  PRMT R7, R27, 0x5410, R7 ;  /* 0x000054101b077816 */ /* 0x000fc40000000007 */
[----:B------:R-:W-:-:S03]  /*3e120*/  PRMT R6, R28, 0x5410, R24 ;  /* 0x000054101c067816 */ /* 0x000fc60000000018 */
[----:B------:R1:W-:Y:S01]  /*3e130*/  STL [R1+0xb30], R7 ;  /* 0x000b300701007387 */ /* 0x0003e20000100800 */
[----:B0-----:R-:W-:-:S03]  /*3e140*/  PRMT R4, R29, 0x5410, R25 ;  /* 0x000054101d047816 */ /* 0x001fc60000000019 */
[----:B------:R0:W-:Y:S04]  /*3e150*/  STL [R1+0xb2c], R6 ;  /* 0x000b2c0601007387 */ /* 0x0001e80000100800 */
[----:B------:R2:W-:Y:S01]  /*3e160*/  STL [R1+0xb28], R4 ;  /* 0x000b280401007387 */ /* 0x0005e20000100800 */
[----:B------:R-:W-:Y:S02]  /*3e170*/  LOP3.LUT R27, R206, 0xffff, RZ, 0xc0, !PT ;  /* 0x0000ffffce1b7812 */ /* 0x000fe400078ec0ff */
[----:B-1----:R-:W-:Y:S02]  /*3e180*/  LOP3.LUT R7, R181, 0xffff, RZ, 0xc0, !PT ;  /* 0x0000ffffb5077812 */ /* 0x002fe400078ec0ff */
[----:B------:R-:W-:Y:S02]  /*3e190*/  LOP3.LUT R182, R182, 0xffff, RZ, 0xc0, !PT ;  /* 0x0000ffffb6b67812 */ /* 0x000fe400078ec0ff */
[----:B------:R-:W-:-:S02]  /*3e1a0*/  LOP3.LUT R75, R221, 0xffff, RZ, 0xc0, !PT ;  /* 0x0000ffffdd4b7812 */ /* 0x000fc400078ec0ff */
[----:B0-----:R-:W-:Y:S02]  /*3e1b0*/  PRMT R6, R182, 0x3340, R0 ;  /* 0x00003340b6067816 */ /* 0x001fe40000000000 */
[----:B------:R-:W-:Y:S02]  /*3e1c0*/  LOP3.LUT R221, R8, 0xffff, RZ, 0xc0, !PT ;  /* 0x0000ffff08dd7812 */ /* 0x000fe400078ec0ff */
[----:B---3--:R-:W-:Y:S02]  /*3e1d0*/  LOP3.LUT R73, R33, 0xffff, RZ, 0xc0, !PT ;  /* 0x0000ffff21497812 */ /* 0x008fe400078ec0ff */
[----:B------:R-:W3:Y:S04]  /*3e1e0*/  LDL.LU R33, [R1+0xc14] ;  /* 0x000c140001217983 */ /* 0x000ee80000300800 */
[----:B------:R-:W3:Y:S01]  /*3e1f0*/  LDL.LU R37, [R1+0xc10] ;  /* 0x000c100001257983 */ /* 0x000ee20000300800 */
[----:B----4-:R-:W-:-:S03]  /*3e200*/  LOP3.LUT R74, R32, 0xffff, RZ, 0xc0, !PT ;  /* 0x0000ffff204a7812 */ /* 0x010fc600078ec0ff */
[----:B------:R-:W4:Y:S01]  /*3e210*/  LDL.LU R36, [R1+0xc0c] ;  /* 0x000c0c0001247983 */ /* 0x000f220000300800 */
[----:B--2---:R-:W-:-:S03]  /*3e220*/  LOP3.LUT R4, R31, 0xffff, RZ, 0xc0, !PT ;  /* 0x0000ffff1f047812 */ /* 0x004fc600078ec0ff */
[----:B------:R-:W2:Y:S01]  /*3e230*/  LDL.LU R32, [R1+0xa08] ;  /* 0x000a080001207983 */ /* 0x000ea20000300800 */
[----:B------:R-:W-:-:S03]  /*3e240*/  LOP3.LUT R204, R34, 0xffff, RZ, 0xc0, !PT ;  /* 0x0000ffff22cc7812 */ /* 0x000fc600078ec0ff */
[----:B------:R-:W4:Y:S04]  /*3e250*/  LDL.LU R35, [R1+0x810] ;  /* 0x0008100001237983 */ /* 0x000f280000300800 */
[----:B------:R-:W-:Y:S04]  /*3e260*/  STL [R1+0x20], R4 ;  /* 0x0000200401007387 */ /* 0x000fe80000100800 */
[----:B------:R-:W4:Y:S04]  /*3e270*/  LDL.LU R34, [R1+0x80c] ;  /* 0x00080c0001227983 */ /* 0x000f280000300800 */
[----:B------:R-:W4:Y:S01]  /*3e280*/  LDL.LU R31, [R1+0x808] ;  /* 0x00080800011f7983 */ /* 0x000f220000300800 */
[----:B------:R-:W-:-:S03]  /*3e290*/  LOP3.LUT R205, R30, 0xffff, RZ, 0xc0, !PT ;  /* 0x0000ffff1ecd7812 */ /* 0x000fc600078ec0ff */
[----:B------:R-:W-:Y:S01]  /*3e2a0*/  STL [R1+0x18], R27 ;  /* 0x0000181b01007387 */ /* 0x000fe20000100800 */
[----:B------:R-:W-:Y:S02]  /*3e2b0*/  PRMT R24, R204, 0x3340, R205 ;  /* 0x00003340cc187816 */ /* 0x000fe400000000cd */
[----:B------:R-:W-:Y:S01]  /*3e2c0*/  PRMT R25, R73, 0x3340, R75 ;  /* 0x0000334049197816 */ /* 0x000fe2000000004b */
[----:B------:R0:W-:Y:S01]  /*3e2d0*/  STL [R1+0x14], R7 ;  /* 0x0000140701007387 */ /* 0x0001e20000100800 */
[----:B------:R-:W-:Y:S02]  /*3e2e0*/  PRMT R6, R24, 0x5410, R6 ;  /* 0x0000541018067816 */ /* 0x000fe40000000006 */
[----:B0-----:R-:W-:Y:S01]  /*3e2f0*/  PRMT R7, R7, 0x3340, R0 ;  /* 0x0000334007077816 */ /* 0x001fe20000000000 */
[----:B------:R-:W-:Y:S03]  /*3e300*/  STL [R1+0x2104], R221 ;  /* 0x002104dd01007387 */ /* 0x000fe60000100800 */
[----:B------:R-:W-:Y:S01]  /*3e310*/  PRMT R7, R25, 0x5410, R7 ;  /* 0x0000541019077816 */ /* 0x000fe20000000007 */
[----:B------:R0:W-:Y:S04]  /*3e320*/  STL [R1+0xb24], R6 ;  /* 0x000b240601007387 */ /* 0x0001e80000100800 */
[----:B------:R1:W-:Y:S04]  /*3e330*/  STL [R1+0xb20], R7 ;  /* 0x000b200701007387 */ /* 0x0003e80000100800 */
[----:B------:R-:W4:Y:S01]  /*3e340*/  LDL.LU R30, [R1+0xc20] ;  /* 0x000c2000011e7983 */ /* 0x000f220000300800 */
[----:B------:R-:W-:-:S02]  /*3e350*/  LOP3.LUT R76, R245, 0xffff, RZ, 0xc0, !PT ;  /* 0x0000fffff54c7812 */ /* 0x000fc400078ec0ff */
[----:B------:R-:W-:Y:S02]  /*3e360*/  LOP3.LUT R206, R9, 0xffff, RZ, 0xc0, !PT ;  /* 0x0000ffff09ce7812 */ /* 0x000fe400078ec0ff */
[----:B------:R-:W-:Y:S02]  /*3e370*/  PRMT R26, R74, 0x3340, R76 ;  /* 0x000033404a1a7816 */ /* 0x000fe4000000004c */
[--C-:B------:R-:W-:Y:S02]  /*3e380*/  PRMT R8, R206, 0x3340, R0.reuse ;  /* 0x00003340ce087816 */ /* 0x100fe40000000000 */
[----:B------:R-:W-:Y:S02]  /*3e390*/  PRMT R9, R221, 0x3340, R0 ;  /* 0x00003340dd097816 */ /* 0x000fe40000000000 */
[----:B------:R-:W-:Y:S02]  /*3e3a0*/  PRMT R27, R4, 0x3340, R27 ;  /* 0x00003340041b7816 */ /* 0x000fe4000000001b */
[----:B------:R-:W-:-:S02]  /*3e3b0*/  PRMT R4, R26, 0x5410, R8 ;  /* 0x000054101a047816 */ /* 0x000fc40000000008 */
[----:B0-----:R-:W-:-:S03]  /*3e3c0*/  PRMT R6, R27, 0x5410, R9 ;  /* 0x000054101b067816 */ /* 0x001fc60000000009 */
[----:B------:R-:W-:Y:S04]  /*3e3d0*/  STL [R1+0xb1c], R4 ;  /* 0x000b1c0401007387 */ /* 0x000fe80000100800 */
[----:B------:R0:W-:Y:S01]  /*3e3e0*/  STL [R1+0xb18], R6 ;  /* 0x000b180601007387 */ /* 0x0001e20000100800 */
[----:B------:R-:W-:Y:S02]  /*3e3f0*/  LOP3.LUT R184, R184, 0xffff, RZ, 0xc0, !PT ;  /* 0x0000ffffb8b87812 */ /* 0x000fe400078ec0ff */
[----:B------:R-:W-:Y:S02]  /*3e400*/  LOP3.LUT R183, R183, 0xffff, RZ, 0xc0, !PT ;  /* 0x0000ffffb7b77812 */ /* 0x000fe400078ec0ff */
[----:B------:R-:W-:Y:S02]  /*3e410*/  LOP3.LUT R27, R248, 0xffff, RZ, 0xc0, !PT ;  /* 0x0000fffff81b7812 */ /* 0x000fe400078ec0ff */
[----:B------:R-:W-:-:S02]  /*3e420*/  LOP3.LUT R181, R11, 0xffff, RZ, 0xc0, !PT ;  /* 0x0000ffff0bb57812 */ /* 0x000fc400078ec0ff */
[--C-:B-1----:R-:W-:Y:S02]  /*3e430*/  PRMT R7, R183, 0x3340, R0.reuse ;  /* 0x00003340b7077816 */ /* 0x102fe40000000000 */
[--C-:B0-----:R-:W-:Y:S02]  /*3e440*/  PRMT R6, R184, 0x3340, R0.reuse ;  /* 0x00003340b8067816 */ /* 0x101fe40000000000 */
[----:B------:R-:W-:Y:S02]  /*3e450*/  PRMT R8, R181, 0x3340, R0 ;  /* 0x00003340b5087816 */ /* 0x000fe40000000000 */
[----:B------:R-:W-:Y:S02]  /*3e460*/  LOP3.LUT R9, R186, 0xffff, RZ, 0xc0, !PT ;  /* 0x0000ffffba097812 */ /* 0x000fe400078ec0ff */
[----:B---3--:R-:W-:Y:S02]  /*3e470*/  LOP3.LUT R4, R33, 0xffff, RZ, 0xc0, !PT ;  /* 0x0000ffff21047812 */ /* 0x008fe400078ec0ff */
[----:B------:R-:W3:Y:S04]  /*3e480*/  LDL.LU R33, [R1+0xc1c] ;  /* 0x000c1c0001217983 */ /* 0x000ee80000300800 */
[----:B------:R-:W-:Y:S01]  /*3e490*/  STL [R1+0x48], R4 ;  /* 0x0000480401007387 */ /* 0x000fe20000100800 */
[----:B--2---:R-:W-:-:S03]  /*3e4a0*/  LOP3.LUT R25, R32, 0xffff, RZ, 0xc0, !PT ;  /* 0x0000ffff20197812 */ /* 0x004fc600078ec0ff */
[----:B------:R-:W2:Y:S01]  /*3e4b0*/  LDL.LU R32, [R1+0xc18] ;  /* 0x000c180001207983 */ /* 0x000ea20000300800 */
[----:B----4-:R-:W-:-:S03]  /*3e4c0*/  LOP3.LUT R26, R35, 0xffff, RZ, 0xc0, !PT ;  /* 0x0000ffff231a7812 */ /* 0x010fc600078ec0ff */
[----:B------:R0:W-:Y:S04]  /*3e4d0*/  STL [R1+0x8], R25 ;  /* 0x0000081901007387 */ /* 0x0001e80000100800 */
[----:B------:R-:W4:Y:S01]  /*3e4e0*/  LDL.LU R38, [R1+0xa0c] ;  /* 0x000a0c0001267983 */ /* 0x000f220000300800 */
[----:B------:R-:W-:-:S03]  /*3e4f0*/  LOP3.LUT R179, R34, 0xffff, RZ, 0xc0, !PT ;  /* 0x0000ffff22b37812 */ /* 0x000fc600078ec0ff */
[----:B------:R1:W-:Y:S01]  /*3e500*/  STL [R1+0x3c], R26 ;  /* 0x00003c1a01007387 */ /* 0x0003e20000100800 */
[----:B------:R-:W-:-:S03]  /*3e510*/  LOP3.LUT R180, R31, 0xffff, RZ, 0xc0, !PT ;  /* 0x0000ffff1fb47812 */ /* 0x000fc600078ec0ff */
[----:B------:R-:W4:Y:S04]  /*3e520*/  LDL.LU R31, [R1+0x81c] ;  /* 0x00081c00011f7983 */ /* 0x000f280000300800 */
[----:B------:R-:W4:Y:S04]  /*3e530*/  LDL.LU R35, [R1+0x818] ;  /* 0x0008180001237983 */ /* 0x000f280000300800 */
[----:B------:R-:W4:Y:S01]  /*3e540*/  LDL.LU R34, [R1+0x814] ;  /* 0x0008140001227983 */ /* 0x000f220000300800 */
[----:B------:R-:W-:Y:S02]  /*3e550*/  LOP3.LUT R77, R37, 0xffff, RZ, 0xc0, !PT ;  /* 0x0000ffff254d7812 */ /* 0x000fe400078ec0ff */
[----:B------:R-:W-:-:S02]  /*3e560*/  LOP3.LUT R78, R36, 0xffff, RZ, 0xc0, !PT ;  /* 0x0000ffff244e7812 */ /* 0x000fc400078ec0ff */
[----:B------:R-:W-:Y:S02]  /*3e570*/  PRMT R11, R77, 0x3340, R179 ;  /* 0x000033404d0b7816 */ /* 0x000fe400000000b3 */
[----:B------:R-:W-:Y:S02]  /*3e580*/  PRMT R24, R78, 0x3340, R180 ;  /* 0x000033404e187816 */ /* 0x000fe400000000b4 */
[----:B0-----:R-:W-:Y:S02]  /*3e590*/  PRMT R25, R25, 0x3340, R27 ;  /* 0x0000334019197816 */ /* 0x001fe4000000001b */
[----:B-1----:R-:W-:Y:S02]  /*3e5a0*/  PRMT R26, R4, 0x3340, R26 ;  /* 0x00003340041a7816 */ /* 0x002fe4000000001a */
[----:B------:R-:W-:Y:S02]  /*3e5b0*/  PRMT R4, R11, 0x5410, R6 ;  /* 0x000054100b047816 */ /* 0x000fe40000000006 */
[----:B------:R-:W-:Y:S01]  /*3e5c0*/  PRMT R7, R24, 0x5410, R7 ;  /* 0x0000541018077816 */ /* 0x000fe20000000007 */
[----:B------:R-:W-:Y:S01]  /*3e5d0*/  STL [R1], R27 ;  /* 0x0000001b01007387 */ /* 0x000fe20000100800 */
[----:B------:R-:W-:-:S03]  /*3e5e0*/  PRMT R6, R25, 0x5410, R8 ;  /* 0x0000541019067816 */ /* 0x000fc60000000008 */
[----:B------:R0:W-:Y:S01]  /*3e5f0*/  STL [R1+0x24], R9 ;  /* 0x0000240901007387 */ /* 0x0001e20000100800 */
[----:B------:R-:W-:-:S03]  /*3e600*/  LOP3.LUT R24, R30, 0xffff, RZ, 0xc0, !PT ;  /* 0x0000ffff1e187812 */ /* 0x000fc600078ec0ff */
[----:B------:R1:W-:Y:S04]  /*3e610*/  STL [R1+0xb14], R4 ;  /* 0x000b140401007387 */ /* 0x0003e80000100800 */
[----:B------:R-:W-:Y:S04]  /*3e620*/  STL [R1+0xb10], R7 ;  /* 0x000b100701007387 */ /* 0x000fe80000100800 */
[----:B------:R1:W-:Y:S04]  /*3e630*/  STL [R1+0xb0c], R6 ;  /* 0x000b0c0601007387 */ /* 0x0003e80000100800 */
[----:B------:R-:W4:Y:S01]  /*3e640*/  LDL.LU R30, [R1+0xc28] ;  /* 0x000c2800011e7983 */ /* 0x000f220000300800 */
[----:B0-----:R-:W-:-:S04]  /*3e650*/  PRMT R9, R9, 0x3340, R0 ;  /* 0x0000334009097816 */ /* 0x001fc80000000000 */
[----:B-1----:R-:W-:-:S05]  /*3e660*/  PRMT R4, R26, 0x5410, R9 ;  /* 0x000054101a047816 */ /* 0x002fca0000000009 */
[----:B------:R3:W-:Y:S04]  /*3e670*/  STL [R1+0xb08], R4 ;  /* 0x000b080401007387 */ /* 0x0007e80000100800 */
[----:B------:R-:W4:Y:S04]  /*3e680*/  LDL.LU R37, [R1+0xc24] ;  /* 0x000c240001257983 */ /* 0x000f280000300800 */
[----:B------:R-:W-:Y:S04]  /*3e690*/  STL [R1+0xec], R24 ;  /* 0x0000ec1801007387 */ /* 0x000fe80000100800 */
[----:B------:R-:W4:Y:S01]  /*3e6a0*/  LDL.LU R36, [R1+0xa14] ;  /* 0x000a140001247983 */ /* 0x000f220000300800 */
[----:B------:R-:W-:-:S02]  /*3e6b0*/  LOP3.LUT R185, R185, 0xffff, RZ, 0xc0, !PT ;  /* 0x0000ffffb9b97812 */ /* 0x000fc400078ec0ff */
[----:B------:R-:W-:Y:S02]  /*3e6c0*/  LOP3.LUT R81, R232, 0xffff, RZ, 0xc0, !PT ;  /* 0x0000ffffe8517812 */ /* 0x000fe400078ec0ff */
[----:B------:R-:W-:Y:S02]  /*3e6d0*/  LOP3.LUT R80, R13, 0xffff, RZ, 0xc0, !PT ;  /* 0x0000ffff0d507812 */ /* 0x000fe400078ec0ff */
[----:B------:R-:W-:Y:S02]  /*3e6e0*/  LOP3.LUT R188, R188, 0xffff, RZ, 0xc0, !PT ;  /* 0x0000ffffbcbc7812 */ /* 0x000fe400078ec0ff */
[--C-:B------:R-:W-:Y:S02]  /*3e6f0*/  PRMT R6, R185, 0x3340, R0.reuse ;  /* 0x00003340b9067816 */ /* 0x100fe40000000000 */
[----:B------:R-:W-:Y:S02]  /*3e700*/  PRMT R7, R80, 0x3340, R0 ;  /* 0x0000334050077816 */ /* 0x000fe40000000000 */
[----:B------:R-:W-:-:S02]  /*3e710*/  LOP3.LUT R9, R187, 0xffff, RZ, 0xc0, !PT ;  /* 0x0000ffffbb097812 */ /* 0x000fc400078ec0ff */
[----:B------:R-:W-:Y:S02]  /*3e720*/  PRMT R8, R188, 0x3340, R0 ;  /* 0x00003340bc087816 */ /* 0x000fe40000000000 */
[----:B---3--:R-:W-:-:S05]  /*3e730*/  LOP3.LUT R4, R33, 0xffff, RZ, 0xc0, !PT ;  /* 0x0000ffff21047812 */ /* 0x008fca00078ec0ff */
[----:B------:R-:W-:Y:S04]  /*3e740*/  STL [R1+0x104], R4 ;  /* 0x0001040401007387 */ /* 0x000fe80000100800 */
[----:B------:R-:W3:Y:S01]  /*3e750*/  LDL.LU R33, [R1+0xa10] ;  /* 0x000a100001217983 */ /* 0x000ee20000300800 */
[----:B--2---:R-:W-:-:S03]  /*3e760*/  LOP3.LUT R11, R32, 0xffff, RZ, 0xc0, !PT ;  /* 0x0000ffff200b7812 */ /* 0x004fc600078ec0ff */
[----:B------:R-:W2:Y:S04]  /*3e770*/  LDL.LU R32, [R1+0x824] ;  /* 0x0008240001207983 */ /* 0x000ea80000300800 */
[----:B------:R0:W-:Y:S01]  /*3e780*/  STL [R1+0x1c], R11 ;  /* 0x00001c0b01007387 */ /* 0x0001e20000100800 */
[----:B----4-:R-:W-:Y:S02]  /*3e790*/  LOP3.LUT R79, R38, 0xffff, RZ, 0xc0, !PT ;  /* 0x0000ffff264f7812 */ /* 0x010fe400078ec0ff */
[----:B------:R-:W-:Y:S02]  /*3e7a0*/  LOP3.LUT R26, R31, 0xffff, RZ, 0xc0, !PT ;  /* 0x0000ffff1f1a7812 */ /* 0x000fe400078ec0ff */
[----:B------:R-:W4:Y:S01]  /*3e7b0*/  LDL.LU R31, [R1+0x820] ;  /* 0x00082000011f7983 */ /* 0x000f220000300800 */
[----:B------:R-:W-:-:S02]  /*3e7c0*/  LOP3.LUT R25, R35, 0xffff, RZ, 0xc0, !PT ;  /* 0x0000ffff23197812 */ /* 0x000fc400078ec0ff */
[----:B------:R-:W-:Y:S01]  /*3e7d0*/  LOP3.LUT R186, R34, 0xffff, RZ, 0xc0, !PT ;  /* 0x0000ffff22ba7812 */ /* 0x000fe200078ec0ff */
[----:B------:R-:W-:Y:S01]  /*3e7e0*/  STL [R1+0xe8], R26 ;  /* 0x0000e81a01007387 */ /* 0x000fe20000100800 */
[----:B------:R-:W-:Y:S02]  /*3e7f0*/  PRMT R13, R79, 0x3340, R81 ;  /* 0x000033404f0d7816 */ /* 0x000fe40000000051 */
[----:B0-----:R-:W-:Y:S01]  /*3e800*/  PRMT R11, R11, 0x3340, R186 ;  /* 0x000033400b0b7816 */ /* 0x001fe200000000ba */
[----:B------:R-:W4:Y:S01]  /*3e810*/  LDL.LU R232, [R1+0x2178] ;  /* 0x0021780001e87983 */ /* 0x000f220000300800 */
[----:B------:R-:W-:-:S03]  /*3e820*/  PRMT R24, R24, 0x3340, R26 ;  /* 0x0000334018187816 */ /* 0x000fc6000000001a */
[----:B------:R0:W-:Y:S01]  /*3e830*/  STL [R1+0x100], R25 ;  /* 0x0001001901007387 */ /* 0x0001e20000100800 */
[----:B------:R-:W-:-:S03]  /*3e840*/  PRMT R7, R13, 0x5410, R7 ;  /* 0x000054100d077816 */ /* 0x000fc60000000007 */
[----:B------:R1:W-:Y:S01]  /*3e850*/  STL [R1+0xfc], R9 ;  /* 0x0000fc0901007387 */ /* 0x0003e20000100800 */
[----:B0-----:R-:W-:Y:S02]  /*3e860*/  PRMT R25, R4, 0x3340, R25 ;  /* 0x0000334004197816 */ /* 0x001fe40000000019 */
[----:B------:R-:W-:Y:S02]  /*3e870*/  PRMT R4, R11, 0x5410, R6 ;  /* 0x000054100b047816 */ /* 0x000fe40000000006 */
[----:B------:R-:W-:Y:S02]  /*3e880*/  PRMT R6, R24, 0x5410, R8 ;  /* 0x0000541018067816 */ /* 0x000fe40000000008 */
[----:B-1----:R-:W-:Y:S01]  /*3e890*/  PRMT R9, R9, 0x3340, R0 ;  /* 0x0000334009097816 */ /* 0x002fe20000000000 */
[----:B------:R0:W-:Y:S04]  /*3e8a0*/  STL [R1+0xb04], R4 ;  /* 0x000b040401007387 */ /* 0x0001e80000100800 */
[----:B------:R-:W-:Y:S04]  /*3e8b0*/  STL [R1+0xb00], R7 ;  /* 0x000b000701007387 */ /* 0x000fe80000100800 */
[----:B------:R-:W4:Y:S01]  /*3e8c0*/  LDL.LU R35, [R1+0xc30] ;  /* 0x000c300001237983 */ /* 0x000f220000300800 */
[----:B0-----:R-:W-:-:S03]  /*3e8d0*/  PRMT R4, R25, 0x5410, R9 ;  /* 0x0000541019047816 */ /* 0x001fc60000000009 */
[----:B------:R-:W-:Y:S04]  /*3e8e0*/  STL [R1+0xafc], R6 ;  /* 0x000afc0601007387 */ /* 0x000fe80000100800 */
[----:B------:R-:W4:Y:S01]  /*3e8f0*/  LDL.LU R34, [R1+0xc2c] ;  /* 0x000c2c0001227983 */ /* 0x000f220000300800 */
[----:B------:R-:W-:-:S03]  /*3e900*/  LOP3.LUT R24, R30, 0xffff, RZ, 0xc0, !PT ;  /* 0x0000ffff1e187812 */ /* 0x000fc600078ec0ff */
[----:B------:R0:W-:Y:S04]  /*3e910*/  STL [R1+0xaf8], R4 ;  /* 0x000af80401007387 */ /* 0x0001e80000100800 */
[----:B------:R-:W4:Y:S01]  /*3e920*/  LDL.LU R30, [R1+0xa1c] ;  /* 0x000a1c00011e7983 */ /* 0x000f220000300800 */
[----:B0-----:R-:W-:-:S03]  /*3e930*/  LOP3.LUT R4, R37, 0xffff, RZ, 0xc0, !PT ;  /* 0x0000ffff25047812 */ /* 0x001fc600078ec0ff */
[----:B------:R-:W-:Y:S01]  /*3e940*/  STL [R1+0xf8], R24 ;  /* 0x0000f81801007387 */ /* 0x000fe20000100800 */
[----:B------:R-:W-:Y:S02]  /*3e950*/  LOP3.LUT R82, R36, 0xffff, RZ, 0xc0, !PT ;  /* 0x0000ffff24527812 */ /* 0x000fe400078ec0ff */
[----:B------:R-:W-:Y:S01]  /*3e960*/  LOP3.LUT R83, R236, 0xffff, RZ, 0xc0, !PT ;  /* 0x0000ffffec537812 */ /* 0x000fe200078ec0ff */
[----:B------:R0:W-:Y:S01]  /*3e970*/  STL [R1+0xf4], R4 ;  /* 0x0000f40401007387 */ /* 0x0001e20000100800 */
[----:B------:R-:W-:Y:S02]  /*3e980*/  LOP3.LUT R86, R15, 0xffff, RZ, 0xc0, !PT ;  /* 0x0000ffff0f567812 */ /* 0x000fe400078ec0ff */
[----:B------:R-:W-:Y:S02]  /*3e990*/  LOP3.LUT R85, R243, 0xffff, RZ, 0xc0, !PT ;  /* 0x0000fffff3557812 */ /* 0x000fe400078ec0ff */
[----:B------:R-:W-:Y:S02]  /*3e9a0*/  LOP3.LUT R243, R14, 0xffff, RZ, 0xc0, !PT ;  /* 0x0000ffff0ef37812 */ /* 0x000fe400078ec0ff */
[----:B------:R-:W-:-:S02]  /*3e9b0*/  LOP3.LUT R190, R190, 0xffff, RZ, 0xc0, !PT ;  /* 0x0000ffffbebe7812 */ /* 0x000fc400078ec0ff */
[----:B------:R-:W-:Y:S02]  /*3e9c0*/  LOP3.LUT R9, R189, 0xffff, RZ, 0xc0, !PT ;  /* 0x0000ffffbd097812 */ /* 0x000fe400078ec0ff */
[--C-:B------:R-:W-:Y:S02]  /*3e9d0*/  PRMT R6, R86, 0x3340, R0.reuse ;  /* 0x0000334056067816 */ /* 0x100fe40000000000 */
[----:B------:R-:W-:Y:S02]  /*3e9e0*/  PRMT R11, R82, 0x3340, R83 ;  /* 0x00003340520b7816 */ /* 0x000fe40000000053 */
[--C-:B------:R-:W-:Y:S02]  /*3e9f0*/  PRMT R7, R243, 0x3340, R0.reuse ;  /* 0x00003340f3077816 */ /* 0x100fe40000000000 */
[----:B------:R-:W-:Y:S02]  /*3ea00*/  PRMT R8, R190, 0x3340, R0 ;  /* 0x00003340be087816 */ /* 0x000fe40000000000 */
[----:B------:R-:W-:-:S02]  /*3ea10*/  PRMT R6, R11, 0x5410, R6 ;  /* 0x000054100b067816 */ /* 0x000fc40000000006 */
[----:B---3--:R-:W-:Y:S02]  /*3ea20*/  LOP3.LUT R84, R33, 0xffff, RZ, 0xc0, !PT ;  /* 0x0000ffff21547812 */ /* 0x008fe400078ec0ff */
[----:B------:R-:W3:Y:S01]  /*3ea30*/  LDL.LU R33, [R1+0xa18] ;  /* 0x000a180001217983 */ /* 0x000ee20000300800 */
[----:B--2---:R-:W-:Y:S02]  /*3ea40*/  LOP3.LUT R25, R32, 0xffff, RZ, 0xc0, !PT ;  /* 0x0000ffff20197812 */ /* 0x004fe400078ec0ff */
[----:B------:R-:W-:-:S03]  /*3ea50*/  PRMT R13, R84, 0x3340, R85 ;  /* 0x00003340540d7816 */ /* 0x000fc60000000055 */
[----:B------:R-:W-:Y:S01]  /*3ea60*/  STL [R1+0xf0], R25 ;  /* 0x0000f01901007387 */ /* 0x000fe20000100800 */
[----:B------:R-:W-:-:S03]  /*3ea70*/  PRMT R14, R24, 0x3340, R25 ;  /* 0x00003340180e7816 */ /* 0x000fc60000000019 */
[----:B------:R-:W2:Y:S04]  /*3ea80*/  LDL.LU R32, [R1+0x82c] ;  /* 0x00082c0001207983 */ /* 0x000ea80000300800 */
[----:B------:R-:W2:Y:S01]  /*3ea90*/  LDL.LU R236, [R1+0x2174] ;  /* 0x0021740001ec7983 */ /* 0x000ea20000300800 */
[----:B----4-:R-:W-:-:S03]  /*3eaa0*/  LOP3.LUT R187, R31, 0xffff, RZ, 0xc0, !PT ;  /* 0x0000ffff1fbb7812 */ /* 0x010fc600078ec0ff */
[----:B------:R-:W4:Y:S01]  /*3eab0*/  LDL.LU R31, [R1+0x828] ;  /* 0x00082800011f7983 */ /* 0x000f220000300800 */
[----:B------:R-:W-:-:S03]  /*3eac0*/  PRMT R7, R13, 0x5410, R7 ;  /* 0x000054100d077816 */ /* 0x000fc60000000007 */
[----:B------:R-:W-:Y:S01]  /*3ead0*/  STL [R1+0x2108], R243 ;  /* 0x002108f301007387 */ /* 0x000fe20000100800 */
[----:B------:R-:W-:-:S03]  /*3eae0*/  PRMT R15, R4, 0x3340, R187 ;  /* 0x00003340040f7816 */ /* 0x000fc600000000bb */
[----:B------:R1:W-:Y:S01]  /*3eaf0*/  STL [R1+0x10c], R9 ;  /* 0x00010c0901007387 */ /* 0x0003e20000100800 */
[----:B0-----:R-:W-:-:S03]  /*3eb00*/  PRMT R4, R14, 0x5410, R8 ;  /* 0x000054100e047816 */ /* 0x001fc60000000008 */
[----:B------:R0:W-:Y:S01]  /*3eb10*/  STL [R1+0xaf4], R6 ;  /* 0x000af40601007387 */ /* 0x0001e20000100800 */
[----:B-1----:R-:W-:-:S03]  /*3eb20*/  PRMT R9, R9, 0x3340, R0 ;  /* 0x0000334009097816 */ /* 0x002fc60000000000 */
[----:B------:R-:W-:Y:S01]  /*3eb30*/  STL [R1+0xaf0], R7 ;  /* 0x000af00701007387 */ /* 0x000fe20000100800 */
[----:B0-----:R-:W-:-:S03]  /*3eb40*/  PRMT R6, R15, 0x5410, R9 ;  /* 0x000054100f067816 */ /* 0x001fc60000000009 */
[----:B------:R0:W-:Y:S04]  /*3eb50*/  STL [R1+0xa14], R4 ;  /* 0x000a140401007387 */ /* 0x0001e80000100800 */
[----:B------:R1:W-:Y:S01]  /*3eb60*/  STL [R1+0xa10], R6 ;  /* 0x000a100601007387 */ /* 0x0003e20000100800 */
[----:B0-----:R-:W-:-:S03]  /*3eb70*/  LOP3.LUT R4, R34, 0xffff, RZ, 0xc0, !PT ;  /* 0x0000ffff22047812 */ /* 0x001fc600078ec0ff */
[----:B------:R-:W4:Y:S04]  /*3eb80*/  LDL.LU R34, [R1+0xc38] ;  /* 0x000c380001227983 */ /* 0x000f280000300800 */
[----:B------:R-:W4:Y:S01]  /*3eb90*/  LDL.LU R37, [R1+0xc34] ;  /* 0x000c340001257983 */ /* 0x000f220000300800 */
[----:B------:R-:W-:-:S03]  /*3eba0*/  LOP3.LUT R148, R30, 0xffff, RZ, 0xc0, !PT ;  /* 0x0000ffff1e947812 */ /* 0x000fc600078ec0ff */
[----:B------:R0:W-:Y:S04]  /*3ebb0*/  STL [R1+0x108], R4 ;  /* 0x0001080401007387 */ /* 0x0001e80000100800 */
[----:B------:R-:W4:Y:S04]  /*3ebc0*/  LDL.LU R36, [R1+0xa24] ;  /* 0x000a240001247983 */ /* 0x000f280000300800 */
[----:B------:R-:W4:Y:S01]  /*3ebd0*/  LDL.LU R30, [R1+0xa20] ;  /* 0x000a2000011e7983 */ /* 0x000f220000300800 */
[----:B------:R-:W-:Y:S02]  /*3ebe0*/  LOP3.LUT R149, R233, 0xffff, RZ, 0xc0, !PT ;  /* 0x0000ffffe9957812 */ /* 0x000fe400078ec0ff */
[----:B------:R-:W-:-:S02]  /*3ebf0*/  LOP3.LUT R145, R17, 0xffff, RZ, 0xc0, !PT ;  /* 0x0000ffff11917812 */ /* 0x000fc400078ec0ff */
[----:B------:R-:W-:Y:S02]  /*3ec00*/  LOP3.LUT R90, R2, 0xffff, RZ, 0xc0, !PT ;  /* 0x0000ffff025a7812 */ /* 0x000fe400078ec0ff */
[----:B------:R-:W-:Y:S02]  /*3ec10*/  LOP3.LUT R2, R16, 0xffff, RZ, 0xc0, !PT ;  /* 0x0000ffff10027812 */ /* 0x000fe400078ec0ff */
[----:B------:R-:W-:Y:S02]  /*3ec20*/  LOP3.LUT R87, R35, 0xffff, RZ, 0xc0, !PT ;  /* 0x0000ffff23577812 */ /* 0x000fe400078ec0ff */
[----:B------:R-:W-:Y:S02]  /*3ec30*/  LOP3.LUT R192, R192, 0xffff, RZ, 0xc0, !PT ;  /* 0x0000ffffc0c07812 */ /* 0x000fe400078ec0ff */
[----:B-1----:R-:W-:Y:S02]  /*3ec40*/  PRMT R6, R145, 0x3340, R0 ;  /* 0x0000334091067816 */ /* 0x002fe40000000000 */
[----:B------:R-:W-:-:S02]  /*3ec50*/  PRMT R11, R148, 0x3340, R149 ;  /* 0x00003340940b7816 */ /* 0x000fc40000000095 */
[----:B------:R-:W-:Y:S02]  /*3ec60*/  LOP3.LUT R191, R191, 0xffff, RZ, 0xc0, !PT ;  /* 0x0000ffffbfbf7812 */ /* 0x000fe400078ec0ff */
[--C-:B------:R-:W-:Y:S02]  /*3ec70*/  PRMT R7, R2, 0x3340, R0.reuse ;  /* 0x0000334002077816 */ /* 0x100fe40000000000 */
[--C-:B------:R-:W-:Y:S02]  /*3ec80*/  PRMT R8, R192, 0x3340, R0.reuse ;  /* 0x00003340c0087816 */ /* 0x100fe40000000000 */
[----:B------:R-:W-:Y:S02]  /*3ec90*/  PRMT R9, R191, 0x3340, R0 ;  /* 0x00003340bf097816 */ /* 0x000fe40000000000 */
[----:B---3--:R-:W-:Y:S02]  /*3eca0*/  LOP3.LUT R88, R33, 0xffff, RZ, 0xc0, !PT ;  /* 0x0000ffff21587812 */ /* 0x008fe400078ec0ff */
[----:B------:R-:W3:Y:S02]  /*3ecb0*/  LDL.LU R33, [R1+0x834] ;  /* 0x0008340001217983 */ /* 0x000ee40000300800 */
[----:B------:R-:W-:-:S02]  /*3ecc0*/  PRMT R13, R88, 0x3340, R90 ;  /* 0x00003340580d7816 */ /* 0x000fc4000000005a */
[----:B--2---:R-:W-:Y:S02]  /*3ecd0*/  LOP3.LUT R89, R32, 0xffff, RZ, 0xc0, !PT ;  /* 0x0000ffff20597812 */ /* 0x004fe400078ec0ff */
[----:B------:R-:W2:Y:S02]  /*3ece0*/  LDL.LU R32, [R1+0x830] ;  /* 0x0008300001207983 */ /* 0x000ea40000300800 */
[----:B------:R-:W-:Y:S02]  /*3ecf0*/  PRMT R14, R87, 0x3340, R89 ;  /* 0x00003340570e7816 */ /* 0x000fe40000000059 */
[----:B------:R-:W2:Y:S01]  /*3ed00*/  LDL.LU R233, [R1+0x2170] ;  /* 0x0021700001e97983 */ /* 0x000ea20000300800 */
[----:B----4-:R-:W-:-:S03]  /*3ed10*/  LOP3.LUT R189, R31, 0xffff, RZ, 0xc0, !PT ;  /* 0x0000ffff1fbd7812 */ /* 0x010fc600078ec0ff */
[----:B------:R1:W-:Y:S01]  /*3ed20*/  STL [R1+0x210c], R2 ;  /* 0x00210c0201007387 */ /* 0x0003e20000100800 */
[----:B------:R-:W-:Y:S02]  /*3ed30*/  PRMT R15, R4, 0x3340, R189 ;  /* 0x00003340040f7816 */ /* 0x000fe400000000bd */
[----:B0-----:R-:W-:Y:S02]  /*3ed40*/  PRMT R4, R14, 0x5410, R8 ;  /* 0x000054100e047816 */ /* 0x001fe40000000008 */
[----:B-1----:R-:W-:Y:S02]  /*3ed50*/  PRMT R2, R11, 0x5410, R6 ;  /* 0x000054100b027816 */ /* 0x002fe40000000006 */
[----:B------:R-:W-:-:S03]  /*3ed60*/  PRMT R6, R13, 0x5410, R7 ;  /* 0x000054100d067816 */ /* 0x000fc60000000007 */
[----:B------:R0:W-:Y:S04]  /*3ed70*/  STL [R1+0xa0c], R2 ;  /* 0x000a0c0201007387 */ /* 0x0001e80000100800 */
[----:B------:R-:W-:Y:S04]  /*3ed80*/  STL [R1+0xa08], R6 ;  /* 0x000a080601007387 */ /* 0x000fe80000100800 */
[----:B------:R-:W4:Y:S01]  /*3ed90*/  LDL.LU R35, [R1+0xc40] ;  /* 0x000c400001237983 */ /* 0x000f220000300800 */
[----:B0-----:R-:W-:-:S03]  /*3eda0*/  PRMT R2, R15, 0x5410, R9 ;  /* 0x000054100f027816 */ /* 0x001fc60000000009 */
[----:B------:R-:W-:Y:S04]  /*3edb0*/  STL [R1+0xa04], R4 ;  /* 0x000a040401007387 */ /* 0x000fe80000100800 */
[----:B------:R-:W4:Y:S04]  /*3edc0*/  LDL.LU R31, [R1+0xc3c] ;  /* 0x000c3c00011f7983 */ /* 0x000f280000300800 */
[----:B------:R0:W-:Y:S01]  /*3edd0*/  STL [R1+0xa00], R2 ;  /* 0x000a000201007387 */ /* 0x0001e20000100800 */
[----:B------:R-:W-:-:S03]  /*3ede0*/  LOP3.LUT R91, R34, 0xffff, RZ, 0xc0, !PT ;  /* 0x0000ffff225b7812 */ /* 0x000fc600078ec0ff */
[----:B------:R-:W4:Y:S01]  /*3edf0*/  LDL.LU R34, [R1+0xa2c] ;  /* 0x000a2c0001227983 */ /* 0x000f220000300800 */
[----:B------:R-:W-:-:S03]  /*3ee00*/  LOP3.LUT R146, R30, 0xffff, RZ, 0xc0, !PT ;  /* 0x0000ffff1e927812 */ /* 0x000fc600078ec0ff */
[----:B------:R-:W4:Y:S01]  /*3ee10*/  LDL.LU R30, [R1+0xa28] ;  /* 0x000a2800011e7983 */ /* 0x000f220000300800 */
[----:B0-----:R-:W-:Y:S02]  /*3ee20*/  LOP3.LUT R2, R36, 0xffff, RZ, 0xc0, !PT ;  /* 0x0000ffff24027812 */ /* 0x001fe400078ec0ff */
[----:B------:R-:W-:Y:S02]  /*3ee30*/  LOP3.LUT R4, R234, 0xffff, RZ, 0xc0, !PT ;  /* 0x0000ffffea047812 */ /* 0x000fe400078ec0ff */
[----:B------:R-:W-:Y:S01]  /*3ee40*/  LOP3.LUT R147, R235, 0xffff, RZ, 0xc0, !PT ;  /* 0x0000ffffeb937812 */ /* 0x000fe200078ec0ff */
[----:B------:R0:W-:Y:S01]  /*3ee50*/  STL [R1+0x118], R2 ;  /* 0x0001180201007387 */ /* 0x0001e20000100800 */
[----:B------:R-:W-:Y:S02]  /*3ee60*/  LOP3.LUT R141, R19, 0xffff, RZ, 0xc0, !PT ;  /* 0x0000ffff138d7812 */ /* 0x000fe400078ec0ff */
[----:B------:R-:W-:Y:S01]  /*3ee70*/  LOP3.LUT R7, R194, 0xffff, RZ, 0xc0, !PT ;  /* 0x0000ffffc2077812 */ /* 0x000fe200078ec0ff */
[----:B------:R-:W4:Y:S01]  /*3ee80*/  LDL.LU R36, [R1+0x83c] ;  /* 0x00083c0001247983 */ /* 0x000f220000300800 */
[----:B------:R-:W-:-:S02]  /*3ee90*/  PRMT R6, R141, 0x3340, R0 ;  /* 0x000033408d067816 */ /* 0x000fc40000000000 */
[----:B------:R-:W-:Y:S02]  /*3eea0*/  PRMT R11, R146, 0x3340, R147 ;  /* 0x00003340920b7816 */ /* 0x000fe40000000093 */
[----:B------:R-:W-:Y:S02]  /*3eeb0*/  LOP3.LUT R92, R37, 0xffff, RZ, 0xc0, !PT ;  /* 0x0000ffff255c7812 */ /* 0x000fe400078ec0ff */
[----:B------:R-:W-:Y:S02]  /*3eec0*/  LOP3.LUT R193, R193, 0xffff, RZ, 0xc0, !PT ;  /* 0x0000ffffc1c17812 */ /* 0x000fe400078ec0ff */
[----:B------:R-:W-:Y:S02]  /*3eed0*/  LOP3.LUT R142, R21, 0xffff, RZ, 0xc0, !PT ;  /* 0x0000ffff158e7812 */ /* 0x000fe400078ec0ff */
[----:B------:R-:W-:Y:S02]  /*3eee0*/  PRMT R15, R2, 0x3340, R4 ;  /* 0x00003340020f7816 */ /* 0x000fe40000000004 */
[----:B0-----:R-:W-:-:S02]  /*3eef0*/  PRMT R2, R11, 0x5410, R6 ;  /* 0x000054100b027816 */ /* 0x001fc40000000006 */
[--C-:B------:R-:W-:Y:S02]  /*3ef00*/  PRMT R8, R193, 0x3340, R0.reuse ;  /* 0x00003340c1087816 */ /* 0x100fe40000000000 */
[----:B------:R-:W-:Y:S02]  /*3ef10*/  PRMT R9, R142, 0x3340, R0 ;  /* 0x000033408e097816 */ /* 0x000fe40000000000 */
[----:B---3--:R-:W-:Y:S02]  /*3ef20*/  LOP3.LUT R93, R33, 0xffff, RZ, 0xc0, !PT ;  /* 0x0000ffff215d7812 */ /* 0x008fe400078ec0ff */
[----:B------:R-:W3:Y:S04]  /*3ef30*/  LDL.LU R33, [R1+0x838] ;  /* 0x0008380001217983 */ /* 0x000ee80000300800 */
[----:B------:R-:W3:Y:S01]  /*3ef40*/  LDL.LU R234, [R1+0x216c] ;  /* 0x00216c0001ea7983 */ /* 0x000ee20000300800 */
[----:B------:R-:W-:-:S03]  /*3ef50*/  PRMT R13, R91, 0x3340, R93 ;  /* 0x000033405b0d7816 */ /* 0x000fc6000000005d */
[----:B------:R-:W3:Y:S01]  /*3ef60*/  LDL.LU R235, [R1+0x2168] ;  /* 0x0021680001eb7983 */ /* 0x000ee20000300800 */
[----:B--2---:R-:W-:-:S03]  /*3ef70*/  LOP3.LUT R94, R32, 0xffff, RZ, 0xc0, !PT ;  /* 0x0000ffff205e7812 */ /* 0x004fc600078ec0ff */
[----:B------:R-:W-:Y:S04]  /*3ef80*/  STL [R1+0x114], R4 ;  /* 0x0001140401007387 */ /* 0x000fe80000100800 */
[----:B------:R0:W-:Y:S01]  /*3ef90*/  STL [R1+0x110], R7 ;  /* 0x0001100701007387 */ /* 0x0001e20000100800 */
[----:B------:R-:W-:-:S03]  /*3efa0*/  PRMT R14, R92, 0x3340, R94 ;  /* 0x000033405c0e7816 */ /* 0x000fc6000000005e */
[----:B------:R1:W-:Y:S01]  /*3efb0*/  STL [R1+0x9fc], R2 ;  /* 0x0009fc0201007387 */ /* 0x0003e20000100800 */
[----:B0-----:R-:W-:Y:S02]  /*3efc0*/  PRMT R7, R7, 0x3340, R0 ;  /* 0x0000334007077816 */ /* 0x001fe40000000000 */
[----:B------:R-:W-:Y:S02]  /*3efd0*/  PRMT R4, R14, 0x5410, R8 ;  /* 0x000054100e047816 */ /* 0x000fe40000000008 */
[----:B------:R-:W-:Y:S02]  /*3efe0*/  PRMT R6, R13, 0x5410, R7 ;  /* 0x000054100d067816 */ /* 0x000fe40000000007 */
[----:B-1----:R-:W-:-:S03]  /*3eff0*/  PRMT R2, R15, 0x5410, R9 ;  /* 0x000054100f027816 */ /* 0x002fc60000000009 */
[----:B------:R-:W-:Y:S04]  /*3f000*/  STL [R1+0x9f8], R6 ;  /* 0x0009f80601007387 */ /* 0x000fe80000100800 */
[----:B------:R-:W2:Y:S04]  /*3f010*/  LDL.LU R32, [R1+0xc48] ;  /* 0x000c480001207983 */ /* 0x000ea80000300800 */
[----:B------:R-:W-:Y:S01]  /*3f020*/  STL [R1+0x9f4], R4 ;  /* 0x0009f40401007387 */ /* 0x000fe20000100800 */
[----:B----4-:R-:W-:-:S03]  /*3f030*/  LOP3.LUT R95, R35, 0xffff, RZ, 0xc0, !PT ;  /* 0x0000ffff235f7812 */ /* 0x010fc600078ec0ff */
[----:B------:R0:W-:Y:S01]  /*3f040*/  STL [R1+0x9f0], R2 ;  /* 0x0009f00201007387 */ /* 0x0001e20000100800 */
[----:B------:R-:W-:-:S03]  /*3f050*/  LOP3.LUT R13, R31, 0xffff, RZ, 0xc0, !PT ;  /* 0x0000ffff1f0d7812 */ /* 0x000fc600078ec0ff */
[----:B------:R-:W4:Y:S04]  /*3f060*/  LDL.LU R31, [R1+0xc44] ;  /* 0x000c4400011f7983 */ /* 0x000f280000300800 */
[----:B------:R-:W4:Y:S04]  /*3f070*/  LDL.LU R35, [R1+0xa34] ;  /* 0x000a340001237983 */ /* 0x000f280000300800 */
[----:B------:R-:W-:Y:S01]  /*3f080*/  STL [R1+0x120], R13 ;  /* 0x0001200d01007387 */ /* 0x000fe20000100800 */
[----:B------:R-:W-:-:S03]  /*3f090*/  LOP3.LUT R14, R34, 0xffff, RZ, 0xc0, !PT ;  /* 0x0000ffff220e7812 */ /* 0x000fc600078ec0ff */
[----:B------:R-:W4:Y:S04]  /*3f0a0*/  LDL.LU R34, [R1+0xa30] ;  /* 0x000a300001227983 */ /* 0x000f280000300800 */
[----:B------:R1:W-:Y:S01]  /*3f0b0*/  STL [R1+0x11c], R14 ;  /* 0x00011c0e01007387 */ /* 0x0003e20000100800 */
[----:B0-----:R-:W-:-:S03]  /*3f0c0*/  LOP3.LUT R2, R30, 0xffff, RZ, 0xc0, !PT ;  /* 0x0000ffff1e027812 */ /* 0x001fc600078ec0ff */
[----:B------:R-:W4:Y:S01]  /*3f0d0*/  LDL.LU R30, [R1+0x844] ;  /* 0x00084400011e7983 */ /* 0x000f220000300800 */
[----:B------:R-:W-:Y:S02]  /*3f0e0*/  LOP3.LUT R98, R237, 0xffff, RZ, 0xc0, !PT ;  /* 0x0000ffffed627812 */ /* 0x000fe400078ec0ff */
[----:B------:R-:W-:Y:S01]  /*3f0f0*/  LOP3.LUT R140, R196, 0xffff, RZ, 0xc0, !PT ;  /* 0x0000ffffc48c7812 */ /* 0x000fe200078ec0ff */
[----:B------:R0:W-:Y:S01]  /*3f100*/  STL [R1+0x140], R2 ;  /* 0x0001400201007387 */ /* 0x0001e20000100800 */
[----:B------:R-:W-:Y:S02]  /*3f110*/  LOP3.LUT R138, R195, 0xffff, RZ, 0xc0, !PT ;  /* 0x0000ffffc38a7812 */ /* 0x000fe400078ec0ff */
[----:B------:R-:W-:Y:S01]  /*3f120*/  LOP3.LUT R96, R36, 0xffff, RZ, 0xc0, !PT ;  /* 0x0000ffff24607812 */ /* 0x000fe200078ec0ff */
[----:B------:R-:W4:Y:S01]  /*3f130*/  LDL.LU R237, [R1+0x2164] ;  /* 0x0021640001ed7983 */ /* 0x000f220000300800 */
[----:B------:R-:W-:Y:S02]  /*3f140*/  LOP3.LUT R220, R220, 0xffff, RZ, 0xc0, !PT ;  /* 0x0000ffffdcdc7812 */ /* 0x000fe400078ec0ff */
[----:B------:R-:W-:-:S02]  /*3f150*/  LOP3.LUT R139, R23, 0xffff, RZ, 0xc0, !PT ;  /* 0x0000ffff178b7812 */ /* 0x000fc400078ec0ff */
[----:B------:R-:W-:Y:S02]  /*3f160*/  PRMT R6, R140, 0x3340, R0 ;  /* 0x000033408c067816 */ /* 0x000fe40000000000 */
[----:B------:R-:W-:Y:S02]  /*3f170*/  PRMT R11, R95, 0x3340, R96 ;  /* 0x000033405f0b7816 */ /* 0x000fe40000000060 */
[----:B------:R-:W-:Y:S02]  /*3f180*/  LOP3.LUT R4, R22, 0xffff, RZ, 0xc0, !PT ;  /* 0x0000ffff16047812 */ /* 0x000fe400078ec0ff */
[--C-:B------:R-:W-:Y:S02]  /*3f190*/  PRMT R7, R138, 0x3340, R0.reuse ;  /* 0x000033408a077816 */ /* 0x100fe40000000000 */
[----:B------:R-:W-:Y:S02]  /*3f1a0*/  PRMT R8, R139, 0x3340, R0 ;  /* 0x000033408b087816 */ /* 0x000fe40000000000 */
[----:B-1----:R-:W-:-:S02]  /*3f1b0*/  PRMT R14, R14, 0x3340, R98 ;  /* 0x000033400e0e7816 */ /* 0x002fc40000000062 */
[----:B------:R-:W-:Y:S02]  /*3f1c0*/  PRMT R15, R2, 0x3340, R220 ;  /* 0x00003340020f7816 */ /* 0x000fe400000000dc */
[----:B0-----:R-:W-:Y:S02]  /*3f1d0*/  PRMT R2, R11, 0x5410, R6 ;  /* 0x000054100b027816 */ /* 0x001fe40000000006 */
[----:B------:R-:W-:Y:S02]  /*3f1e0*/  PRMT R9, R4, 0x3340, R0 ;  /* 0x0000334004097816 */ /* 0x000fe40000000000 */
[----:B---3--:R-:W-:Y:S02]  /*3f1f0*/  LOP3.LUT R97, R33, 0xffff, RZ, 0xc0, !PT ;  /* 0x0000ffff21617812 */ /* 0x008fe400078ec0ff */
[----:B------:R-:W3:Y:S02]  /*3f200*/  LDL.LU R33, [R1+0x840] ;  /* 0x0008400001217983 */ /* 0x000ee40000300800 */
[----:B------:R-:W-:-:S02]  /*3f210*/  PRMT R13, R13, 0x3340, R97 ;  /* 0x000033400d0d7816 */ /* 0x000fc40000000061 */
[----:B------:R0:W-:Y:S02]  /*3f220*/  STL [R1+0x2110], R4 ;  /* 0x0021100401007387 */ /* 0x0001e40000100800 */
[----:B------:R-:W-:Y:S02]  /*3f230*/  PRMT R6, R13, 0x5410, R7 ;  /* 0x000054100d067816 */ /* 0x000fe40000000007 */
[----:B------:R1:W-:Y:S01]  /*3f240*/  STL [R1+0x9ec], R2 ;  /* 0x0009ec0201007387 */ /* 0x0003e20000100800 */
[----:B0-----:R-:W-:-:S03]  /*3f250*/  PRMT R4, R14, 0x5410, R8 ;  /* 0x000054100e047816 */ /* 0x001fc60000000008 */
[----:B------:R-:W-:Y:S01]  /*3f260*/  STL [R1+0x9e8], R6 ;  /* 0x0009e80601007387 */ /* 0x000fe20000100800 */
[----:B-1----:R-:W-:-:S03]  /*3f270*/  PRMT R2, R15, 0x5410, R9 ;  /* 0x000054100f027816 */ /* 0x002fc60000000009 */
[----:B------:R-:W-:Y:S04]  /*3f280*/  STL [R1+0x9e4], R4 ;  /* 0x0009e40401007387 */ /* 0x000fe80000100800 */
[----:B------:R-:W3:Y:S04]  /*3f290*/  LDL.LU R36, [R1+0xc54] ;  /* 0x000c540001247983 */ /* 0x000ee80000300800 */
[----:B------:R0:W-:Y:S01]  /*3f2a0*/  STL [R1+0x9e0], R2 ;  /* 0x0009e00201007387 */ /* 0x0001e20000100800 */
[----:B--2---:R-:W-:-:S03]  /*3f2b0*/  LOP3.LUT R99, R32, 0xffff, RZ, 0xc0, !PT ;  /* 0x0000ffff20637812 */ /* 0x004fc600078ec0ff */
[----:B------:R-:W2:Y:S01]  /*3f2c0*/  LDL.LU R32, [R1+0xc50] ;  /* 0x000c500001207983 */ /* 0x000ea20000300800 */
[----:B----4-:R-:W-:-:S03]  /*3f2d0*/  LOP3.LUT R13, R31, 0xffff, RZ, 0xc0, !PT ;  /* 0x0000ffff1f0d7812 */ /* 0x010fc600078ec0ff */
[----:B------:R-:W4:Y:S01]  /*3f2e0*/  LDL.LU R31, [R1+0xc4c] ;  /* 0x000c4c00011f7983 */ /* 0x000f220000300800 */
[----:B------:R-:W-:-:S03]  /*3f2f0*/  LOP3.LUT R100, R35, 0xffff, RZ, 0xc0, !PT ;  /* 0x0000ffff23647812 */ /* 0x000fc600078ec0ff */
[----:B------:R1:W-:Y:S04]  /*3f300*/  STL [R1+0x134], R13 ;  /* 0x0001340d01007387 */ /* 0x0003e80000100800 */
        /* <DEDUP_REMOVED lines=11> */
[----:B------:R-:W-:Y:S01]  /*3f3c0*/  PRMT R11, R99, 0x3340, R101 ;  /* 0x00003340630b7816 */ /* 0x000fe20000000065 */
[----:B------:R-:W4:Y:S01]  /*3f3d0*/  LDL.LU R236, [R1+0x2160] ;  /* 0x0021600001ec7983 */ /* 0x000f220000300800 */
[----:B------:R-:W-:Y:S02]  /*3f3e0*/  LOP3.LUT R153, R153, 0xffff, RZ, 0xc0, !PT ;  /* 0x0000ffff99997812 */ /* 0x000fe400078ec0ff */
[----:B------:R-:W-:Y:S02]  /*3f3f0*/  LOP3.LUT R221, R152, 0xffff, RZ, 0xc0, !PT ;  /* 0x0000ffff98dd7812 */ /* 0x000fe400078ec0ff */
[----:B------:R-:W-:Y:S02]  /*3f400*/  PRMT R7, R232, 0x3340, R0 ;  /* 0x00003340e8077816 */ /* 0x000fe40000000000 */
[----:B------:R-:W-:Y:S02]  /*3f410*/  PRMT R15, R2, 0x3340, R4 ;  /* 0x00003340020f7816 */ /* 0x000fe40000000004 */
[----:B------:R-:W-:-:S02]  /*3f420*/  PRMT R8, R153, 0x3340, R0 ;  /* 0x0000334099087816 */ /* 0x000fc40000000000 */
[----:B------:R-:W-:Y:S02]  /*3f430*/  PRMT R9, R221, 0x3340, R0 ;  /* 0x00003340dd097816 */ /* 0x000fe40000000000 */
[----:B---3--:R-:W-:Y:S02]  /*3f440*/  LOP3.LUT R14, R33, 0xffff, RZ, 0xc0, !PT ;  /* 0x0000ffff210e7812 */ /* 0x008fe400078ec0ff */
[----:B------:R-:W3:Y:S02]  /*3f450*/  LDL.LU R33, [R1+0x848] ;  /* 0x0008480001217983 */ /* 0x000ee40000300800 */
[----:B-1----:R-:W-:Y:S02]  /*3f460*/  PRMT R13, R13, 0x3340, R14 ;  /* 0x000033400d0d7816 */ /* 0x002fe4000000000e */
[----:B------:R1:W-:Y:S04]  /*3f470*/  STL [R1+0x12c], R14 ;  /* 0x00012c0e01007387 */ /* 0x0003e80000100800 */
[----:B------:R1:W-:Y:S01]  /*3f480*/  STL [R1+0x128], R4 ;  /* 0x0001280401007387 */ /* 0x0003e20000100800 */
[----:B0-----:R-:W-:-:S02]  /*3f490*/  PRMT R2, R13, 0x5410, R7 ;  /* 0x000054100d027816 */ /* 0x001fc40000000007 */
[----:B-1----:R-:W-:Y:S02]  /*3f4a0*/  PRMT R14, R100, 0x3340, R136 ;  /* 0x00003340640e7816 */ /* 0x002fe40000000088 */
[----:B------:R-:W-:Y:S01]  /*3f4b0*/  PRMT R4, R11, 0x5410, R6 ;  /* 0x000054100b047816 */ /* 0x000fe20000000006 */
[----:B------:R-:W-:Y:S01]  /*3f4c0*/  STL [R1+0x2114], R221 ;  /* 0x002114dd01007387 */ /* 0x000fe20000100800 */
[----:B------:R-:W-:-:S03]  /*3f4d0*/  PRMT R6, R14, 0x5410, R8 ;  /* 0x000054100e067816 */ /* 0x000fc60000000008 */
[----:B------:R0:W-:Y:S04]  /*3f4e0*/  STL [R1+0x9dc], R4 ;  /* 0x0009dc0401007387 */ /* 0x0001e80000100800 */
[----:B------:R1:W-:Y:S01]  /*3f4f0*/  STL [R1+0x9d8], R2 ;  /* 0x0009d80201007387 */ /* 0x0003e20000100800 */
[----:B0-----:R-:W-:-:S03]  /*3f500*/  PRMT R4, R15, 0x5410, R9 ;  /* 0x000054100f047816 */ /* 0x001fc60000000009 */
[----:B------:R-:W-:Y:S01]  /*3f510*/  STL [R1+0x9d4], R6 ;  /* 0x0009d40601007387 */ /* 0x000fe20000100800 */
[----:B-1----:R-:W-:-:S03]  /*3f520*/  LOP3.LUT R2, R36, 0xffff, RZ, 0xc0, !PT ;  /* 0x0000ffff24027812 */ /* 0x002fc600078ec0ff */
[----:B------:R0:W-:Y:S01]  /*3f530*/  STL [R1+0x9d0], R4 ;  /* 0x0009d00401007387 */ /* 0x0001e20000100800 */
[----:B--2---:R-:W-:-:S03]  /*3f540*/  LOP3.LUT R102, R32, 0xffff, RZ, 0xc0, !PT ;  /* 0x0000ffff20667812 */ /* 0x004fc600078ec0ff */
[----:B------:R-:W2:Y:S04]  /*3f550*/  LDL.LU R32, [R1+0xc60] ;  /* 0x000c600001207983 */ /* 0x000ea80000300800 */
[----:B------:R-:W-:Y:S04]  /*3f560*/  STL [R1+0x14c], R2 ;  /* 0x00014c0201007387 */ /* 0x000fe80000100800 */
[----:B------:R-:W2:Y:S01]  /*3f570*/  LDL.LU R38, [R1+0xc5c] ;  /* 0x000c5c0001267983 */ /* 0x000ea20000300800 */
[----:B----4-:R-:W-:-:S03]  /*3f580*/  LOP3.LUT R103, R31, 0xffff, RZ, 0xc0, !PT ;  /* 0x0000ffff1f677812 */ /* 0x010fc600078ec0ff */
[----:B------:R-:W4:Y:S01]  /*3f590*/  LDL.LU R31, [R1+0xc58] ;  /* 0x000c5800011f7983 */ /* 0x000f220000300800 */
[----:B0-----:R-:W-:-:S03]  /*3f5a0*/  LOP3.LUT R4, R30, 0xffff, RZ, 0xc0, !PT ;  /* 0x0000ffff1e047812 */ /* 0x001fc600078ec0ff */
[----:B------:R-:W4:Y:S01]  /*3f5b0*/  LDL.LU R30, [R1+0xa3c] ;  /* 0x000a3c00011e7983 */ /* 0x000f220000300800 */
[----:B------:R-:W-:Y:S02]  /*3f5c0*/  LOP3.LUT R14, R35, 0xffff, RZ, 0xc0, !PT ;  /* 0x0000ffff230e7812 */ /* 0x000fe400078ec0ff */
[----:B------:R-:W-:-:S03]  /*3f5d0*/  LOP3.LUT R134, R208, 0xffff, RZ, 0xc0, !PT ;  /* 0x0000ffffd0867812 */ /* 0x000fc600078ec0ff */
[----:B------:R0:W-:Y:S01]  /*3f5e0*/  STL [R1+0x144], R14 ;  /* 0x0001440e01007387 */ /* 0x0001e20000100800 */
[----:B------:R-:W-:-:S03]  /*3f5f0*/  LOP3.LUT R104, R34, 0xffff, RZ, 0xc0, !PT ;  /* 0x0000ffff22687812 */ /* 0x000fc600078ec0ff */
[----:B------:R1:W-:Y:S01]  /*3f600*/  STL [R1+0x148], R4 ;  /* 0x0001480401007387 */ /* 0x0003e20000100800 */
[----:B------:R-:W-:-:S03]  /*3f610*/  LOP3.LUT R135, R199, 0xffff, RZ, 0xc0, !PT ;  /* 0x0000ffffc7877812 */ /* 0x000fc600078ec0ff */
[----:B------:R-:W4:Y:S01]  /*3f620*/  LDL.LU R35, [R1+0x85c] ;  /* 0x00085c0001237983 */ /* 0x000f220000300800 */
[----:B------:R-:W-:-:S03]  /*3f630*/  LOP3.LUT R233, R233, 0xffff, RZ, 0xc0, !PT ;  /* 0x0000ffffe9e97812 */ /* 0x000fc600078ec0ff */
[----:B------:R-:W4:Y:S01]  /*3f640*/  LDL.LU R37, [R1+0x858] ;  /* 0x0008580001257983 */ /* 0x000f220000300800 */
[----:B------:R-:W-:Y:S02]  /*3f650*/  LOP3.LUT R155, R155, 0xffff, RZ, 0xc0, !PT ;  /* 0x0000ffff9b9b7812 */ /* 0x000fe400078ec0ff */
[----:B------:R-:W-:Y:S01]  /*3f660*/  LOP3.LUT R9, R210, 0xffff, RZ, 0xc0, !PT ;  /* 0x0000ffffd2097812 */ /* 0x000fe200078ec0ff */
[----:B------:R-:W4:Y:S01]  /*3f670*/  LDL.LU R34, [R1+0x854] ;  /* 0x0008540001227983 */ /* 0x000f220000300800 */
[----:B------:R-:W-:Y:S02]  /*3f680*/  PRMT R6, R134, 0x3340, R0 ;  /* 0x0000334086067816 */ /* 0x000fe40000000000 */
[----:B------:R-:W-:Y:S02]  /*3f690*/  PRMT R11, R102, 0x3340, R104 ;  /* 0x00003340660b7816 */ /* 0x000fe40000000068 */
[----:B------:R-:W-:Y:S02]  /*3f6a0*/  PRMT R7, R135, 0x3340, R0 ;  /* 0x0000334087077816 */ /* 0x000fe40000000000 */
[----:B------:R-:W-:Y:S01]  /*3f6b0*/  PRMT R15, R2, 0x3340, R4 ;  /* 0x00003340020f7816 */ /* 0x000fe20000000004 */
[----:B------:R1:W-:Y:S01]  /*3f6c0*/  STL [R1+0x154], R9 ;  /* 0x0001540901007387 */ /* 0x0003e20000100800 */
[----:B------:R-:W-:-:S02]  /*3f6d0*/  PRMT R8, R155, 0x3340, R0 ;  /* 0x000033409b087816 */ /* 0x000fc40000000000 */
[----:B0-----:R-:W-:Y:S02]  /*3f6e0*/  PRMT R14, R14, 0x3340, R233 ;  /* 0x000033400e0e7816 */ /* 0x001fe400000000e9 */
[----:B------:R-:W-:Y:S02]  /*3f6f0*/  PRMT R2, R11, 0x5410, R6 ;  /* 0x000054100b027816 */ /* 0x000fe40000000006 */
[----:B-1----:R-:W-:Y:S02]  /*3f700*/  PRMT R4, R14, 0x5410, R8 ;  /* 0x000054100e047816 */ /* 0x002fe40000000008 */
[----:B------:R-:W-:Y:S01]  /*3f710*/  PRMT R9, R9, 0x3340, R0 ;  /* 0x0000334009097816 */ /* 0x000fe20000000000 */
[----:B------:R0:W-:Y:S03]  /*3f720*/  STL [R1+0x9cc], R2 ;  /* 0x0009cc0201007387 */ /* 0x0001e60000100800 */
[----:B0-----:R-:W-:-:S02]  /*3f730*/  PRMT R2, R15, 0x5410, R9 ;  /* 0x000054100f027816 */ /* 0x001fc40000000009 */
[----:B---3--:R-:W-:-:S04]  /*3f740*/  LOP3.LUT R133, R33, 0xffff, RZ, 0xc0, !PT ;  /* 0x0000ffff21857812 */ /* 0x008fc800078ec0ff */
[----:B------:R-:W-:-:S04]  /*3f750*/  PRMT R13, R103, 0x3340, R133 ;  /* 0x00003340670d7816 */ /* 0x000fc80000000085 */
[----:B------:R-:W-:-:S05]  /*3f760*/  PRMT R6, R13, 0x5410, R7 ;  /* 0x000054100d067816 */ /* 0x000fca0000000007 */
[----:B------:R-:W-:Y:S04]  /*3f770*/  STL [R1+0x9c8], R6 ;  /* 0x0009c80601007387 */ /* 0x000fe80000100800 */
[----:B------:R-:W3:Y:S04]  /*3f780*/  LDL.LU R36, [R1+0xc68] ;  /* 0x000c680001247983 */ /* 0x000ee80000300800 */
[----:B------:R-:W-:Y:S04]  /*3f790*/  STL [R1+0x9c4], R4 ;  /* 0x0009c40401007387 */ /* 0x000fe80000100800 */
[----:B------:R-:W3:Y:S04]  /*3f7a0*/  LDL.LU R33, [R1+0xc64] ;  /* 0x000c640001217983 */ /* 0x000ee80000300800 */
[----:B------:R0:W-:Y:S01]  /*3f7b0*/  STL [R1+0x9c0], R2 ;  /* 0x0009c00201007387 */ /* 0x0001e20000100800 */
[----:B--2---:R-:W-:-:S03]  /*3f7c0*/  LOP3.LUT R14, R32, 0xffff, RZ, 0xc0, !PT ;  /* 0x0000ffff200e7812 */ /* 0x004fc600078ec0ff */
[----:B------:R-:W2:Y:S01]  /*3f7d0*/  LDL.LU R32, [R1+0xa48] ;  /* 0x000a480001207983 */ /* 0x000ea20000300800 */
[----:B0-----:R-:W-:-:S03]  /*3f7e0*/  LOP3.LUT R2, R38, 0xffff, RZ, 0xc0, !PT ;  /* 0x0000ffff26027812 */ /* 0x001fc600078ec0ff */
[----:B------:R0:W-:Y:S01]  /*3f7f0*/  STL [R1+0x158], R14 ;  /* 0x0001580e01007387 */ /* 0x0001e20000100800 */
[----:B----4-:R-:W-:-:S03]  /*3f800*/  LOP3.LUT R105, R31, 0xffff, RZ, 0xc0, !PT ;  /* 0x0000ffff1f697812 */ /* 0x010fc600078ec0ff */
[----:B------:R-:W4:Y:S04]  /*3f810*/  LDL.LU R31, [R1+0xa44] ;  /* 0x000a4400011f7983 */ /* 0x000f280000300800 */
[----:B------:R-:W-:Y:S01]  /*3f820*/  STL [R1+0x164], R2 ;  /* 0x0001640201007387 */ /* 0x000fe20000100800 */
[----:B------:R-:W-:-:S03]  /*3f830*/  LOP3.LUT R106, R30, 0xffff, RZ, 0xc0, !PT ;  /* 0x0000ffff1e6a7812 */ /* 0x000fc600078ec0ff */
[----:B------:R-:W4:Y:S01]  /*3f840*/  LDL.LU R30, [R1+0x864] ;  /* 0x00086400011e7983 */ /* 0x000f220000300800 */
[----:B------:R-:W-:Y:S02]  /*3f850*/  LOP3.LUT R107, R211, 0xffff, RZ, 0xc0, !PT ;  /* 0x0000ffffd36b7812 */ /* 0x000fe400078ec0ff */
[----:B------:R-:W-:Y:S02]  /*3f860*/  LOP3.LUT R132, R234, 0xffff, RZ, 0xc0, !PT ;  /* 0x0000ffffea847812 */ /* 0x000fe400078ec0ff */
[----:B------:R-:W-:Y:S02]  /*3f870*/  LOP3.LUT R157, R157, 0xffff, RZ, 0xc0, !PT ;  /* 0x0000ffff9d9d7812 */ /* 0x000fe400078ec0ff */
[----:B------:R-:W-:Y:S02]  /*3f880*/  LOP3.LUT R8, R215, 0xffff, RZ, 0xc0, !PT ;  /* 0x0000ffffd7087812 */ /* 0x000fe400078ec0ff */
[----:B------:R-:W-:Y:S02]  /*3f890*/  LOP3.LUT R15, R35, 0xffff, RZ, 0xc0, !PT ;  /* 0x0000ffff230f7812 */ /* 0x000fe400078ec0ff */
[----:B------:R-:W4:Y:S01]  /*3f8a0*/  LDL.LU R35, [R1+0x860] ;  /* 0x0008600001237983 */ /* 0x000f220000300800 */
[----:B------:R-:W-:-:S02]  /*3f8b0*/  LOP3.LUT R4, R37, 0xffff, RZ, 0xc0, !PT ;  /* 0x0000ffff25047812 */ /* 0x000fc400078ec0ff */
[----:B------:R-:W-:Y:S01]  /*3f8c0*/  LOP3.LUT R108, R34, 0xffff, RZ, 0xc0, !PT ;  /* 0x0000ffff226c7812 */ /* 0x000fe200078ec0ff */
[----:B------:R1:W-:Y:S01]  /*3f8d0*/  STL [R1+0x150], R15 ;  /* 0x0001500f01007387 */ /* 0x0003e20000100800 */
[----:B------:R-:W-:Y:S02]  /*3f8e0*/  PRMT R6, R107, 0x3340, R0 ;  /* 0x000033406b067816 */ /* 0x000fe40000000000 */
[----:B------:R-:W-:Y:S01]  /*3f8f0*/  PRMT R11, R105, 0x3340, R108 ;  /* 0x00003340690b7816 */ /* 0x000fe2000000006c */
[----:B------:R-:W-:Y:S01]  /*3f900*/  STL [R1+0x160], R4 ;  /* 0x0001600401007387 */ /* 0x000fe20000100800 */
[----:B------:R-:W-:Y:S02]  /*3f910*/  PRMT R7, R157, 0x3340, R0 ;  /* 0x000033409d077816 */ /* 0x000fe40000000000 */
[----:B------:R-:W-:Y:S01]  /*3f920*/  PRMT R13, R106, 0x3340, R132 ;  /* 0x000033406a0d7816 */ /* 0x000fe20000000084 */
[----:B------:R1:W-:Y:S01]  /*3f930*/  STL [R1+0x15c], R8 ;  /* 0x00015c0801007387 */ /* 0x0003e20000100800 */
[----:B------:R-:W-:-:S02]  /*3f940*/  LOP3.LUT R234, R213, 0xffff, RZ, 0xc0, !PT ;  /* 0x0000ffffd5ea7812 */ /* 0x000fc400078ec0ff */
[----:B0-----:R-:W-:Y:S02]  /*3f950*/  PRMT R14, R14, 0x3340, R15 ;  /* 0x000033400e0e7816 */ /* 0x001fe4000000000f */
[----:B-1----:R-:W-:Y:S02]  /*3f960*/  PRMT R15, R2, 0x3340, R4 ;  /* 0x00003340020f7816 */ /* 0x002fe40000000004 */
[----:B------:R-:W-:Y:S02]  /*3f970*/  PRMT R2, R11, 0x5410, R6 ;  /* 0x000054100b027816 */ /* 0x000fe40000000006 */
[--C-:B------:R-:W-:Y:S02]  /*3f980*/  PRMT R8, R8, 0x3340, R0.reuse ;  /* 0x0000334008087816 */ /* 0x100fe40000000000 */
[----:B------:R-:W-:Y:S02]  /*3f990*/  PRMT R6, R13, 0x5410, R7 ;  /* 0x000054100d067816 */ /* 0x000fe40000000007 */
[----:B------:R-:W-:-:S02]  /*3f9a0*/  PRMT R9, R234, 0x3340, R0 ;  /* 0x00003340ea097816 */ /* 0x000fc40000000000 */
[----:B------:R-:W-:Y:S01]  /*3f9b0*/  PRMT R4, R14, 0x5410, R8 ;  /* 0x000054100e047816 */ /* 0x000fe20000000008 */
[----:B------:R0:W-:Y:S04]  /*3f9c0*/  STL [R1+0x9bc], R2 ;  /* 0x0009bc0201007387 */ /* 0x0001e80000100800 */
[----:B------:R-:W-:Y:S04]  /*3f9d0*/  STL [R1+0x9b8], R6 ;  /* 0x0009b80601007387 */ /* 0x000fe80000100800 */
[----:B------:R-:W4:Y:S01]  /*3f9e0*/  LDL.LU R34, [R1+0xc70] ;  /* 0x000c700001227983 */ /* 0x000f220000300800 */
[----:B0-----:R-:W-:-:S03]  /*3f9f0*/  PRMT R2, R15, 0x5410, R9 ;  /* 0x000054100f027816 */ /* 0x001fc60000000009 */
[----:B------:R3:W-:Y:S04]  /*3fa00*/  STL [R1+0x9b4], R4 ;  /* 0x0009b40401007387 */ /* 0x0007e80000100800 */
[----:B------:R0:W-:Y:S01]  /*3fa10*/  STL [R1+0x9b0], R2 ;  /* 0x0009b00201007387 */ /* 0x0001e20000100800 */
[----:B------:R-:W-:Y:S02]  /*3fa20*/  LOP3.LUT R110, R237, 0xffff, RZ, 0xc0, !PT ;  /* 0x0000ffffed6e7812 */ /* 0x000fe400078ec0ff */
[----:B---3--:R-:W-:Y:S02]  /*3fa30*/  LOP3.LUT R4, R33, 0xffff, RZ, 0xc0, !PT ;  /* 0x0000ffff21047812 */ /* 0x008fe400078ec0ff */
[----:B------:R-:W3:Y:S01]  /*3fa40*/  LDL.LU R33, [R1+0xa58] ;  /* 0x000a580001217983 */ /* 0x000ee20000300800 */
[----:B--2---:R-:W-:-:S03]  /*3fa50*/  LOP3.LUT R109, R32, 0xffff, RZ, 0xc0, !PT ;  /* 0x0000ffff206d7812 */ /* 0x004fc600078ec0ff */
[----:B------:R-:W2:Y:S04]  /*3fa60*/  LDL.LU R32, [R1+0xa54] ;  /* 0x000a540001207983 */ /* 0x000ea80000300800 */
[----:B------:R-:W-:Y:S01]  /*3fa70*/  STL [R1+0x17c], R4 ;  /* 0x00017c0401007387 */ /* 0x000fe20000100800 */
[----:B----4-:R-:W-:-:S03]  /*3fa80*/  LOP3.LUT R112, R31, 0xffff, RZ, 0xc0, !PT ;  /* 0x0000ffff1f707812 */ /* 0x010fc600078ec0ff */
[----:B------:R-:W4:Y:S01]  /*3fa90*/  LDL.LU R31, [R1+0x86c] ;  /* 0x00086c00011f7983 */ /* 0x000f220000300800 */
[----:B------:R-:W-:-:S03]  /*3faa0*/  LOP3.LUT R127, R30, 0xffff, RZ, 0xc0, !PT ;  /* 0x0000ffff1e7f7812 */ /* 0x000fc600078ec0ff */
[----:B------:R-:W4:Y:S04]  /*3fab0*/  LDL.LU R30, [R1+0x868] ;  /* 0x00086800011e7983 */ /* 0x000f280000300800 */
[----:B------:R-:W4:Y:S01]  /*3fac0*/  LDL.LU R237, [R1+0x215c] ;  /* 0x00215c0001ed7983 */ /* 0x000f220000300800 */
[----:B------:R-:W-:Y:S02]  /*3fad0*/  LOP3.LUT R159, R159, 0xffff, RZ, 0xc0, !PT ;  /* 0x0000ffff9f9f7812 */ /* 0x000fe400078ec0ff */
[----:B0-----:R-:W-:Y:S02]  /*3fae0*/  LOP3.LUT R2, R158, 0xffff, RZ, 0xc0, !PT ;  /* 0x0000ffff9e027812 */ /* 0x001fe400078ec0ff */
[----:B------:R-:W-:Y:S02]  /*3faf0*/  LOP3.LUT R128, R235, 0xffff, RZ, 0xc0, !PT ;  /* 0x0000ffffeb807812 */ /* 0x000fe400078ec0ff */
[----:B------:R-:W-:Y:S01]  /*3fb00*/  LOP3.LUT R15, R35, 0xffff, RZ, 0xc0, !PT ;  /* 0x0000ffff230f7812 */ /* 0x000fe200078ec0ff */
[----:B------:R-:W4:Y:S01]  /*3fb10*/  LDL.LU R235, [R1+0x2158] ;  /* 0x0021580001eb7983 */ /* 0x000f220000300800 */
[----:B------:R-:W-:-:S02]  /*3fb20*/  LOP3.LUT R9, R224, 0xffff, RZ, 0xc0, !PT ;  /* 0x0000ffffe0097812 */ /* 0x000fc400078ec0ff */
[----:B------:R-:W-:Y:S02]  /*3fb30*/  PRMT R6, R159, 0x3340, R0 ;  /* 0x000033409f067816 */ /* 0x000fe40000000000 */
[----:B------:R-:W-:Y:S01]  /*3fb40*/  PRMT R11, R109, 0x3340, R110 ;  /* 0x000033406d0b7816 */ /* 0x000fe2000000006e */
[----:B------:R-:W-:Y:S01]  /*3fb50*/  STL [R1+0x170], R15 ;  /* 0x0001700f01007387 */ /* 0x000fe20000100800 */
[----:B------:R-:W-:Y:S02]  /*3fb60*/  LOP3.LUT R111, R36, 0xffff, RZ, 0xc0, !PT ;  /* 0x0000ffff246f7812 */ /* 0x000fe400078ec0ff */
[----:B------:R-:W-:Y:S01]  /*3fb70*/  LOP3.LUT R129, R225, 0xffff, RZ, 0xc0, !PT ;  /* 0x0000ffffe1817812 */ /* 0x000fe200078ec0ff */
[----:B------:R0:W-:Y:S01]  /*3fb80*/  STL [R1+0x2118], R2 ;  /* 0x0021180201007387 */ /* 0x0001e20000100800 */
[----:B------:R-:W-:Y:S02]  /*3fb90*/  PRMT R7, R2, 0x3340, R0 ;  /* 0x0000334002077816 */ /* 0x000fe40000000000 */
[----:B------:R-:W-:Y:S01]  /*3fba0*/  PRMT R13, R112, 0x3340, R128 ;  /* 0x00003340700d7816 */ /* 0x000fe20000000080 */
[----:B------:R1:W-:Y:S01]  /*3fbb0*/  STL [R1+0x16c], R9 ;  /* 0x00016c0901007387 */ /* 0x0003e20000100800 */
[----:B------:R-:W-:-:S02]  /*3fbc0*/  PRMT R8, R129, 0x3340, R0 ;  /* 0x0000334081087816 */ /* 0x000fc40000000000 */
[----:B------:R-:W-:Y:S02]  /*3fbd0*/  PRMT R14, R111, 0x3340, R127 ;  /* 0x000033406f0e7816 */ /* 0x000fe4000000007f */
[----:B0-----:R-:W-:Y:S02]  /*3fbe0*/  PRMT R2, R11, 0x5410, R6 ;  /* 0x000054100b027816 */ /* 0x001fe40000000006 */
[----:B------:R-:W-:Y:S02]  /*3fbf0*/  PRMT R15, R4, 0x3340, R15 ;  /* 0x00003340040f7816 */ /* 0x000fe4000000000f */
[----:B-1----:R-:W-:Y:S01]  /*3fc00*/  PRMT R9, R9, 0x3340, R0 ;  /* 0x0000334009097816 */ /* 0x002fe20000000000 */
[----:B------:R0:W-:Y:S01]  /*3fc10*/  STL [R1+0x860], R2 ;  /* 0x0008600201007387 */ /* 0x0001e20000100800 */
[----:B------:R-:W-:Y:S02]  /*3fc20*/  PRMT R6, R13, 0x5410, R7 ;  /* 0x000054100d067816 */ /* 0x000fe40000000007 */
[----:B------:R-:W-:-:S03]  /*3fc30*/  PRMT R4, R14, 0x5410, R8 ;  /* 0x000054100e047816 */ /* 0x000fc60000000008 */
[----:B------:R-:W-:Y:S01]  /*3fc40*/  STL [R1+0x85c], R6 ;  /* 0x00085c0601007387 */ /* 0x000fe20000100800 */
[----:B0-----:R-:W-:-:S03]  /*3fc50*/  PRMT R2, R15, 0x5410, R9 ;  /* 0x000054100f027816 */ /* 0x001fc60000000009 */
[----:B------:R0:W-:Y:S01]  /*3fc60*/  STL [R1+0x858], R4 ;  /* 0x0008580401007387 */ /* 0x0001e20000100800 */
[----:B------:R-:W-:-:S03]  /*3fc70*/  LOP3.LUT R225, R34, 0xffff, RZ, 0xc0, !PT ;  /* 0x0000ffff22e17812 */ /* 0x000fc600078ec0ff */
[----:B------:R1:W-:Y:S04]  /*3fc80*/  STL [R1+0x854], R2 ;  /* 0x0008540201007387 */ /* 0x0003e80000100800 */
[----:B------:R-:W4:Y:S04]  /*3fc90*/  LDL.LU R37, [R1+0xc84] ;  /* 0x000c840001257983 */ /* 0x000f280000300800 */
[----:B------:R-:W4:Y:S04]  /*3fca0*/  LDL.LU R34, [R1+0xc80] ;  /* 0x000c800001227983 */ /* 0x000f280000300800 */
[----:B------:R-:W4:Y:S04]  /*3fcb0*/  LDL.LU R36, [R1+0xa68] ;  /* 0x000a680001247983 */ /* 0x000f280000300800 */
[----:B------:R-:W4:Y:S01]  /*3fcc0*/  LDL.LU R35, [R1+0xa64] ;  /* 0x000a640001237983 */ /* 0x000f220000300800 */
[----:B------:R-:W-:-:S02]  /*3fcd0*/  LOP3.LUT R161, R161, 0xffff, RZ, 0xc0, !PT ;  /* 0x0000ffffa1a17812 */ /* 0x000fc400078ec0ff */
[----:B------:R-:W-:Y:S02]  /*3fce0*/  LOP3.LUT R123, R236, 0xffff, RZ, 0xc0, !PT ;  /* 0x0000ffffec7b7812 */ /* 0x000fe400078ec0ff */
[----:B0-----:R-:W-:Y:S02]  /*3fcf0*/  LOP3.LUT R4, R160, 0xffff, RZ, 0xc0, !PT ;  /* 0x0000ffffa0047812 */ /* 0x001fe400078ec0ff */
[--C-:B------:R-:W-:Y:S02]  /*3fd00*/  PRMT R6, R161, 0x3340, R0.reuse ;  /* 0x00003340a1067816 */ /* 0x100fe40000000000 */
[----:B------:R-:W-:Y:S02]  /*3fd10*/  PRMT R7, R4, 0x3340, R0 ;  /* 0x0000334004077816 */ /* 0x000fe40000000000 */
[----:B---3--:R-:W-:Y:S02]  /*3fd20*/  LOP3.LUT R113, R33, 0xffff, RZ, 0xc0, !PT ;  /* 0x0000ffff21717812 */ /* 0x008fe400078ec0ff */
[----:B------:R-:W3:Y:S01]  /*3fd30*/  LDL.LU R33, [R1+0x874] ;  /* 0x0008740001217983 */ /* 0x000ee20000300800 */
[----:B--2---:R-:W-:-:S04]  /*3fd40*/  LOP3.LUT R115, R32, 0xffff, RZ, 0xc0, !PT ;  /* 0x0000ffff20737812 */ /* 0x004fc800078ec0ff */
[----:B------:R-:W-:Y:S02]  /*3fd50*/  PRMT R13, R115, 0x3340, R123 ;  /* 0x00003340730d7816 */ /* 0x000fe4000000007b */
[----:B----4-:R-:W-:Y:S02]  /*3fd60*/  LOP3.LUT R122, R31, 0xffff, RZ, 0xc0, !PT ;  /* 0x0000ffff1f7a7812 */ /* 0x010fe400078ec0ff */
[----:B------:R-:W-:Y:S02]  /*3fd70*/  LOP3.LUT R224, R30, 0xffff, RZ, 0xc0, !PT ;  /* 0x0000ffff1ee07812 */ /* 0x000fe400078ec0ff */
[----:B------:R-:W-:Y:S02]  /*3fd80*/  LOP3.LUT R114, R237, 0xffff, RZ, 0xc0, !PT ;  /* 0x0000ffffed727812 */ /* 0x000fe400078ec0ff */
[----:B------:R-:W2:Y:S04]  /*3fd90*/  LDL.LU R237, [R1+0x2154] ;  /* 0x0021540001ed7983 */ /* 0x000ea80000300800 */
[----:B------:R-:W4:Y:S04]  /*3fda0*/  LDL.LU R32, [R1+0x870] ;  /* 0x0008700001207983 */ /* 0x000f280000300800 */
[----:B------:R-:W2:Y:S01]  /*3fdb0*/  LDL.LU R30, [R1+0x64c] ;  /* 0x00064c00011e7983 */ /* 0x000ea20000300800 */
[----:B------:R-:W-:-:S04]  /*3fdc0*/  PRMT R11, R113, 0x3340, R114 ;  /* 0x00003340710b7816 */ /* 0x000fc80000000072 */
[----:B-1----:R-:W-:Y:S02]  /*3fdd0*/  PRMT R2, R11, 0x5410, R6 ;  /* 0x000054100b027816 */ /* 0x002fe40000000006 */
[----:B------:R-:W-:Y:S01]  /*3fde0*/  PRMT R6, R13, 0x5410, R7 ;  /* 0x000054100d067816 */ /* 0x000fe20000000007 */
[----:B------:R0:W-:Y:S04]  /*3fdf0*/  STL [R1+0x211c], R4 ;  /* 0x00211c0401007387 */ /* 0x0001e80000100800 */
[----:B------:R1:W-:Y:S04]  /*3fe00*/  STL [R1+0x850], R2 ;  /* 0x0008500201007387 */ /* 0x0003e80000100800 */
[----:B------:R-:W-:Y:S04]  /*3fe10*/  STL [R1+0x84c], R6 ;  /* 0x00084c0601007387 */ /* 0x000fe80000100800 */
[----:B------:R-:W2:Y:S01]  /*3fe20*/  LDL.LU R31, [R1+0xc94] ;  /* 0x000c9400011f7983 */ /* 0x000ea20000300800 */
[----:B------:R-:W-:-:S02]  /*3fe30*/  LOP3.LUT R235, R235, 0xffff, RZ, 0xc0, !PT ;  /* 0x0000ffffebeb7812 */ /* 0x000fc400078ec0ff */
[----:B------:R-:W-:Y:S02]  /*3fe40*/  LOP3.LUT R124, R244, 0xffff, RZ, 0xc0, !PT ;  /* 0x0000fffff47c7812 */ /* 0x000fe400078ec0ff */
[----:B------:R-:W-:Y:S02]  /*3fe50*/  LOP3.LUT R236, R231, 0xffff, RZ, 0xc0, !PT ;  /* 0x0000ffffe7ec7812 */ /* 0x000fe400078ec0ff */
[----:B------:R-:W-:Y:S02]  /*3fe60*/  PRMT R8, R124, 0x3340, R0 ;  /* 0x000033407c087816 */ /* 0x000fe40000000000 */
[----:B------:R-:W-:Y:S02]  /*3fe70*/  PRMT R14, R235, 0x3340, R122 ;  /* 0x00003340eb0e7816 */ /* 0x000fe4000000007a */
[----:B------:R-:W-:Y:S02]  /*3fe80*/  PRMT R9, R236, 0x3340, R0 ;  /* 0x00003340ec097816 */ /* 0x000fe40000000000 */
[----:B------:R-:W-:-:S02]  /*3fe90*/  PRMT R15, R225, 0x3340, R224 ;  /* 0x00003340e10f7816 */ /* 0x000fc400000000e0 */
[----:B0-----:R-:W-:Y:S02]  /*3fea0*/  PRMT R4, R14, 0x5410, R8 ;  /* 0x000054100e047816 */ /* 0x001fe40000000008 */
[----:B-1----:R-:W-:-:S03]  /*3feb0*/  PRMT R2, R15, 0x5410, R9 ;  /* 0x000054100f027816 */ /* 0x002fc60000000009 */
[----:B------:R-:W-:Y:S01]  /*3fec0*/  STL [R1+0x848], R4 ;  /* 0x0008480401007387 */ /* 0x000fe20000100800 */
[----:B------:R-:W-:-:S03]  /*3fed0*/  LOP3.LUT R13, R37, 0xffff, RZ, 0xc0, !PT ;  /* 0x0000ffff250d7812 */ /* 0x000fc600078ec0ff */
[----:B------:R0:W-:Y:S01]  /*3fee0*/  STL [R1+0x844], R2 ;  /* 0x0008440201007387 */ /* 0x0001e20000100800 */
[----:B------:R-:W-:-:S03]  /*3fef0*/  LOP3.LUT R14, R34, 0xffff, RZ, 0xc0, !PT ;  /* 0x0000ffff220e7812 */ /* 0x000fc600078ec0ff */
[----:B------:R-:W2:Y:S01]  /*3ff00*/  LDL.LU R34, [R1+0xc90] ;  /* 0x000c900001227983 */ /* 0x000ea20000300800 */
[----:B0-----:R-:W-:-:S03]  /*3ff10*/  LOP3.LUT R2, R36, 0xffff, RZ, 0xc0, !PT ;  /* 0x0000ffff24027812 */ /* 0x001fc600078ec0ff */
[----:B------:R0:W-:Y:S04]  /*3ff20*/  STL [R1+0x184], R13 ;  /* 0x0001840d01007387 */ /* 0x0001e80000100800 */
[----:B------:R1:W-:Y:S01]  /*3ff30*/  STL [R1+0x180], R14 ;  /* 0x0001800e01007387 */ /* 0x0003e20000100800 */
[----:B------:R-:W-:Y:S02]  /*3ff40*/  LOP3.LUT R116, R35, 0xffff, RZ, 0xc0, !PT ;  /* 0x0000ffff23747812 */ /* 0x000fe400078ec0ff */
[----:B------:R-:W-:Y:S02]  /*3ff50*/  LOP3.LUT R163, R163, 0xffff, RZ, 0xc0, !PT ;  /* 0x0000ffffa3a37812 */ /* 0x000fe400078ec0ff */
[----:B------:R-:W-:Y:S02]  /*3ff60*/  LOP3.LUT R120, R247, 0xffff, RZ, 0xc0, !PT ;  /* 0x0000fffff7787812 */ /* 0x000fe400078ec0ff */
[----:B------:R-:W-:-:S02]  /*3ff70*/  LOP3.LUT R121, R246, 0xffff, RZ, 0xc0, !PT ;  /* 0x0000fffff6797812 */ /* 0x000fc400078ec0ff */
[----:B------:R-:W-:Y:S02]  /*3ff80*/  LOP3.LUT R9, R165, 0xffff, RZ, 0xc0, !PT ;  /* 0x0000ffffa5097812 */ /* 0x000fe400078ec0ff */
[--C-:B------:R-:W-:Y:S02]  /*3ff90*/  PRMT R6, R163, 0x3340, R0.reuse ;  /* 0x00003340a3067816 */ /* 0x100fe40000000000 */
[--C-:B------:R-:W-:Y:S02]  /*3ffa0*/  PRMT R7, R120, 0x3340, R0.reuse ;  /* 0x0000334078077816 */ /* 0x100fe40000000000 */
[----:B------:R-:W-:Y:S02]  /*3ffb0*/  PRMT R8, R121, 0x3340, R0 ;  /* 0x0000334079087816 */ /* 0x000fe40000000000 */
[----:B---3--:R-:W-:Y:S02]  /*3ffc0*/  LOP3.LUT R118, R33, 0xffff, RZ, 0xc0, !PT ;  /* 0x0000ffff21767812 */ /* 0x008fe400078ec0ff */
[----:B------:R-:W3:Y:S04]  /*3ffd0*/  LDL.LU R33, [R1+0xa78] ;  /* 0x000a780001217983 */ /* 0x000ee80000300800 */
[----:B------:R1:W-:Y:S04]  /*3ffe0*/  STL [R1+0x198], R2 ;  /* 0x0001980201007387 */ /* 0x0003e80000100800 */
[----:B------:R-:W3:Y:S04]  /*3fff0*/  LDL.LU R38, [R1+0xa74] ;  /* 0x000a740001267983 */ /* 0x000ee80000300800 */
[----:B------:R-:W3:Y:S01]  /*40000*/  LDL.LU R37, [R1+0x884] ;  /* 0x0008840001257983 */ /* 0x000ee20000300800 */
[----:B0-----:R-:W-:-:S02]  /*40010*/  PRMT R13, R13, 0x3340, R118 ;  /* 0x000033400d0d7816 */ /* 0x001fc40000000076 */
[----:B----4-:R-:W-:Y:S02]  /*40020*/  LOP3.LUT R119, R32, 0xffff, RZ, 0xc0, !PT ;  /* 0x0000ffff20777812 */ /* 0x010fe400078ec0ff */
[----:B------:R-:W4:Y:S01]  /*40030*/  LDL.LU R32, [R1+0x880] ;  /* 0x0008800001207983 */ /* 0x000f220000300800 */
[----:B--2---:R-:W-:Y:S02]  /*40040*/  LOP3.LUT R4, R30, 0xffff, RZ, 0xc0, !PT ;  /* 0x0000ffff1e047812 */ /* 0x004fe400078ec0ff */
[----:B------:R-:W-:-:S03]  /*40050*/  LOP3.LUT R117, R237, 0xffff, RZ, 0xc0, !PT ;  /* 0x0000ffffed757812 */ /* 0x000fc600078ec0ff */
[----:B------:R0:W-:Y:S04]  /*40060*/  STL [R1+0x194], R4 ;  /* 0x0001940401007387 */ /* 0x0001e80000100800 */
[----:B------:R-:W2:Y:S04]  /*40070*/  LDL.LU R237, [R1+0x2150] ;  /* 0x0021500001ed7983 */ /* 0x000ea80000300800 */
[----:B------:R-:W2:Y:S01]  /*40080*/  LDL.LU R30, [R1+0x660] ;  /* 0x00066000011e7983 */ /* 0x000ea20000300800 */
[----:B------:R-:W-:Y:S02]  /*40090*/  PRMT R11, R116, 0x3340, R117 ;  /* 0x00003340740b7816 */ /* 0x000fe40000000075 */
[----:B------:R-:W-:Y:S01]  /*400a0*/  PRMT R15, R2, 0x3340, R4 ;  /* 0x00003340020f7816 */ /* 0x000fe20000000004 */
[----:B------:R0:W-:Y:S01]  /*400b0*/  STL [R1+0x190], R9 ;  /* 0x0001900901007387 */ /* 0x0001e20000100800 */
[----:B-1----:R-:W-:-:S02]  /*400c0*/  PRMT R14, R14, 0x3340, R119 ;  /* 0x000033400e0e7816 */ /* 0x002fc40000000077 */
[----:B------:R-:W-:Y:S02]  /*400d0*/  PRMT R2, R11, 0x5410, R6 ;  /* 0x000054100b027816 */ /* 0x000fe40000000006 */
[----:B------:R-:W-:Y:S02]  /*400e0*/  PRMT R6, R13, 0x5410, R7 ;  /* 0x000054100d067816 */ /* 0x000fe40000000007 */
[----:B0-----:R-:W-:Y:S02]  /*400f0*/  PRMT R4, R14, 0x5410, R8 ;  /* 0x000054100e047816 */ /* 0x001fe40000000008 */
[----:B------:R-:W-:Y:S01]  /*40100*/  PRMT R9, R9, 0x3340, R0 ;  /* 0x0000334009097816 */ /* 0x000fe20000000000 */
[----:B------:R0:W-:Y:S01]  /*40110*/  STL [R1+0x840], R2 ;  /* 0x0008400201007387 */ /* 0x0001e20000100800 */
[----:B------:R-:W-:-:S03]  /*40120*/  LOP3.LUT R11, R31, 0xffff, RZ, 0xc0, !PT ;  /* 0x0000ffff1f0b7812 */ /* 0x000fc600078ec0ff */
[----:B------:R-:W-:Y:S01]  /*40130*/  STL [R1+0x83c], R6 ;  /* 0x00083c0601007387 */ /* 0x000fe20000100800 */
[----:B0-----:R-:W-:-:S03]  /*40140*/  PRMT R2, R15, 0x5410, R9 ;  /* 0x000054100f027816 */ /* 0x001fc60000000009 */
[----:B------:R-:W-:Y:S04]  /*40150*/  STL [R1+0x838], R4 ;  /* 0x0008380401007387 */ /* 0x000fe80000100800 */
[----:B------:R-:W2:Y:S04]  /*40160*/  LDL.LU R36, [R1+0xca4] ;  /* 0x000ca40001247983 */ /* 0x000ea80000300800 */
[----:B------:R0:W-:Y:S04]  /*40170*/  STL [R1+0x834], R2 ;  /* 0x0008340201007387 */ /* 0x0001e80000100800 */
[----:B------:R-:W2:Y:S01]  /*40180*/  LDL.LU R31, [R1+0xca0] ;  /* 0x000ca000011f7983 */ /* 0x000ea20000300800 */
[----:B------:R-:W-:-:S03]  /*40190*/  LOP3.LUT R13, R34, 0xffff, RZ, 0xc0, !PT ;  /* 0x0000ffff220d7812 */ /* 0x000fc600078ec0ff */
[----:B------:R1:W-:Y:S04]  /*401a0*/  STL [R1+0x18c], R11 ;  /* 0x00018c0b01007387 */ /* 0x0003e80000100800 */
[----:B------:R-:W2:Y:S04]  /*401b0*/  LDL.LU R35, [R1+0xa88] ;  /* 0x000a880001237983 */ /* 0x000ea80000300800 */
[----:B------:R-:W2:Y:S04]  /*401c0*/  LDL.LU R34, [R1+0xa84] ;  /* 0x000a840001227983 */ /* 0x000ea80000300800 */
[----:B------:R2:W-:Y:S01]  /*401d0*/  STL [R1+0x188], R13 ;  /* 0x0001880d01007387 */ /* 0x0005e20000100800 */
[----:B------:R-:W-:-:S02]  /*401e0*/  LOP3.LUT R69, R238, 0xffff, RZ, 0xc0, !PT ;  /* 0x0000ffffee457812 */ /* 0x000fc400078ec0ff */
[----:B------:R-:W-:Y:S02]  /*401f0*/  LOP3.LUT R7, R249, 0xffff, RZ, 0xc0, !PT ;  /* 0x0000fffff9077812 */ /* 0x000fe400078ec0ff */
[----:B------:R-:W-:Y:S02]  /*40200*/  LOP3.LUT R8, R167, 0xffff, RZ, 0xc0, !PT ;  /* 0x0000ffffa7087812 */ /* 0x000fe400078ec0ff */
[----:B0-----:R-:W-:Y:S02]  /*40210*/  LOP3.LUT R2, R166, 0xffff, RZ, 0xc0, !PT ;  /* 0x0000ffffa6027812 */ /* 0x001fe400078ec0ff */
[--C-:B------:R-:W-:Y:S02]  /*40220*/  PRMT R6, R69, 0x3340, R0.reuse ;  /* 0x0000334045067816 */ /* 0x100fe40000000000 */
[----:B------:R-:W-:Y:S02]  /*40230*/  PRMT R9, R2, 0x3340, R0 ;  /* 0x0000334002097816 */ /* 0x000fe40000000000 */
[----:B---3--:R-:W-:-:S02]  /*40240*/  LOP3.LUT R65, R33, 0xffff, RZ, 0xc0, !PT ;  /* 0x0000ffff21417812 */ /* 0x008fc400078ec0ff */
[----:B------:R-:W3:Y:S01]  /*40250*/  LDL.LU R33, [R1+0x894] ;  /* 0x0008940001217983 */ /* 0x000ee20000300800 */
[----:B------:R-:W-:Y:S02]  /*40260*/  LOP3.LUT R4, R38, 0xffff, RZ, 0xc0, !PT ;  /* 0x0000ffff26047812 */ /* 0x000fe400078ec0ff */
[----:B------:R-:W-:-:S04]  /*40270*/  LOP3.LUT R66, R37, 0xffff, RZ, 0xc0, !PT ;  /* 0x0000ffff25427812 */ /* 0x000fc800078ec0ff */
[----:B-1----:R-:W-:Y:S02]  /*40280*/  PRMT R11, R11, 0x3340, R66 ;  /* 0x000033400b0b7816 */ /* 0x002fe40000000042 */
[----:B----4-:R-:W-:Y:S02]  /*40290*/  LOP3.LUT R67, R32, 0xffff, RZ, 0xc0, !PT ;  /* 0x0000ffff20437812 */ /* 0x010fe400078ec0ff */
[----:B------:R-:W4:Y:S04]  /*402a0*/  LDL.LU R32, [R1+0x890] ;  /* 0x0008900001207983 */ /* 0x000f280000300800 */
[----:B------:R-:W-:Y:S01]  /*402b0*/  STL [R1+0x1a8], R4 ;  /* 0x0001a80401007387 */ /* 0x000fe20000100800 */
[----:B--2---:R-:W-:-:S03]  /*402c0*/  LOP3.LUT R68, R30, 0xffff, RZ, 0xc0, !PT ;  /* 0x0000ffff1e447812 */ /* 0x004fc600078ec0ff */
[----:B------:R-:W2:Y:S01]  /*402d0*/  LDL.LU R30, [R1+0x668] ;  /* 0x00066800011e7983 */ /* 0x000ea20000300800 */
[----:B------:R-:W-:-:S03]  /*402e0*/  LOP3.LUT R237, R237, 0xffff, RZ, 0xc0, !PT ;  /* 0x0000ffffeded7812 */ /* 0x000fc600078ec0ff */
[----:B------:R-:W2:Y:S01]  /*402f0*/  LDL.LU R238, [R1+0x214c] ;  /* 0x00214c0001ee7983 */ /* 0x000ea20000300800 */
[----:B------:R-:W-:-:S03]  /*40300*/  PRMT R13, R13, 0x3340, R67 ;  /* 0x000033400d0d7816 */ /* 0x000fc60000000043 */
[----:B------:R0:W-:Y:S01]  /*40310*/  STL [R1+0x1a0], R7 ;  /* 0x0001a00701007387 */ /* 0x0001e20000100800 */
[----:B------:R-:W-:-:S03]  /*40320*/  PRMT R14, R65, 0x3340, R68 ;  /* 0x00003340410e7816 */ /* 0x000fc60000000044 */
[----:B------:R1:W-:Y:S01]  /*40330*/  STL [R1+0x19c], R8 ;  /* 0x00019c0801007387 */ /* 0x0003e20000100800 */
[----:B------:R-:W-:-:S03]  /*40340*/  PRMT R15, R4, 0x3340, R237 ;  /* 0x00003340040f7816 */ /* 0x000fc600000000ed */
[----:B------:R1:W-:Y:S01]  /*40350*/  STL [R1+0x2120], R2 ;  /* 0x0021200201007387 */ /* 0x0003e20000100800 */
[--C-:B0-----:R-:W-:Y:S02]  /*40360*/  PRMT R7, R7, 0x3340, R0.reuse ;  /* 0x0000334007077816 */ /* 0x101fe40000000000 */
[----:B-1----:R-:W-:Y:S02]  /*40370*/  PRMT R8, R8, 0x3340, R0 ;  /* 0x0000334008087816 */ /* 0x002fe40000000000 */
[----:B------:R-:W-:Y:S02]  /*40380*/  PRMT R2, R11, 0x5410, R6 ;  /* 0x000054100b027816 */ /* 0x000fe40000000006 */
[----:B------:R-:W-:Y:S02]  /*40390*/  PRMT R6, R13, 0x5410, R7 ;  /* 0x000054100d067816 */ /* 0x000fe40000000007 */
[----:B------:R-:W-:Y:S01]  /*403a0*/  PRMT R4, R14, 0x5410, R8 ;  /* 0x000054100e047816 */ /* 0x000fe20000000008 */
[----:B------:R0:W-:Y:S04]  /*403b0*/  STL [R1+0x830], R2 ;  /* 0x0008300201007387 */ /* 0x0001e80000100800 */
[----:B------:R-:W-:Y:S01]  /*403c0*/  STL [R1+0x82c], R6 ;  /* 0x00082c0601007387 */ /* 0x000fe20000100800 */
[----:B------:R-:W-:-:S02]  /*403d0*/  LOP3.LUT R57, R31, 0xffff, RZ, 0xc0, !PT ;  /* 0x0000ffff1f397812 */ /* 0x000fc400078ec0ff */
[----:B0-----:R-:W-:Y:S01]  /*403e0*/  PRMT R2, R15, 0x5410, R9 ;  /* 0x000054100f027816 */ /* 0x001fe20000000009 */
[----:B------:R-:W-:Y:S04]  /*403f0*/  STL [R1+0x828], R4 ;  /* 0x0008280401007387 */ /* 0x000fe80000100800 */
[----:B------:R0:W-:Y:S04]  /*40400*/  STL [R1+0x824], R2 ;  /* 0x0008240201007387 */ /* 0x0001e80000100800 */
[----:B------:R-:W2:Y:S01]  /*40410*/  LDL.LU R31, [R1+0xcb8] ;  /* 0x000cb800011f7983 */ /* 0x000ea20000300800 */
[----:B------:R-:W-:-:S03]  /*40420*/  LOP3.LUT R58, R35, 0xffff, RZ, 0xc0, !PT ;  /* 0x0000ffff233a7812 */ /* 0x000fc600078ec0ff */
[----:B------:R-:W2:Y:S01]  /*40430*/  LDL.LU R35, [R1+0xcb4] ;  /* 0x000cb40001237983 */ /* 0x000ea20000300800 */
[----:B0-----:R-:W-:-:S03]  /*40440*/  LOP3.LUT R2, R34, 0xffff, RZ, 0xc0, !PT ;  /* 0x0000ffff22027812 */ /* 0x001fc600078ec0ff */
[----:B------:R-:W2:Y:S04]  /*40450*/  LDL.LU R34, [R1+0xcb0] ;  /* 0x000cb00001227983 */ /* 0x000ea80000300800 */
[----:B------:R-:W-:Y:S01]  /*40460*/  STL [R1+0x1b8], R2 ;  /* 0x0001b80201007387 */ /* 0x000fe20000100800 */
        /* <DEDUP_REMOVED lines=9> */
[----:B------:R-:W3:Y:S02]  /*40500*/  LDL.LU R33, [R1+0xa94] ;  /* 0x000a940001217983 */ /* 0x000ee40000300800 */
[----:B------:R-:W-:-:S02]  /*40510*/  PRMT R11, R63, 0x3340, R64 ;  /* 0x000033403f0b7816 */ /* 0x000fc40000000040 */
[----:B----4-:R-:W-:Y:S02]  /*40520*/  LOP3.LUT R59, R32, 0xffff, RZ, 0xc0, !PT ;  /* 0x0000ffff203b7812 */ /* 0x010fe400078ec0ff */
[----:B------:R-:W4:Y:S04]  /*40530*/  LDL.LU R32, [R1+0x8a8] ;  /* 0x0008a80001207983 */ /* 0x000f280000300800 */
[----:B------:R-:W4:Y:S04]  /*40540*/  LDL.LU R241, [R1+0x2148] ;  /* 0x0021480001f17983 */ /* 0x000f280000300800 */
[----:B------:R-:W4:Y:S01]  /*40550*/  LDL.LU R239, [R1+0x2144] ;  /* 0x0021440001ef7983 */ /* 0x000f220000300800 */
[----:B--2---:R-:W-:-:S03]  /*40560*/  LOP3.LUT R60, R30, 0xffff, RZ, 0xc0, !PT ;  /* 0x0000ffff1e3c7812 */ /* 0x004fc600078ec0ff */
[----:B------:R-:W2:Y:S04]  /*40570*/  LDL.LU R30, [R1+0x8a4] ;  /* 0x0008a400011e7983 */ /* 0x000ea80000300800 */
[----:B------:R-:W2:Y:S01]  /*40580*/  LDL.LU R39, [R1+0x8a0] ;  /* 0x0008a00001277983 */ /* 0x000ea20000300800 */
[----:B------:R-:W-:-:S03]  /*40590*/  LOP3.LUT R238, R238, 0xffff, RZ, 0xc0, !PT ;  /* 0x0000ffffeeee7812 */ /* 0x000fc600078ec0ff */
[----:B------:R-:W2:Y:S01]  /*405a0*/  LDL.LU R38, [R1+0x674] ;  /* 0x0006740001267983 */ /* 0x000ea20000300800 */
[----:B------:R-:W-:-:S03]  /*405b0*/  PRMT R13, R57, 0x3340, R59 ;  /* 0x00003340390d7816 */ /* 0x000fc6000000003b */
[----:B------:R0:W-:Y:S01]  /*405c0*/  STL [R1+0x1b0], R7 ;  /* 0x0001b00701007387 */ /* 0x0001e20000100800 */
[----:B------:R-:W-:-:S03]  /*405d0*/  PRMT R14, R58, 0x3340, R60 ;  /* 0x000033403a0e7816 */ /* 0x000fc6000000003c */
[----:B------:R1:W-:Y:S01]  /*405e0*/  STL [R1+0x2124], R4 ;  /* 0x0021240401007387 */ /* 0x0003e20000100800 */
[----:B------:R-:W-:Y:S02]  /*405f0*/  PRMT R15, R2, 0x3340, R238 ;  /* 0x00003340020f7816 */ /* 0x000fe400000000ee */
[----:B0-----:R-:W-:Y:S02]  /*40600*/  PRMT R7, R7, 0x3340, R0 ;  /* 0x0000334007077816 */ /* 0x001fe40000000000 */
[----:B-1----:R-:W-:Y:S02]  /*40610*/  PRMT R4, R11, 0x5410, R6 ;  /* 0x000054100b047816 */ /* 0x002fe40000000006 */
[----:B------:R-:W-:Y:S02]  /*40620*/  PRMT R2, R13, 0x5410, R7 ;  /* 0x000054100d027816 */ /* 0x000fe40000000007 */
[----:B------:R-:W-:Y:S01]  /*40630*/  PRMT R6, R14, 0x5410, R8 ;  /* 0x000054100e067816 */ /* 0x000fe20000000008 */
[----:B------:R0:W-:Y:S04]  /*40640*/  STL [R1+0x820], R4 ;  /* 0x0008200401007387 */ /* 0x0001e80000100800 */
[----:B------:R1:W-:Y:S01]  /*40650*/  STL [R1+0x81c], R2 ;  /* 0x00081c0201007387 */ /* 0x0003e20000100800 */
[----:B0-----:R-:W-:-:S03]  /*40660*/  PRMT R4, R15, 0x5410, R9 ;  /* 0x000054100f047816 */ /* 0x001fc60000000009 */
[----:B------:R0:W-:Y:S04]  /*40670*/  STL [R1+0x818], R6 ;  /* 0x0008180601007387 */ /* 0x0001e80000100800 */
[----:B------:R-:W2:Y:S01]  /*40680*/  LDL.LU R37, [R1+0xe04] ;  /* 0x000e040001257983 */ /* 0x000ea20000300800 */
[----:B-1----:R-:W-:-:S03]  /*40690*/  LOP3.LUT R2, R31, 0xffff, RZ, 0xc0, !PT ;  /* 0x0000ffff1f027812 */ /* 0x002fc600078ec0ff */
[----:B------:R4:W-:Y:S04]  /*406a0*/  STL [R1+0x814], R4 ;  /* 0x0008140401007387 */ /* 0x0009e80000100800 */
[----:B------:R-:W2:Y:S01]  /*406b0*/  LDL.LU R31, [R1+0xe00] ;  /* 0x000e0000011f7983 */ /* 0x000ea20000300800 */
[----:B------:R-:W-:-:S03]  /*406c0*/  LOP3.LUT R13, R34, 0xffff, RZ, 0xc0, !PT ;  /* 0x0000ffff220d7812 */ /* 0x000fc600078ec0ff */
[----:B------:R-:W-:Y:S01]  /*406d0*/  STL [R1+0x1cc], R2 ;  /* 0x0001cc0201007387 */ /* 0x000fe20000100800 */
[----:B------:R-:W-:-:S03]  /*406e0*/  LOP3.LUT R54, R35, 0xffff, RZ, 0xc0, !PT ;  /* 0x0000ffff23367812 */ /* 0x000fc600078ec0ff */
[----:B------:R-:W2:Y:S04]  /*406f0*/  LDL.LU R36, [R1+0xcc0] ;  /* 0x000cc00001247983 */ /* 0x000ea80000300800 */
[----:B------:R1:W-:Y:S04]  /*40700*/  STL [R1+0x1ac], R13 ;  /* 0x0001ac0d01007387 */ /* 0x0003e80000100800 */
[----:B------:R-:W2:Y:S04]  /*40710*/  LDL.LU R35, [R1+0xaa4] ;  /* 0x000aa40001237983 */ /* 0x000ea80000300800 */
[----:B------:R-:W2:Y:S01]  /*40720*/  LDL.LU R34, [R1+0xa40] ;  /* 0x000a400001227983 */ /* 0x000ea20000300800 */
[----:B------:R-:W-:-:S02]  /*40730*/  LOP3.LUT R56, R240, 0xffff, RZ, 0xc0, !PT ;  /* 0x0000fffff0387812 */ /* 0x000fc400078ec0ff */
[----:B------:R-:W-:Y:S02]  /*40740*/  LOP3.LUT R49, R242, 0xffff, RZ, 0xc0, !PT ;  /* 0x0000fffff2317812 */ /* 0x000fe400078ec0ff */
[--C-:B0-----:R-:W-:Y:S02]  /*40750*/  PRMT R6, R56, 0x3340, R0.reuse ;  /* 0x0000334038067816 */ /* 0x101fe40000000000 */
[----:B------:R-:W-:Y:S02]  /*40760*/  LOP3.LUT R51, R171, 0xffff, RZ, 0xc0, !PT ;  /* 0x0000ffffab337812 */ /* 0x000fe400078ec0ff */
[--C-:B------:R-:W-:Y:S02]  /*40770*/  PRMT R7, R49, 0x3340, R0.reuse ;  /* 0x0000334031077816 */ /* 0x100fe40000000000 */
[----:B------:R-:W-:Y:S02]  /*40780*/  PRMT R8, R51, 0x3340, R0 ;  /* 0x0000334033087816 */ /* 0x000fe40000000000 */
[----:B---3--:R-:W-:-:S02]  /*40790*/  LOP3.LUT R46, R33, 0xffff, RZ, 0xc0, !PT ;  /* 0x0000ffff212e7812 */ /* 0x008fc400078ec0ff */
[----:B------:R-:W3:Y:S01]  /*407a0*/  LDL.LU R33, [R1+0x8b4] ;  /* 0x0008b40001217983 */ /* 0x000ee20000300800 */
[----:B----4-:R-:W-:-:S05]  /*407b0*/  LOP3.LUT R4, R32, 0xffff, RZ, 0xc0, !PT ;  /* 0x0000ffff20047812 */ /* 0x010fca00078ec0ff */
[----:B------:R0:W-:Y:S04]  /*407c0*/  STL [R1+0x1c8], R4 ;  /* 0x0001c80401007387 */ /* 0x0001e80000100800 */
[----:B------:R-:W4:Y:S01]  /*407d0*/  LDL.LU R32, [R1+0x8b0] ;  /* 0x0008b00001207983 */ /* 0x000f220000300800 */
[----:B--2---:R-:W-:-:S03]  /*407e0*/  LOP3.LUT R55, R30, 0xffff, RZ, 0xc0, !PT ;  /* 0x0000ffff1e377812 */ /* 0x004fc600078ec0ff */
[----:B------:R-:W2:Y:S04]  /*407f0*/  LDL.LU R30, [R1+0x684] ;  /* 0x00068400011e7983 */ /* 0x000ea80000300800 */
[----:B------:R-:W2:Y:S01]  /*40800*/  LDL.LU R240, [R1+0x2140] ;  /* 0x0021400001f07983 */ /* 0x000ea20000300800 */
[----:B------:R-:W-:-:S03]  /*40810*/  LOP3.LUT R47, R39, 0xffff, RZ, 0xc0, !PT ;  /* 0x0000ffff272f7812 */ /* 0x000fc600078ec0ff */
[----:B------:R-:W2:Y:S01]  /*40820*/  LDL.LU R242, [R1+0x213c] ;  /* 0x00213c0001f27983 */ /* 0x000ea20000300800 */
[----:B------:R-:W-:Y:S02]  /*40830*/  PRMT R11, R54, 0x3340, R55 ;  /* 0x00003340360b7816 */ /* 0x000fe40000000037 */
[----:B------:R-:W-:Y:S02]  /*40840*/  LOP3.LUT R48, R38, 0xffff, RZ, 0xc0, !PT ;  /* 0x0000ffff26307812 */ /* 0x000fe400078ec0ff */
[----:B------:R-:W-:Y:S02]  /*40850*/  LOP3.LUT R239, R239, 0xffff, RZ, 0xc0, !PT ;  /* 0x0000ffffefef7812 */ /* 0x000fe400078ec0ff */
[----:B------:R-:W-:Y:S02]  /*40860*/  PRMT R15, R2, 0x3340, R4 ;  /* 0x00003340020f7816 */ /* 0x000fe40000000004 */
[----:B-1----:R-:W-:Y:S02]  /*40870*/  PRMT R13, R13, 0x3340, R47 ;  /* 0x000033400d0d7816 */ /* 0x002fe4000000002f */
[----:B0-----:R-:W-:-:S02]  /*40880*/  PRMT R4, R11, 0x5410, R6 ;  /* 0x000054100b047816 */ /* 0x001fc40000000006 */
[----:B------:R-:W-:Y:S02]  /*40890*/  PRMT R14, R46, 0x3340, R48 ;  /* 0x000033402e0e7816 */ /* 0x000fe40000000030 */
[----:B------:R-:W-:Y:S01]  /*408a0*/  PRMT R9, R239, 0x3340, R0 ;  /* 0x00003340ef097816 */ /* 0x000fe20000000000 */
[----:B------:R0:W-:Y:S01]  /*408b0*/  STL [R1+0x810], R4 ;  /* 0x0008100401007387 */ /* 0x0001e20000100800 */
[----:B------:R-:W-:Y:S02]  /*408c0*/  PRMT R6, R13, 0x5410, R7 ;  /* 0x000054100d067816 */ /* 0x000fe40000000007 */
[----:B------:R-:W-:-:S03]  /*408d0*/  PRMT R2, R14, 0x5410, R8 ;  /* 0x000054100e027816 */ /* 0x000fc60000000008 */
[----:B------:R-:W-:Y:S01]  /*408e0*/  STL [R1+0x80c], R6 ;  /* 0x00080c0601007387 */ /* 0x000fe20000100800 */
[----:B0-----:R-:W-:-:S03]  /*408f0*/  PRMT R4, R15, 0x5410, R9 ;  /* 0x000054100f047816 */ /* 0x001fc60000000009 */
[----:B------:R0:W-:Y:S04]  /*40900*/  STL [R1+0x808], R2 ;  /* 0x0008080201007387 */ /* 0x0001e80000100800 */
[----:B------:R-:W-:Y:S01]  /*40910*/  STL [R1+0x804], R4 ;  /* 0x0008040401007387 */ /* 0x000fe20000100800 */
[----:B------:R-:W-:-:S03]  /*40920*/  LOP3.LUT R14, R37, 0xffff, RZ, 0xc0, !PT ;  /* 0x0000ffff250e7812 */ /* 0x000fc600078ec0ff */
[----:B------:R-:W2:Y:S01]  /*40930*/  LDL.LU R37, [R1+0xe0c] ;  /* 0x000e0c0001257983 */ /* 0x000ea20000300800 */
[----:B0-----:R-:W-:-:S03]  /*40940*/  LOP3.LUT R2, R31, 0xffff, RZ, 0xc0, !PT ;  /* 0x0000ffff1f027812 */ /* 0x001fc600078ec0ff */
[----:B------:R-:W2:Y:S04]  /*40950*/  LDL.LU R31, [R1+0xe08] ;  /* 0x000e0800011f7983 */ /* 0x000ea80000300800 */
[----:B------:R0:W-:Y:S04]  /*40960*/  STL [R1+0x1d8], R14 ;  /* 0x0001d80e01007387 */ /* 0x0001e80000100800 */
[----:B------:R-:W-:Y:S01]  /*40970*/  STL [R1+0x1d4], R2 ;  /* 0x0001d40201007387 */ /* 0x000fe20000100800 */
[----:B------:R-:W-:Y:S02]  /*40980*/  LOP3.LUT R13, R35, 0xffff, RZ, 0xc0, !PT ;  /* 0x0000ffff230d7812 */ /* 0x000fe400078ec0ff */
[----:B------:R-:W-:-:S03]  /*40990*/  LOP3.LUT R15, R34, 0xffff, RZ, 0xc0, !PT ;  /* 0x0000ffff220f7812 */ /* 0x000fc600078ec0ff */
[----:B------:R-:W-:Y:S04]  /*409a0*/  STL [R1+0x1bc], R13 ;  /* 0x0001bc0d01007387 */ /* 0x000fe80000100800 */
[----:B------:R1:W-:Y:S01]  /*409b0*/  STL [R1+0x1d0], R15 ;  /* 0x0001d00f01007387 */ /* 0x0003e20000100800 */
[----:B------:R-:W-:Y:S02]  /*409c0*/  LOP3.LUT R42, R36, 0xffff, RZ, 0xc0, !PT ;  /* 0x0000ffff242a7812 */ /* 0x000fe400078ec0ff */
[----:B------:R-:W-:Y:S02]  /*409d0*/  LOP3.LUT R41, R241, 0xffff, RZ, 0xc0, !PT ;  /* 0x0000fffff1297812 */ /* 0x000fe400078ec0ff */
[----:B------:R-:W-:Y:S02]  /*409e0*/  LOP3.LUT R38, R173, 0xffff, RZ, 0xc0, !PT ;  /* 0x0000ffffad267812 */ /* 0x000fe400078ec0ff */
[----:B------:R-:W-:-:S02]  /*409f0*/  PRMT R6, R41, 0x3340, R0 ;  /* 0x0000334029067816 */ /* 0x000fc40000000000 */
[----:B0-----:R-:W-:Y:S02]  /*40a00*/  PRMT R14, R14, 0x3340, R15 ;  /* 0x000033400e0e7816 */ /* 0x001fe4000000000f */
[----:B------:R-:W-:Y:S02]  /*40a10*/  PRMT R7, R38, 0x3340, R0 ;  /* 0x0000334026077816 */ /* 0x000fe40000000000 */
[----:B---3--:R-:W-:Y:S02]  /*40a20*/  LOP3.LUT R4, R33, 0xffff, RZ, 0xc0, !PT ;  /* 0x0000ffff21047812 */ /* 0x008fe400078ec0ff */
[----:B------:R-:W3:Y:S04]  /*40a30*/  LDL.LU R33, [R1+0xc6c] ;  /* 0x000c6c0001217983 */ /* 0x000ee80000300800 */
[----:B------:R0:W-:Y:S04]  /*40a40*/  STL [R1+0x1c0], R4 ;  /* 0x0001c00401007387 */ /* 0x0001e80000100800 */
[----:B------:R-:W3:Y:S01]  /*40a50*/  LDL.LU R34, [R1+0xab4] ;  /* 0x000ab40001227983 */ /* 0x000ee20000300800 */
[----:B-1----:R-:W-:-:S02]  /*40a60*/  PRMT R15, R2, 0x3340, R4 ;  /* 0x00003340020f7816 */ /* 0x002fc40000000004 */
[----:B----4-:R-:W-:Y:S02]  /*40a70*/  LOP3.LUT R43, R32, 0xffff, RZ, 0xc0, !PT ;  /* 0x0000ffff202b7812 */ /* 0x010fe400078ec0ff */
[----:B------:R-:W4:Y:S01]  /*40a80*/  LDL.LU R32, [R1+0xa50] ;  /* 0x000a500001207983 */ /* 0x000f220000300800 */
[----:B--2---:R-:W-:-:S03]  /*40a90*/  LOP3.LUT R40, R30, 0xffff, RZ, 0xc0, !PT ;  /* 0x0000ffff1e287812 */ /* 0x004fc600078ec0ff */
[----:B------:R-:W2:Y:S01]  /*40aa0*/  LDL.LU R30, [R1+0xa4c] ;  /* 0x000a4c00011e7983 */ /* 0x000ea20000300800 */
[----:B------:R-:W-:-:S03]  /*40ab0*/  PRMT R11, R42, 0x3340, R43 ;  /* 0x000033402a0b7816 */ /* 0x000fc6000000002b */
[----:B------:R-:W2:Y:S01]  /*40ac0*/  LDL.LU R241, [R1+0x2138] ;  /* 0x0021380001f17983 */ /* 0x000ea20000300800 */
[----:B------:R-:W-:-:S03]  /*40ad0*/  LOP3.LUT R39, R242, 0xffff, RZ, 0xc0, !PT ;  /* 0x0000fffff2277812 */ /* 0x000fc600078ec0ff */
[----:B------:R-:W2:Y:S01]  /*40ae0*/  LDL.LU R242, [R1+0x2134] ;  /* 0x0021340001f27983 */ /* 0x000ea20000300800 */
[----:B------:R-:W-:-:S03]  /*40af0*/  LOP3.LUT R240, R240, 0xffff, RZ, 0xc0, !PT ;  /* 0x0000fffff0f07812 */ /* 0x000fc600078ec0ff */
[----:B------:R-:W2:Y:S04]  /*40b00*/  LDL.LU R35, [R1+0x690] ;  /* 0x0006900001237983 */ /* 0x000ea80000300800 */
[----:B------:R-:W2:Y:S01]  /*40b10*/  LDL.LU R36, [R1+0x68c] ;  /* 0x00068c0001247983 */ /* 0x000ea20000300800 */
[----:B------:R-:W-:-:S03]  /*40b20*/  PRMT R13, R13, 0x3340, R40 ;  /* 0x000033400d0d7816 */ /* 0x000fc60000000028 */
[----:B------:R-:W2:Y:S01]  /*40b30*/  LDL.LU R50, [R1+0x428] ;  /* 0x0004280001327983 */ /* 0x000ea20000300800 */
[----:B0-----:R-:W-:Y:S02]  /*40b40*/  PRMT R4, R11, 0x5410, R6 ;  /* 0x000054100b047816 */ /* 0x001fe40000000006 */
[--C-:B------:R-:W-:Y:S02]  /*40b50*/  PRMT R8, R39, 0x3340, R0.reuse ;  /* 0x0000334027087816 */ /* 0x100fe40000000000 */
[----:B------:R-:W-:Y:S01]  /*40b60*/  PRMT R9, R240, 0x3340, R0 ;  /* 0x00003340f0097816 */ /* 0x000fe20000000000 */
[----:B------:R0:W-:Y:S01]  /*40b70*/  STL [R1+0x800], R4 ;  /* 0x0008000401007387 */ /* 0x0001e20000100800 */
[----:B------:R-:W-:Y:S02]  /*40b80*/  PRMT R6, R13, 0x5410, R7 ;  /* 0x000054100d067816 */ /* 0x000fe40000000007 */
[----:B------:R-:W-:-:S03]  /*40b90*/  PRMT R2, R14, 0x5410, R8 ;  /* 0x000054100e027816 */ /* 0x000fc60000000008 */
[----:B------:R-:W-:Y:S01]  /*40ba0*/  STL [R1+0x684], R6 ;  /* 0x0006840601007387 */ /* 0x000fe20000100800 */
[----:B0-----:R-:W-:-:S03]  /*40bb0*/  PRMT R4, R15, 0x5410, R9 ;  /* 0x000054100f047816 */ /* 0x001fc60000000009 */
[----:B------:R0:W-:Y:S04]  /*40bc0*/  STL [R1+0x668], R2 ;  /* 0x0006680201007387 */ /* 0x0001e80000100800 */
[----:B------:R2:W-:Y:S01]  /*40bd0*/  STL [R1+0x674], R4 ;  /* 0x0006740401007387 */ /* 0x0005e20000100800 */
[----:B------:R-:W-:-:S03]  /*40be0*/  LOP3.LUT R14, R37, 0xffff, RZ, 0xc0, !PT ;  /* 0x0000ffff250e7812 */ /* 0x000fc600078ec0ff */
[----:B------:R-:W2:Y:S04]  /*40bf0*/  LDL.LU R52, [R1+0xe14] ;  /* 0x000e140001347983 */ /* 0x000ea80000300800 */
[----:B------:R-:W2:Y:S01]  /*40c00*/  LDL.LU R45, [R1+0xe10] ;  /* 0x000e1000012d7983 */ /* 0x000ea20000300800 */
[----:B0-----:R-:W-:-:S03]  /*40c10*/  LOP3.LUT R2, R31, 0xffff, RZ, 0xc0, !PT ;  /* 0x0000ffff1f027812 */ /* 0x001fc600078ec0ff */
[----:B------:R-:W-:Y:S04]  /*40c20*/  STL [R1+0x1f0], R14 ;  /* 0x0001f00e01007387 */ /* 0x000fe80000100800 */
[----:B------:R-:W2:Y:S04]  /*40c30*/  LDL.LU R31, [R1+0xc7c] ;  /* 0x000c7c00011f7983 */ /* 0x000ea80000300800 */
[----:B------:R-:W-:Y:S04]  /*40c40*/  STL [R1+0x1ec], R2 ;  /* 0x0001ec0201007387 */ /* 0x000fe80000100800 */
[----:B------:R-:W2:Y:S04]  /*40c50*/  LDL.LU R44, [R1+0xc78] ;  /* 0x000c7800012c7983 */ /* 0x000ea80000300800 */
[----:B------:R-:W2:Y:S04]  /*40c60*/  LDL.LU R125, [R1+0xa60] ;  /* 0x000a6000017d7983 */ /* 0x000ea80000300800 */
[----:B------:R-:W2:Y:S01]  /*40c70*/  LDL.LU R53, [R1+0xa5c] ;  /* 0x000a5c0001357983 */ /* 0x000ea20000300800 */
[----:B------:R-:W-:-:S02]  /*40c80*/  LOP3.LUT R7, R174, 0xffff, RZ, 0xc0, !PT ;  /* 0x0000ffffae077812 */ /* 0x000fc400078ec0ff */
[----:B------:R-:W-:-:S04]  /*40c90*/  LOP3.LUT R37, R175, 0xffff, RZ, 0xc0, !PT ;  /* 0x0000ffffaf257812 */ /* 0x000fc800078ec0ff */
[----:B------:R-:W-:Y:S02]  /*40ca0*/  PRMT R6, R37, 0x3340, R0 ;  /* 0x0000334025067816 */ /* 0x000fe40000000000 */
[----:B---3--:R-:W-:Y:S02]  /*40cb0*/  LOP3.LUT R33, R33, 0xffff, RZ, 0xc0, !PT ;  /* 0x0000ffff21217812 */ /* 0x008fe400078ec0ff */
[----:B------:R-:W-:Y:S02]  /*40cc0*/  LOP3.LUT R34, R34, 0xffff, RZ, 0xc0, !PT ;  /* 0x0000ffff22227812 */ /* 0x000fe400078ec0ff */
[----:B----4-:R-:W-:-:S05]  /*40cd0*/  LOP3.LUT R15, R32, 0xffff, RZ, 0xc0, !PT ;  /* 0x0000ffff200f7812 */ /* 0x010fca00078ec0ff */
[----:B------:R-:W-:Y:S01]  /*40ce0*/  STL [R1+0x1e4], R15 ;  /* 0x0001e40f01007387 */ /* 0x000fe20000100800 */
[----:B--2---:R-:W-:-:S03]  /*40cf0*/  LOP3.LUT R4, R30, 0xffff, RZ, 0xc0, !PT ;  /* 0x0000ffff1e047812 */ /* 0x004fc600078ec0ff */
[----:B------:R-:W2:Y:S04]  /*40d00*/  LDL.LU R32, [R1+0x698] ;  /* 0x0006980001207983 */ /* 0x000ea80000300800 */
[----:B------:R-:W-:Y:S04]  /*40d10*/  STL [R1+0x1e0], R4 ;  /* 0x0001e00401007387 */ /* 0x000fe80000100800 */
[----:B------:R-:W3:Y:S01]  /*40d20*/  LDL.LU R30, [R1+0x694] ;  /* 0x00069400011e7983 */ /* 0x000ee20000300800 */
[----:B------:R-:W-:-:S03]  /*40d30*/  LOP3.LUT R35, R35, 0xffff, RZ, 0xc0, !PT ;  /* 0x0000ffff23237812 */ /* 0x000fc600078ec0ff */
[----:B------:R0:W-:Y:S01]  /*40d40*/  STL [R1+0x2cc], R7 ;  /* 0x0002cc0701007387 */ /* 0x0001e20000100800 */
[----:B------:R-:W-:Y:S02]  /*40d50*/  LOP3.LUT R36, R36, 0xffff, RZ, 0xc0, !PT ;  /* 0x0000ffff24247812 */ /* 0x000fe400078ec0ff */
[----:B------:R-:W-:Y:S02]  /*40d60*/  LOP3.LUT R8, R50, 0xffff, RZ, 0xc0, !PT ;  /* 0x0000ffff32087812 */ /* 0x000fe400078ec0ff */
[----:B------:R-:W-:Y:S02]  /*40d70*/  PRMT R11, R33, 0x3340, R35 ;  /* 0x00003340210b7816 */ /* 0x000fe40000000023 */
[----:B0-----:R-:W-:Y:S01]  /*40d80*/  PRMT R7, R7, 0x3340, R0 ;  /* 0x0000334007077816 */ /* 0x001fe20000000000 */
[----:B------:R0:W-:Y:S01]  /*40d90*/  STL [R1+0x1dc], R8 ;  /* 0x0001dc0801007387 */ /* 0x0001e20000100800 */
[----:B------:R-:W-:Y:S02]  /*40da0*/  PRMT R13, R34, 0x3340, R36 ;  /* 0x00003340220d7816 */ /* 0x000fe40000000024 */
[----:B------:R-:W-:Y:S01]  /*40db0*/  LOP3.LUT R241, R241, 0xffff, RZ, 0xc0, !PT ;  /* 0x0000fffff1f17812 */ /* 0x000fe200078ec0ff */
[----:B------:R-:W4:Y:S01]  /*40dc0*/  LDL.LU R50, [R1+0x430] ;  /* 0x0004300001327983 */ /* 0x000f220000300800 */
[----:B------:R-:W-:-:S02]  /*40dd0*/  PRMT R14, R14, 0x3340, R15 ;  /* 0x000033400e0e7816 */ /* 0x000fc4000000000f */
[----:B------:R-:W-:Y:S02]  /*40de0*/  PRMT R15, R2, 0x3340, R4 ;  /* 0x00003340020f7816 */ /* 0x000fe40000000004 */
[----:B0-----:R-:W-:Y:S02]  /*40df0*/  PRMT R8, R8, 0x3340, R0 ;  /* 0x0000334008087816 */ /* 0x001fe40000000000 */
[----:B------:R-:W-:Y:S02]  /*40e00*/  PRMT R2, R11, 0x5410, R6 ;  /* 0x000054100b027816 */ /* 0x000fe40000000006 */
[----:B------:R-:W-:Y:S02]  /*40e10*/  PRMT R6, R13, 0x5410, R7 ;  /* 0x000054100d067816 */ /* 0x000fe40000000007 */
[----:B------:R-:W-:Y:S02]  /*40e20*/  PRMT R9, R241, 0x3340, R0 ;  /* 0x00003340f1097816 */ /* 0x000fe40000000000 */
[----:B------:R-:W-:Y:S01]  /*40e30*/  PRMT R4, R14, 0x5410, R8 ;  /* 0x000054100e047816 */ /* 0x000fe20000000008 */
[----:B------:R0:W-:Y:S04]  /*40e40*/  STL [R1+0x664], R2 ;  /* 0x0006640201007387 */ /* 0x0001e80000100800 */
[----:B------:R-:W-:Y:S04]  /*40e50*/  STL [R1+0x660], R6 ;  /* 0x0006600601007387 */ /* 0x000fe80000100800 */
[----:B------:R1:W-:Y:S01]  /*40e60*/  STL [R1+0x65c], R4 ;  /* 0x00065c0401007387 */ /* 0x0003e20000100800 */
[----:B0-----:R-:W-:-:S02]  /*40e70*/  PRMT R2, R15, 0x5410, R9 ;  /* 0x000054100f027816 */ /* 0x001fc40000000009 */
[----:B------:R-:W-:-:S03]  /*40e80*/  LOP3.LUT R26, R52, 0xffff, RZ, 0xc0, !PT ;  /* 0x0000ffff341a7812 */ /* 0x000fc600078ec0ff */
[----:B------:R0:W-:Y:S01]  /*40e90*/  STL [R1+0x64c], R2 ;  /* 0x00064c0201007387 */ /* 0x0001e20000100800 */
[----:B-1----:R-:W-:-:S03]  /*40ea0*/  LOP3.LUT R4, R45, 0xffff, RZ, 0xc0, !PT ;  /* 0x0000ffff2d047812 */ /* 0x002fc600078ec0ff */
[----:B------:R-:W4:Y:S01]  /*40eb0*/  LDL.LU R52, [R1+0xe1c] ;  /* 0x000e1c0001347983 */ /* 0x000f220000300800 */
[----:B------:R-:W-:-:S03]  /*40ec0*/  LOP3.LUT R27, R44, 0xffff, RZ, 0xc0, !PT ;  /* 0x0000ffff2c1b7812 */ /* 0x000fc600078ec0ff */
[----:B------:R-:W-:Y:S04]  /*40ed0*/  STL [R1+0x1f8], R4 ;  /* 0x0001f80401007387 */ /* 0x000fe80000100800 */
[----:B------:R-:W4:Y:S04]  /*40ee0*/  LDL.LU R45, [R1+0xe18] ;  /* 0x000e1800012d7983 */ /* 0x000f280000300800 */
[----:B------:R-:W4:Y:S01]  /*40ef0*/  LDL.LU R44, [R1+0xc8c] ;  /* 0x000c8c00012c7983 */ /* 0x000f220000300800 */
[----:B------:R-:W-:-:S03]  /*40f00*/  LOP3.LUT R15, R53, 0xffff, RZ, 0xc0, !PT ;  /* 0x0000ffff350f7812 */ /* 0x000fc600078ec0ff */
[----:B------:R-:W4:Y:S01]  /*40f10*/  LDL.LU R131, [R1+0xc88] ;  /* 0x000c880001837983 */ /* 0x000f220000300800 */
[----:B------:R-:W-:-:S03]  /*40f20*/  LOP3.LUT R28, R125, 0xffff, RZ, 0xc0, !PT ;  /* 0x0000ffff7d1c7812 */ /* 0x000fc600078ec0ff */
[----:B------:R1:W-:Y:S04]  /*40f30*/  STL [R1+0x1f4], R15 ;  /* 0x0001f40f01007387 */ /* 0x0003e80000100800 */
[----:B------:R-:W4:Y:S04]  /*40f40*/  LDL.LU R130, [R1+0xa70] ;  /* 0x000a700001827983 */ /* 0x000f280000300800 */
[----:B------:R-:W4:Y:S04]  /*40f50*/  LDL.LU R126, [R1+0xa6c] ;  /* 0x000a6c00017e7983 */ /* 0x000f280000300800 */
[----:B------:R-:W4:Y:S04]  /*40f60*/  LDL.LU R125, [R1+0x87c] ;  /* 0x00087c00017d7983 */ /* 0x000f280000300800 */
[----:B------:R-:W4:Y:S01]  /*40f70*/  LDL.LU R53, [R1+0x878] ;  /* 0x0008780001357983 */ /* 0x000f220000300800 */
[----:B------:R-:W-:-:S02]  /*40f80*/  LOP3.LUT R31, R31, 0xffff, RZ, 0xc0, !PT ;  /* 0x0000ffff1f1f7812 */ /* 0x000fc400078ec0ff */
[----:B0-----:R-:W-:Y:S02]  /*40f90*/  LOP3.LUT R2, R176, 0xffff, RZ, 0xc0, !PT ;  /* 0x0000ffffb0027812 */ /* 0x001fe400078ec0ff */
[----:B------:R-:W-:Y:S02]  /*40fa0*/  LOP3.LUT R242, R242, 0xffff, RZ, 0xc0, !PT ;  /* 0x0000fffff2f27812 */ /* 0x000fe400078ec0ff */
[----:B------:R-:W-:Y:S02]  /*40fb0*/  PRMT R7, R2, 0x3340, R0 ;  /* 0x0000334002077816 */ /* 0x000fe40000000000 */
[----:B------:R-:W-:Y:S02]  /*40fc0*/  PRMT R14, R26, 0x3340, R28 ;  /* 0x000033401a0e7816 */ /* 0x000fe4000000001c */
[----:B------:R-:W-:Y:S02]  /*40fd0*/  PRMT R9, R242, 0x3340, R0 ;  /* 0x00003340f2097816 */ /* 0x000fe40000000000 */
[----:B-1----:R-:W-:-:S02]  /*40fe0*/  PRMT R15, R4, 0x3340, R15 ;  /* 0x00003340040f7816 */ /* 0x002fc4000000000f */
[----:B--2---:R-:W-:Y:S02]  /*40ff0*/  LOP3.LUT R32, R32, 0xffff, RZ, 0xc0, !PT ;  /* 0x0000ffff20207812 */ /* 0x004fe400078ec0ff */
[----:B---3--:R-:W-:Y:S02]  /*41000*/  LOP3.LUT R29, R30, 0xffff, RZ, 0xc0, !PT ;  /* 0x0000ffff1e1d7812 */ /* 0x008fe400078ec0ff */
[----:B------:R-:W-:Y:S02]  /*41010*/  LOP3.LUT R30, R177, 0xffff, RZ, 0xc0, !PT ;  /* 0x0000ffffb11e7812 */ /* 0x000fe400078ec0ff */
[----:B------:R-:W-:Y:S02]  /*41020*/  PRMT R11, R31, 0x3340, R32 ;  /* 0x000033401f0b7816 */ /* 0x000fe40000000020 */
[----:B------:R-:W-:Y:S02]  /*41030*/  PRMT R6, R30, 0x3340, R0 ;  /* 0x000033401e067816 */ /* 0x000fe40000000000 */
[----:B------:R-:W-:-:S02]  /*41040*/  PRMT R13, R27, 0x3340, R29 ;  /* 0x000033401b0d7816 */ /* 0x000fc4000000001d */
[----:B----4-:R-:W-:Y:S02]  /*41050*/  LOP3.LUT R22, R50, 0xffff, RZ, 0xc0, !PT ;  /* 0x0000ffff32167812 */ /* 0x010fe400078ec0ff */
[----:B------:R-:W2:Y:S04]  /*41060*/  LDL.LU R50, [R1+0x438] ;  /* 0x0004380001327983 */ /* 0x000ea80000300800 */
[----:B------:R-:W3:Y:S01]  /*41070*/  LDL.LU R143, [R1+0x434] ;  /* 0x00043400018f7983 */ /* 0x000ee20000300800 */
[----:B------:R-:W-:-:S03]  /*41080*/  PRMT R8, R22, 0x3340, R0 ;  /* 0x0000334016087816 */ /* 0x000fc60000000000 */
[----:B------:R0:W-:Y:S01]  /*41090*/  STL [R1+0x2128], R2 ;  /* 0x0021280201007387 */ /* 0x0001e20000100800 */
[----:B------:R-:W-:Y:S02]  /*410a0*/  PRMT R4, R14, 0x5410, R8 ;  /* 0x000054100e047816 */ /* 0x000fe40000000008 */
[----:B0-----:R-:W-:Y:S02]  /*410b0*/  PRMT R2, R11, 0x5410, R6 ;  /* 0x000054100b027816 */ /* 0x001fe40000000006 */
[----:B------:R-:W-:-:S03]  /*410c0*/  PRMT R6, R13, 0x5410, R7 ;  /* 0x000054100d067816 */ /* 0x000fc60000000007 */
[----:B------:R0:W-:Y:S04]  /*410d0*/  STL [R1+0x648], R2 ;  /* 0x0006480201007387 */ /* 0x0001e80000100800 */
[----:B------:R-:W-:Y:S01]  /*410e0*/  STL [R1+0x640], R6 ;  /* 0x0006400601007387 */ /* 0x000fe20000100800 */
[----:B0-----:R-:W-:-:S03]  /*410f0*/  PRMT R2, R15, 0x5410, R9 ;  /* 0x000054100f027816 */ /* 0x001fc60000000009 */
[----:B------:R-:W-:Y:S01]  /*41100*/  STL [R1+0x638], R4 ;  /* 0x0006380401007387 */ /* 0x000fe20000100800 */
[----:B------:R-:W-:-:S03]  /*41110*/  LOP3.LUT R14, R52, 0xffff, RZ, 0xc0, !PT ;  /* 0x0000ffff340e7812 */ /* 0x000fc600078ec0ff */
[----:B------:R0:W-:Y:S01]  /*41120*/  STL [R1+0x634], R2 ;  /* 0x0006340201007387 */ /* 0x0001e20000100800 */
[----:B------:R-:W-:-:S03]  /*41130*/  LOP3.LUT R15, R45, 0xffff, RZ, 0xc0, !PT ;  /* 0x0000ffff2d0f7812 */ /* 0x000fc600078ec0ff */
[----:B------:R-:W4:Y:S01]  /*41140*/  LDL.LU R52, [R1+0xe24] ;  /* 0x000e240001347983 */ /* 0x000f220000300800 */
[----:B0-----:R-:W-:-:S03]  /*41150*/  LOP3.LUT R2, R44, 0xffff, RZ, 0xc0, !PT ;  /* 0x0000ffff2c027812 */ /* 0x001fc600078ec0ff */
[----:B------:R-:W4:Y:S04]  /*41160*/  LDL.LU R44, [R1+0xe20] ;  /* 0x000e2000012c7983 */ /* 0x000f280000300800 */
[----:B------:R-:W4:Y:S01]  /*41170*/  LDL.LU R45, [R1+0xc9c] ;  /* 0x000c9c00012d7983 */ /* 0x000f220000300800 */
[----:B------:R-:W-:-:S03]  /*41180*/  LOP3.LUT R23, R131, 0xffff, RZ, 0xc0, !PT ;  /* 0x0000ffff83177812 */ /* 0x000fc600078ec0ff */
[----:B------:R0:W-:Y:S01]  /*41190*/  STL [R1+0x22c], R2 ;  /* 0x00022c0201007387 */ /* 0x0001e20000100800 */
[----:B------:R-:W-:-:S03]  /*411a0*/  LOP3.LUT R16, R130, 0xffff, RZ, 0xc0, !PT ;  /* 0x0000ffff82107812 */ /* 0x000fc600078ec0ff */
[----:B------:R-:W4:Y:S01]  /*411b0*/  LDL.LU R150, [R1+0xc98] ;  /* 0x000c980001967983 */ /* 0x000f220000300800 */
[----:B------:R-:W-:-:S03]  /*411c0*/  LOP3.LUT R4, R125, 0xffff, RZ, 0xc0, !PT ;  /* 0x0000ffff7d047812 */ /* 0x000fc600078ec0ff */
[----:B------:R-:W4:Y:S01]  /*411d0*/  LDL.LU R131, [R1+0xa80] ;  /* 0x000a800001837983 */ /* 0x000f220000300800 */
[----:B------:R-:W-:-:S03]  /*411e0*/  LOP3.LUT R17, R126, 0xffff, RZ, 0xc0, !PT ;  /* 0x0000ffff7e117812 */ /* 0x000fc600078ec0ff */
[----:B------:R-:W-:Y:S04]  /*411f0*/  STL [R1+0x21c], R4 ;  /* 0x00021c0401007387 */ /* 0x000fe80000100800 */
[----:B------:R-:W4:Y:S04]  /*41200*/  LDL.LU R130, [R1+0xa7c] ;  /* 0x000a7c0001827983 */ /* 0x000f280000300800 */
[----:B------:R-:W4:Y:S04]  /*41210*/  LDL.LU R126, [R1+0x88c] ;  /* 0x00088c00017e7983 */ /* 0x000f280000300800 */
[----:B------:R-:W4:Y:S01]  /*41220*/  LDL.LU R125, [R1+0x888] ;  /* 0x00088800017d7983 */ /* 0x000f220000300800 */
[----:B------:R-:W-:-:S03]  /*41230*/  LOP3.LUT R24, R53, 0xffff, RZ, 0xc0, !PT ;  /* 0x0000ffff35187812 */ /* 0x000fc600078ec0ff */
[----:B------:R-:W4:Y:S01]  /*41240*/  LDL.LU R53, [R1+0x440] ;  /* 0x0004400001357983 */ /* 0x000f220000300800 */
[----:B------:R-:W-:Y:S02]  /*41250*/  LOP3.LUT R25, R178, 0xffff, RZ, 0xc0, !PT ;  /* 0x0000ffffb2197812 */ /* 0x000fe400078ec0ff */
[----:B------:R-:W-:Y:S02]  /*41260*/  LOP3.LUT R9, R209, 0xffff, RZ, 0xc0, !PT ;  /* 0x0000ffffd1097812 */ /* 0x000fe400078ec0ff */
[----:B------:R-:W-:Y:S02]  /*41270*/  PRMT R6, R25, 0x3340, R0 ;  /* 0x0000334019067816 */ /* 0x000fe40000000000 */
[----:B------:R-:W-:Y:S02]  /*41280*/  PRMT R11, R23, 0x3340, R24 ;  /* 0x00003340170b7816 */ /* 0x000fe40000000018 */
[----:B------:R-:W-:Y:S02]  /*41290*/  PRMT R21, R2, 0x3340, R4 ;  /* 0x0000334002157816 */ /* 0x000fe40000000004 */
[----:B------:R-:W-:-:S02]  /*412a0*/  PRMT R13, R14, 0x3340, R16 ;  /* 0x000033400e0d7816 */ /* 0x000fc40000000010 */
[----:B0-----:R-:W-:Y:S02]  /*412b0*/  PRMT R2, R11, 0x5410, R6 ;  /* 0x000054100b027816 */ /* 0x001fe40000000006 */
[----:B------:R-:W-:Y:S02]  /*412c0*/  PRMT R19, R15, 0x3340, R17 ;  /* 0x000033400f137816 */ /* 0x000fe40000000011 */
[----:B--2---:R-:W-:Y:S02]  /*412d0*/  LOP3.LUT R7, R50, 0xffff, RZ, 0xc0, !PT ;  /* 0x0000ffff32077812 */ /* 0x004fe400078ec0ff */
[----:B------:R-:W2:Y:S01]  /*412e0*/  LDL.LU R50, [R1+0x43c] ;  /* 0x00043c0001327983 */ /* 0x000ea20000300800 */
[----:B---3--:R-:W-:-:S03]  /*412f0*/  LOP3.LUT R8, R143, 0xffff, RZ, 0xc0, !PT ;  /* 0x0000ffff8f087812 */ /* 0x008fc600078ec0ff */
[----:B------:R0:W-:Y:S04]  /*41300*/  STL [R1+0x20c], R7 ;  /* 0x00020c0701007387 */ /* 0x0001e80000100800 */
[----:B------:R1:W-:Y:S04]  /*41310*/  STL [R1+0x208], R8 ;  /* 0x0002080801007387 */ /* 0x0003e80000100800 */
[----:B------:R3:W-:Y:S01]  /*41320*/  STL [R1+0x218], R9 ;  /* 0x0002180901007387 */ /* 0x0007e20000100800 */
[--C-:B0-----:R-:W-:Y:S02]  /*41330*/  PRMT R7, R7, 0x3340, R0.reuse ;  /* 0x0000334007077816 */ /* 0x101fe40000000000 */
[----:B-1----:R-:W-:Y:S01]  /*41340*/  PRMT R8, R8, 0x3340, R0 ;  /* 0x0000334008087816 */ /* 0x002fe20000000000 */
[----:B------:R0:W-:Y:S01]  /*41350*/  STL [R1+0x630], R2 ;  /* 0x0006300201007387 */ /* 0x0001e20000100800 */
[----:B------:R-:W-:-:S02]  /*41360*/  PRMT R6, R13, 0x5410, R7 ;  /* 0x000054100d067816 */ /* 0x000fc40000000007 */
[----:B---3--:R-:W-:Y:S02]  /*41370*/  PRMT R9, R9, 0x3340, R0 ;  /* 0x0000334009097816 */ /* 0x008fe40000000000 */
[----:B------:R-:W-:Y:S01]  /*41380*/  PRMT R4, R19, 0x5410, R8 ;  /* 0x0000541013047816 */ /* 0x000fe20000000008 */
[----:B------:R1:W-:Y:S01]  /*41390*/  STL [R1+0x628], R6 ;  /* 0x0006280601007387 */ /* 0x0003e20000100800 */
[----:B0-----:R-:W-:-:S03]  /*413a0*/  PRMT R2, R21, 0x5410, R9 ;  /* 0x0000541015027816 */ /* 0x001fc60000000009 */
[----:B------:R-:W-:Y:S04]  /*413b0*/  STL [R1+0x624], R4 ;  /* 0x0006240401007387 */ /* 0x000fe80000100800 */
[----:B------:R0:W-:Y:S04]  /*413c0*/  STL [R1+0x620], R2 ;  /* 0x0006200201007387 */ /* 0x0001e80000100800 */
[----:B------:R-:W3:Y:S04]  /*413d0*/  LDL.LU R151, [R1+0xe2c] ;  /* 0x000e2c0001977983 */ /* 0x000ee80000300800 */
[----:B------:R-:W3:Y:S01]  /*413e0*/  LDL.LU R144, [R1+0xe28] ;  /* 0x000e280001907983 */ /* 0x000ee20000300800 */
[----:B----4-:R-:W-:-:S02]  /*413f0*/  LOP3.LUT R44, R44, 0xffff, RZ, 0xc0, !PT ;  /* 0x0000ffff2c2c7812 */ /* 0x010fc400078ec0ff */
[----:B------:R-:W-:-:S03]  /*41400*/  LOP3.LUT R45, R45, 0xffff, RZ, 0xc0, !PT ;  /* 0x0000ffff2d2d7812 */ /* 0x000fc600078ec0ff */
[----:B------:R4:W-:Y:S01]  /*41410*/  STL [R1+0x210], R44 ;  /* 0x0002102c01007387 */ /* 0x0009e20000100800 */
[----:B-1----:R-:W-:-:S03]  /*41420*/  LOP3.LUT R6, R52, 0xffff, RZ, 0xc0, !PT ;  /* 0x0000ffff34067812 */ /* 0x002fc600078ec0ff */
[----:B------:R-:W3:Y:S04]  /*41430*/  LDL.LU R143, [R1+0xcac] ;  /* 0x000cac00018f7983 */ /* 0x000ee80000300800 */
[----:B------:R1:W-:Y:S04]  /*41440*/  STL [R1+0x54], R45 ;  /* 0x0000542d01007387 */ /* 0x0003e80000100800 */
[----:B------:R-:W3:Y:S01]  /*41450*/  LDL.LU R52, [R1+0xca8] ;  /* 0x000ca80001347983 */ /* 0x000ee20000300800 */
[----:B0-----:R-:W-:Y:S02]  /*41460*/  LOP3.LUT R2, R150, 0xffff, RZ, 0xc0, !PT ;  /* 0x0000ffff96027812 */ /* 0x001fe400078ec0ff */
[----:B------:R-:W-:-:S03]  /*41470*/  LOP3.LUT R7, R131, 0xffff, RZ, 0xc0, !PT ;  /* 0x0000ffff83077812 */ /* 0x000fc600078ec0ff */
[----:B------:R-:W-:Y:S01]  /*41480*/  STL [R1+0x240], R2 ;  /* 0x0002400201007387 */ /* 0x000fe20000100800 */
[----:B------:R-:W-:-:S03]  /*41490*/  LOP3.LUT R245, R130, 0xffff, RZ, 0xc0, !PT ;  /* 0x0000ffff82f57812 */ /* 0x000fc600078ec0ff */
[----:B------:R-:W3:Y:S01]  /*414a0*/  LDL.LU R150, [R1+0xa90] ;  /* 0x000a900001967983 */ /* 0x000ee20000300800 */
[----:B------:R-:W-:Y:S02]  /*414b0*/  LOP3.LUT R4, R125, 0xffff, RZ, 0xc0, !PT ;  /* 0x0000ffff7d047812 */ /* 0x000fe400078ec0ff */
[----:B------:R-:W-:-:S03]  /*414c0*/  LOP3.LUT R244, R126, 0xffff, RZ, 0xc0, !PT ;  /* 0x0000ffff7ef47812 */ /* 0x000fc600078ec0ff */
[----:B------:R-:W-:Y:S01]  /*414d0*/  STL [R1+0x238], R4 ;  /* 0x0002380401007387 */ /* 0x000fe20000100800 */
[----:B------:R-:W-:-:S03]  /*414e0*/  LOP3.LUT R8, R53, 0xffff, RZ, 0xc0, !PT ;  /* 0x0000ffff35087812 */ /* 0x000fc600078ec0ff */
[----:B------:R-:W3:Y:S04]  /*414f0*/  LDL.LU R131, [R1+0xa8c] ;  /* 0x000a8c0001837983 */ /* 0x000ee80000300800 */
[----:B------:R-:W3:Y:S04]  /*41500*/  LDL.LU R130, [R1+0x89c] ;  /* 0x00089c0001827983 */ /* 0x000ee80000300800 */
[----:B------:R-:W3:Y:S04]  /*41510*/  LDL.LU R126, [R1+0x898] ;  /* 0x00089800017e7983 */ /* 0x000ee80000300800 */
[----:B------:R-:W3:Y:S04]  /*41520*/  LDL.LU R125, [R1+0x448] ;  /* 0x00044800017d7983 */ /* 0x000ee80000300800 */
[----:B------:R-:W3:Y:S01]  /*41530*/  LDL.LU R53, [R1+0x444] ;  /* 0x0004440001357983 */ /* 0x000ee20000300800 */
[----:B------:R-:W-:-:S02]  /*41540*/  LOP3.LUT R19, R212, 0xffff, RZ, 0xc0, !PT ;  /* 0x0000ffffd4137812 */ /* 0x000fc400078ec0ff */
[--C-:B------:R-:W-:Y:S02]  /*41550*/  PRMT R9, R8, 0x3340, R0.reuse ;  /* 0x0000334008097816 */ /* 0x100fe40000000000 */
[----:B------:R-:W-:Y:S02]  /*41560*/  PRMT R21, R6, 0x3340, R7 ;  /* 0x0000334006157816 */ /* 0x000fe40000000007 */
[----:B------:R-:W-:Y:S01]  /*41570*/  LOP3.LUT R230, R230, 0xffff, RZ, 0xc0, !PT ;  /* 0x0000ffffe6e67812 */ /* 0x000fe200078ec0ff */
[----:B------:R0:W-:Y:S01]  /*41580*/  STL [R1+0x2c4], R19 ;  /* 0x0002c41301007387 */ /* 0x0001e20000100800 */
[----:B----4-:R-:W-:Y:S02]  /*41590*/  PRMT R44, R44, 0x3340, R245 ;  /* 0x000033402c2c7816 */ /* 0x010fe400000000f5 */
[----:B------:R-:W-:Y:S02]  /*415a0*/  PRMT R13, R230, 0x3340, R0 ;  /* 0x00003340e60d7816 */ /* 0x000fe40000000000 */
[----:B-1----:R-:W-:-:S02]  /*415b0*/  PRMT R45, R45, 0x3340, R244 ;  /* 0x000033402d2d7816 */ /* 0x002fc400000000f4 */
[----:B0-----:R-:W-:Y:S02]  /*415c0*/  PRMT R19, R19, 0x3340, R0 ;  /* 0x0000334013137816 */ /* 0x001fe40000000000 */
[----:B--2---:R-:W-:Y:S02]  /*415d0*/  LOP3.LUT R231, R50, 0xffff, RZ, 0xc0, !PT ;  /* 0x0000ffff32e77812 */ /* 0x004fe400078ec0ff */
[----:B------:R-:W-:Y:S02]  /*415e0*/  PRMT R50, R2, 0x3340, R4 ;  /* 0x0000334002327816 */ /* 0x000fe40000000004 */
[----:B------:R-:W-:Y:S02]  /*415f0*/  PRMT R11, R231, 0x3340, R0 ;  /* 0x00003340e70b7816 */ /* 0x000fe40000000000 */
[----:B------:R-:W-:Y:S02]  /*41600*/  PRMT R2, R21, 0x5410, R9 ;  /* 0x0000541015027816 */ /* 0x000fe40000000009 */
[----:B------:R-:W-:-:S02]  /*41610*/  PRMT R9, R44, 0x5410, R11 ;  /* 0x000054102c097816 */ /* 0x000fc4000000000b */
[----:B------:R-:W-:Y:S01]  /*41620*/  PRMT R4, R45, 0x5410, R13 ;  /* 0x000054102d047816 */ /* 0x000fe2000000000d */
[----:B------:R0:W-:Y:S04]  /*41630*/  STL [R1+0x61c], R2 ;  /* 0x00061c0201007387 */ /* 0x0001e80000100800 */
[----:B------:R-:W-:Y:S01]  /*41640*/  STL [R1+0x618], R9 ;  /* 0x0006180901007387 */ /* 0x000fe20000100800 */
[----:B0-----:R-:W-:-:S03]  /*41650*/  PRMT R2, R50, 0x5410, R19 ;  /* 0x0000541032027816 */ /* 0x001fc60000000013 */
[----:B------:R-:W-:Y:S04]  /*41660*/  STL [R1+0x614], R4 ;  /* 0x0006140401007387 */ /* 0x000fe80000100800 */
[----:B------:R0:W-:Y:S01]  /*41670*/  STL [R1+0x610], R2 ;  /* 0x0006100201007387 */ /* 0x0001e20000100800 */
[----:B---3--:R-:W-:Y:S02]  /*41680*/  LOP3.LUT R21, R151, 0xffff, RZ, 0xc0, !PT ;  /* 0x0000ffff97157812 */ /* 0x008fe400078ec0ff */
[----:B------:R-:W-:-:S03]  /*41690*/  LOP3.LUT R249, R144, 0xffff, RZ, 0xc0, !PT ;  /* 0x0000ffff90f97812 */ /* 0x000fc600078ec0ff */
[----:B------:R1:W-:Y:S04]  /*416a0*/  STL [R1+0x38], R21 ;  /* 0x0000381501007387 */ /* 0x0003e80000100800 */
[----:B------:R-:W2:Y:S04]  /*416b0*/  LDL.LU R243, [R1+0xe38] ;  /* 0x000e380001f37983 */ /* 0x000ea80000300800 */
[----:B------:R-:W3:Y:S01]  /*416c0*/  LDL.LU R144, [R1+0xe34] ;  /* 0x000e340001907983 */ /* 0x000ee20000300800 */
[----:B------:R-:W-:-:S05]  /*416d0*/  LOP3.LUT R45, R143, 0xffff, RZ, 0xc0, !PT ;  /* 0x0000ffff8f2d7812 */ /* 0x000fca00078ec0ff */
[----:B------:R-:W-:Y:S01]  /*416e0*/  STL [R1+0x234], R45 ;  /* 0x0002342d01007387 */ /* 0x000fe20000100800 */
[----:B0-----:R-:W-:-:S03]  /*416f0*/  LOP3.LUT R2, R52, 0xffff, RZ, 0xc0, !PT ;  /* 0x0000ffff34027812 */ /* 0x001fc600078ec0ff */
[----:B------:R-:W4:Y:S04]  /*41700*/  LDL.LU R143, [R1+0xe30] ;  /* 0x000e3000018f7983 */ /* 0x000f280000300800 */
[----:B------:R-:W-:Y:S04]  /*41710*/  STL [R1+0x230], R2 ;  /* 0x0002300201007387 */ /* 0x000fe80000100800 */
[----:B------:R-:W4:Y:S01]  /*41720*/  LDL.LU R52, [R1+0xcbc] ;  /* 0x000cbc0001347983 */ /* 0x000f220000300800 */
[----:B------:R-:W-:Y:S02]  /*41730*/  LOP3.LUT R13, R218, 0xffff, RZ, 0xc0, !PT ;  /* 0x0000ffffda0d7812 */ /* 0x000fe400078ec0ff */
[----:B------:R-:W-:-:S02]  /*41740*/  LOP3.LUT R248, R150, 0xffff, RZ, 0xc0, !PT ;  /* 0x0000ffff96f87812 */ /* 0x000fc400078ec0ff */
[----:B------:R-:W-:Y:S02]  /*41750*/  LOP3.LUT R50, R130, 0xffff, RZ, 0xc0, !PT ;  /* 0x0000ffff82327812 */ /* 0x000fe400078ec0ff */
[----:B------:R-:W-:-:S03]  /*41760*/  LOP3.LUT R4, R126, 0xffff, RZ, 0xc0, !PT ;  /* 0x0000ffff7e047812 */ /* 0x000fc600078ec0ff */
[----:B------:R-:W-:Y:S04]  /*41770*/  STL [R1+0x228], R50 ;  /* 0x0002283201007387 */ /* 0x000fe80000100800 */
[----:B------:R-:W4:Y:S01]  /*41780*/  LDL.LU R151, [R1+0xaa0] ;  /* 0x000aa00001977983 */ /* 0x000f220000300800 */
[----:B------:R-:W-:-:S03]  /*41790*/  LOP3.LUT R11, R53, 0xffff, RZ, 0xc0, !PT ;  /* 0x0000ffff350b7812 */ /* 0x000fc600078ec0ff */
[----:B------:R-:W-:Y:S01]  /*417a0*/  STL [R1+0x224], R4 ;  /* 0x0002240401007387 */ /* 0x000fe20000100800 */
[----:B------:R-:W-:-:S03]  /*417b0*/  LOP3.LUT R246, R125, 0xffff, RZ, 0xc0, !PT ;  /* 0x0000ffff7df67812 */ /* 0x000fc600078ec0ff */
[----:B------:R0:W-:Y:S04]  /*417c0*/  STL [R1+0x220], R11 ;  /* 0x0002200b01007387 */ /* 0x0001e80000100800 */
[----:B------:R-:W4:Y:S04]  /*417d0*/  LDL.LU R130, [R1+0xa9c] ;  /* 0x000a9c0001827983 */ /* 0x000f280000300800 */
[----:B------:R-:W4:Y:S04]  /*417e0*/  LDL.LU R125, [R1+0xa98] ;  /* 0x000a9800017d7983 */ /* 0x000f280000300800 */
[----:B------:R-:W4:Y:S01]  /*417f0*/  LDL.LU R150, [R1+0x8ac] ;  /* 0x0008ac0001967983 */ /* 0x000f220000300800 */
[----:B------:R-:W-:-:S03]  /*41800*/  PRMT R9, R246, 0x3340, R0 ;  /* 0x00003340f6097816 */ /* 0x000fc60000000000 */
[----:B------:R-:W4:Y:S01]  /*41810*/  LDL.LU R126, [R1+0x450] ;  /* 0x00045000017e7983 */ /* 0x000f220000300800 */
[----:B-1----:R-:W-:-:S03]  /*41820*/  PRMT R21, R21, 0x3340, R248 ;  /* 0x0000334015157816 */ /* 0x002fc600000000f8 */
[----:B------:R1:W-:Y:S01]  /*41830*/  STL [R1+0x60], R13 ;  /* 0x0000600d01007387 */ /* 0x0003e20000100800 */
[----:B------:R-:W-:-:S03]  /*41840*/  LOP3.LUT R19, R217, 0xffff, RZ, 0xc0, !PT ;  /* 0x0000ffffd9137812 */ /* 0x000fc600078ec0ff */
[----:B------:R-:W4:Y:S01]  /*41850*/  LDL.LU R53, [R1+0x44c] ;  /* 0x00044c0001357983 */ /* 0x000f220000300800 */
[----:B------:R-:W-:Y:S02]  /*41860*/  PRMT R9, R21, 0x5410, R9 ;  /* 0x0000541015097816 */ /* 0x000fe40000000009 */
[----:B------:R-:W-:Y:S01]  /*41870*/  LOP3.LUT R247, R131, 0xffff, RZ, 0xc0, !PT ;  /* 0x0000ffff83f77812 */ /* 0x000fe200078ec0ff */
[----:B------:R1:W-:Y:S04]  /*41880*/  STL [R1+0x2c0], R19 ;  /* 0x0002c01301007387 */ /* 0x0003e80000100800 */
[----:B------:R-:W-:Y:S04]  /*41890*/  STL [R1+0x60c], R9 ;  /* 0x00060c0901007387 */ /* 0x000fe80000100800 */
[----:B------:R-:W4:Y:S01]  /*418a0*/  LDL.LU R131, [R1+0x644] ;  /* 0x0006440001837983 */ /* 0x000f220000300800 */
[----:B0-----:R-:W-:-:S02]  /*418b0*/  PRMT R11, R11, 0x3340, R0 ;  /* 0x000033400b0b7816 */ /* 0x001fc40000000000 */
[----:B------:R-:W-:Y:S02]  /*418c0*/  PRMT R44, R249, 0x3340, R247 ;  /* 0x00003340f92c7816 */ /* 0x000fe400000000f7 */
[----:B-1----:R-:W-:Y:S02]  /*418d0*/  PRMT R13, R13, 0x3340, R0 ;  /* 0x000033400d0d7816 */ /* 0x002fe40000000000 */
[----:B------:R-:W-:Y:S02]  /*418e0*/  PRMT R45, R45, 0x3340, R50 ;  /* 0x000033402d2d7816 */ /* 0x000fe40000000032 */
[----:B------:R-:W-:Y:S02]  /*418f0*/  PRMT R50, R2, 0x3340, R4 ;  /* 0x0000334002327816 */ /* 0x000fe40000000004 */
[----:B------:R-:W-:Y:S02]  /*41900*/  PRMT R4, R44, 0x5410, R11 ;  /* 0x000054102c047816 */ /* 0x000fe4000000000b */
[----:B------:R-:W-:-:S02]  /*41910*/  PRMT R2, R45, 0x5410, R13 ;  /* 0x000054102d027816 */ /* 0x000fc4000000000d */
[----:B------:R-:W-:Y:S01]  /*41920*/  PRMT R19, R19, 0x3340, R0 ;  /* 0x0000334013137816 */ /* 0x000fe20000000000 */
[----:B------:R0:W-:Y:S04]  /*41930*/  STL [R1+0x608], R4 ;  /* 0x0006080401007387 */ /* 0x0001e80000100800 */
[----:B------:R2:W-:Y:S01]  /*41940*/  STL [R1+0x604], R2 ;  /* 0x0006040201007387 */ /* 0x0005e20000100800 */
[----:B0-----:R-:W-:-:S05]  /*41950*/  PRMT R4, R50, 0x5410, R19 ;  /* 0x0000541032047816 */ /* 0x001fca0000000013 */
[----:B------:R0:W-:Y:S01]  /*41960*/  STL [R1+0x600], R4 ;  /* 0x0006000401007387 */ /* 0x0001e20000100800 */
[----:B--2---:R-:W-:Y:S02]  /*41970*/  LOP3.LUT R2, R243, 0xffff, RZ, 0xc0, !PT ;  /* 0x0000fffff3027812 */ /* 0x004fe400078ec0ff */
[----:B---3--:R-:W-:-:S03]  /*41980*/  LOP3.LUT R21, R144, 0xffff, RZ, 0xc0, !PT ;  /* 0x0000ffff90157812 */ /* 0x008fc600078ec0ff */
[----:B------:R-:W-:Y:S04]  /*41990*/  STL [R1+0x24c], R2 ;  /* 0x00024c0201007387 */ /* 0x000fe80000100800 */
[----:B------:R1:W-:Y:S04]  /*419a0*/  STL [R1+0x5c], R21 ;  /* 0x00005c1501007387 */ /* 0x0003e80000100800 */
[----:B------:R-:W2:Y:S01]  /*419b0*/  LDL.LU R144, [R1+0xe44] ;  /* 0x000e440001907983 */ /* 0x000ea20000300800 */
[----:B----4-:R-:W-:-:S05]  /*419c0*/  LOP3.LUT R44, R143, 0xffff, RZ, 0xc0, !PT ;  /* 0x0000ffff8f2c7812 */ /* 0x010fca00078ec0ff */
[----:B------:R3:W-:Y:S01]  /*419d0*/  STL [R1+0x58], R44 ;  /* 0x0000582c01007387 */ /* 0x0007e20000100800 */
[----:B------:R-:W-:-:S03]  /*419e0*/  LOP3.LUT R45, R52, 0xffff, RZ, 0xc0, !PT ;  /* 0x0000ffff342d7812 */ /* 0x000fc600078ec0ff */
[----:B------:R-:W4:Y:S04]  /*419f0*/  LDL.LU R143, [R1+0xe40] ;  /* 0x000e4000018f7983 */ /* 0x000f280000300800 */
[----:B------:R-:W-:Y:S04]  /*41a00*/  STL [R1+0x244], R45 ;  /* 0x0002442d01007387 */ /* 0x000fe80000100800 */
[----:B------:R-:W4:Y:S01]  /*41a10*/  LDL.LU R52, [R1+0xe3c] ;  /* 0x000e3c0001347983 */ /* 0x000f220000300800 */
[----:B------:R-:W-:Y:S02]  /*41a20*/  LOP3.LUT R13, R222, 0xffff, RZ, 0xc0, !PT ;  /* 0x0000ffffde0d7812 */ /* 0x000fe400078ec0ff */
[----:B0-----:R-:W-:-:S05]  /*41a30*/  LOP3.LUT R4, R151, 0xffff, RZ, 0xc0, !PT ;  /* 0x0000ffff97047812 */ /* 0x001fca00078ec0ff */
[----:B------:R-:W-:Y:S01]  /*41a40*/  STL [R1+0x248], R4 ;  /* 0x0002480401007387 */ /* 0x000fe20000100800 */
[----:B------:R-:W-:Y:S02]  /*41a50*/  LOP3.LUT R130, R130, 0xffff, RZ, 0xc0, !PT ;  /* 0x0000ffff82827812 */ /* 0x000fe400078ec0ff */
[----:B------:R-:W-:-:S03]  /*41a60*/  LOP3.LUT R125, R125, 0xffff, RZ, 0xc0, !PT ;  /* 0x0000ffff7d7d7812 */ /* 0x000fc600078ec0ff */
[----:B------:R0:W-:Y:S01]  /*41a70*/  STL [R1+0x50], R130 ;  /* 0x0000508201007387 */ /* 0x0001e20000100800 */
[----:B------:R-:W-:-:S03]  /*41a80*/  LOP3.LUT R50, R150, 0xffff, RZ, 0xc0, !PT ;  /* 0x0000ffff96327812 */ /* 0x000fc600078ec0ff */
[----:B------:R0:W-:Y:S01]  /*41a90*/  STL [R1+0x4c], R125 ;  /* 0x00004c7d01007387 */ /* 0x0001e20000100800 */
[----:B------:R-:W-:-:S03]  /*41aa0*/  LOP3.LUT R9, R126, 0xffff, RZ, 0xc0, !PT ;  /* 0x0000ffff7e097812 */ /* 0x000fc600078ec0ff */
[----:B------:R-:W-:Y:S04]  /*41ab0*/  STL [R1+0x23c], R50 ;  /* 0x00023c3201007387 */ /* 0x000fe80000100800 */
[----:B------:R0:W-:Y:S01]  /*41ac0*/  STL [R1+0x44], R9 ;  /* 0x0000440901007387 */ /* 0x0001e20000100800 */
[----:B------:R-:W-:-:S03]  /*41ad0*/  LOP3.LUT R11, R53, 0xffff, RZ, 0xc0, !PT ;  /* 0x0000ffff350b7812 */ /* 0x000fc600078ec0ff */
[----:B------:R-:W4:Y:S04]  /*41ae0*/  LDL.LU R243, [R1+0xcc4] ;  /* 0x000cc40001f37983 */ /* 0x000f280000300800 */
[----:B------:R-:W4:Y:S04]  /*41af0*/  LDL.LU R151, [R1+0xab0] ;  /* 0x000ab00001977983 */ /* 0x000f280000300800 */
[----:B------:R0:W-:Y:S04]  /*41b00*/  STL [R1+0x40], R11 ;  /* 0x0000400b01007387 */ /* 0x0001e80000100800 */
[----:B------:R-:W4:Y:S01]  /*41b10*/  LDL.LU R150, [R1+0xaac] ;  /* 0x000aac0001967983 */ /* 0x000f220000300800 */
[----:B------:R-:W-:-:S03]  /*41b20*/  LOP3.LUT R19, R131, 0xffff, RZ, 0xc0, !PT ;  /* 0x0000ffff83137812 */ /* 0x000fc600078ec0ff */
[----:B------:R-:W4:Y:S04]  /*41b30*/  LDL.LU R126, [R1+0xaa8] ;  /* 0x000aa800017e7983 */ /* 0x000f280000300800 */
[----:B------:R-:W4:Y:S04]  /*41b40*/  LDL.LU R53, [R1+0x8b8] ;  /* 0x0008b80001357983 */ /* 0x000f280000300800 */
[----:B------:R-:W4:Y:S01]  /*41b50*/  LDL.LU R131, [R1+0x650] ;  /* 0x0006500001837983 */ /* 0x000f220000300800 */
[----:B-1----:R-:W-:-:S03]  /*41b60*/  PRMT R21, R21, 0x3340, R130 ;  /* 0x0000334015157816 */ /* 0x002fc60000000082 */
[----:B------:R1:W-:Y:S01]  /*41b70*/  STL [R1+0x64], R13 ;  /* 0x0000640d01007387 */ /* 0x0003e20000100800 */
[----:B---3--:R-:W-:-:S03]  /*41b80*/  PRMT R44, R44, 0x3340, R125 ;  /* 0x000033402c2c7816 */ /* 0x008fc6000000007d */
[----:B------:R3:W-:Y:S04]  /*41b90*/  STL [R1+0x254], R19 ;  /* 0x0002541301007387 */ /* 0x0007e80000100800 */
[----:B0-----:R-:W4:Y:S04]  /*41ba0*/  LDL.LU R130, [R1+0x658] ;  /* 0x0006580001827983 */ /* 0x001f280000300800 */
[----:B------:R-:W4:Y:S01]  /*41bb0*/  LDL.LU R125, [R1+0x654] ;  /* 0x00065400017d7983 */ /* 0x000f220000300800 */
[----:B------:R-:W-:Y:S02]  /*41bc0*/  PRMT R9, R9, 0x3340, R0 ;  /* 0x0000334009097816 */ /* 0x000fe40000000000 */
[----:B------:R-:W-:-:S02]  /*41bd0*/  PRMT R45, R45, 0x3340, R50 ;  /* 0x000033402d2d7816 */ /* 0x000fc40000000032 */
[----:B------:R-:W-:Y:S02]  /*41be0*/  PRMT R50, R2, 0x3340, R4 ;  /* 0x0000334002327816 */ /* 0x000fe40000000004 */
[----:B------:R-:W-:Y:S02]  /*41bf0*/  PRMT R2, R21, 0x5410, R9 ;  /* 0x0000541015027816 */ /* 0x000fe40000000009 */
[--C-:B------:R-:W-:Y:S02]  /*41c00*/  PRMT R11, R11, 0x3340, R0.reuse ;  /* 0x000033400b0b7816 */ /* 0x100fe40000000000 */
[--C-:B-1----:R-:W-:Y:S02]  /*41c10*/  PRMT R13, R13, 0x3340, R0.reuse ;  /* 0x000033400d0d7816 */ /* 0x102fe40000000000 */
[----:B---3--:R-:W-:Y:S01]  /*41c20*/  PRMT R19, R19, 0x3340, R0 ;  /* 0x0000334013137816 */ /* 0x008fe20000000000 */
[----:B------:R0:W-:Y:S01]  /*41c30*/  STL [R1+0x5fc], R2 ;  /* 0x0005fc0201007387 */ /* 0x0001e20000100800 */
[----:B------:R-:W-:-:S02]  /*41c40*/  PRMT R9, R44, 0x5410, R11 ;  /* 0x000054102c097816 */ /* 0x000fc4000000000b */
[----:B------:R-:W-:-:S03]  /*41c50*/  PRMT R4, R50, 0x5410, R19 ;  /* 0x0000541032047816 */ /* 0x000fc60000000013 */
[----:B------:R-:W-:Y:S01]  /*41c60*/  STL [R1+0x5f8], R9 ;  /* 0x0005f80901007387 */ /* 0x000fe20000100800 */
[----:B0-----:R-:W-:-:S05]  /*41c70*/  PRMT R2, R45, 0x5410, R13 ;  /* 0x000054102d027816 */ /* 0x001fca000000000d */
[----:B------:R4:W-:Y:S04]  /*41c80*/  STL [R1+0x5f4], R2 ;  /* 0x0005f40201007387 */ /* 0x0009e80000100800 */
[----:B------:R0:W-:Y:S01]  /*41c90*/  STL [R1+0x5f0], R4 ;  /* 0x0005f00401007387 */ /* 0x0001e20000100800 */
[----:B--2---:R-:W-:-:S03]  /*41ca0*/  LOP3.LUT R45, R144, 0xffff, RZ, 0xc0, !PT ;  /* 0x0000ffff902d7812 */ /* 0x004fc600078ec0ff */
[----:B------:R-:W2:Y:S04]  /*41cb0*/  LDL.LU R144, [R1+0xe4c] ;  /* 0x000e4c0001907983 */ /* 0x000ea80000300800 */
[----:B------:R-:W-:Y:S01]  /*41cc0*/  STL [R1+0x258], R45 ;  /* 0x0002582d01007387 */ /* 0x000fe20000100800 */
[----:B----4-:R-:W-:-:S03]  /*41cd0*/  LOP3.LUT R2, R143, 0xffff, RZ, 0xc0, !PT ;  /* 0x0000ffff8f027812 */ /* 0x010fc600078ec0ff */
[----:B------:R-:W3:Y:S01]  /*41ce0*/  LDL.LU R143, [R1+0xe48] ;  /* 0x000e4800018f7983 */ /* 0x000ee20000300800 */
[----:B------:R-:W-:-:S05]  /*41cf0*/  LOP3.LUT R21, R52, 0xffff, RZ, 0xc0, !PT ;  /* 0x0000ffff34157812 */ /* 0x000fca00078ec0ff */
[----:B------:R1:W-:Y:S04]  /*41d00*/  STL [R1+0x78], R21 ;  /* 0x0000781501007387 */ /* 0x0003e80000100800 */
[----:B------:R-:W-:Y:S04]  /*41d10*/  STL [R1+0x264], R2 ;  /* 0x0002640201007387 */ /* 0x000fe80000100800 */
[----:B------:R-:W4:Y:S01]  /*41d20*/  LDL.LU R52, [R1+0xccc] ;  /* 0x000ccc0001347983 */ /* 0x000f220000300800 */
[----:B------:R-:W-:Y:S02]  /*41d30*/  LOP3.LUT R11, R226, 0xffff, RZ, 0xc0, !PT ;  /* 0x0000ffffe20b7812 */ /* 0x000fe400078ec0ff */
[----:B------:R-:W-:-:S02]  /*41d40*/  LOP3.LUT R44, R243, 0xffff, RZ, 0xc0, !PT ;  /* 0x0000fffff32c7812 */ /* 0x000fc400078ec0ff */
[----:B------:R-:W-:-:S03]  /*41d50*/  LOP3.LUT R50, R151, 0xffff, RZ, 0xc0, !PT ;  /* 0x0000ffff97327812 */ /* 0x000fc600078ec0ff */
[----:B------:R1:W-:Y:S04]  /*41d60*/  STL [R1+0x74], R44 ;  /* 0x0000742c01007387 */ /* 0x0003e80000100800 */
[----:B------:R-:W-:Y:S01]  /*41d70*/  STL [R1+0x250], R50 ;  /* 0x0002503201007387 */ /* 0x000fe20000100800 */
[----:B0-----:R-:W-:Y:S02]  /*41d80*/  LOP3.LUT R4, R150, 0xffff, RZ, 0xc0, !PT ;  /* 0x0000ffff96047812 */ /* 0x001fe400078ec0ff */
[----:B------:R-:W-:Y:S02]  /*41d90*/  LOP3.LUT R126, R126, 0xffff, RZ, 0xc0, !PT ;  /* 0x0000ffff7e7e7812 */ /* 0x000fe400078ec0ff */
[----:B------:R-:W-:-:S03]  /*41da0*/  LOP3.LUT R53, R53, 0xffff, RZ, 0xc0, !PT ;  /* 0x0000ffff35357812 */ /* 0x000fc600078ec0ff */
[----:B------:R0:W-:Y:S01]  /*41db0*/  STL [R1+0x70], R126 ;  /* 0x0000707e01007387 */ /* 0x0001e20000100800 */
[----:B------:R-:W-:-:S03]  /*41dc0*/  LOP3.LUT R9, R131, 0xffff, RZ, 0xc0, !PT ;  /* 0x0000ffff83097812 */ /* 0x000fc600078ec0ff */
[----:B------:R-:W-:Y:S04]  /*41dd0*/  STL [R1+0x260], R4 ;  /* 0x0002600401007387 */ /* 0x000fe80000100800 */
[----:B------:R0:W-:Y:S04]  /*41de0*/  STL [R1+0x6c], R53 ;  /* 0x00006c3501007387 */ /* 0x0001e80000100800 */
[----:B------:R-:W4:Y:S04]  /*41df0*/  LDL.LU R151, [R1+0xcc8] ;  /* 0x000cc80001977983 */ /* 0x000f280000300800 */
[----:B------:R0:W-:Y:S01]  /*41e00*/  STL [R1+0x68], R9 ;  /* 0x0000680901007387 */ /* 0x0001e20000100800 */
[----:B------:R-:W-:-:S03]  /*41e10*/  LOP3.LUT R13, R130, 0xffff, RZ, 0xc0, !PT ;  /* 0x0000ffff820d7812 */ /* 0x000fc600078ec0ff */
[----:B------:R-:W4:Y:S01]  /*41e20*/  LDL.LU R131, [R1+0xabc] ;  /* 0x000abc0001837983 */ /* 0x000f220000300800 */
[----:B------:R-:W-:-:S03]  /*41e30*/  LOP3.LUT R19, R125, 0xffff, RZ, 0xc0, !PT ;  /* 0x0000ffff7d137812 */ /* 0x000fc600078ec0ff */
[----:B------:R-:W4:Y:S04]  /*41e40*/  LDL.LU R150, [R1+0xab8] ;  /* 0x000ab80001967983 */ /* 0x000f280000300800 */
[----:B------:R-:W4:Y:S04]  /*41e50*/  LDL.LU R130, [R1+0x8c0] ;  /* 0x0008c00001827983 */ /* 0x000f280000300800 */
[----:B------:R0:W-:Y:S01]  /*41e60*/  STL [R1+0x88], R11 ;  /* 0x0000880b01007387 */ /* 0x0001e20000100800 */
[----:B-1----:R-:W-:-:S03]  /*41e70*/  PRMT R21, R21, 0x3340, R126 ;  /* 0x0000334015157816 */ /* 0x002fc6000000007e */
[----:B------:R-:W4:Y:S01]  /*41e80*/  LDL.LU R125, [R1+0x8bc] ;  /* 0x0008bc00017d7983 */ /* 0x000f220000300800 */
[----:B------:R-:W-:-:S03]  /*41e90*/  PRMT R44, R44, 0x3340, R53 ;  /* 0x000033402c2c7816 */ /* 0x000fc60000000035 */
[----:B------:R1:W-:Y:S04]  /*41ea0*/  STL [R1+0x25c], R13 ;  /* 0x00025c0d01007387 */ /* 0x0003e80000100800 */
[----:B------:R1:W-:Y:S04]  /*41eb0*/  STL [R1+0x288], R19 ;  /* 0x0002881301007387 */ /* 0x0003e80000100800 */
[----:B0-----:R-:W4:Y:S04]  /*41ec0*/  LDL.LU R126, [R1+0x670] ;  /* 0x00067000017e7983 */ /* 0x001f280000300800 */
[----:B------:R-:W4:Y:S01]  /*41ed0*/  LDL.LU R53, [R1+0x66c] ;  /* 0x00066c0001357983 */ /* 0x000f220000300800 */
[----:B------:R-:W-:-:S02]  /*41ee0*/  PRMT R9, R9, 0x3340, R0 ;  /* 0x0000334009097816 */ /* 0x000fc40000000000 */
[----:B------:R-:W-:Y:S02]  /*41ef0*/  PRMT R45, R45, 0x3340, R50 ;  /* 0x000033402d2d7816 */ /* 0x000fe40000000032 */
[----:B------:R-:W-:Y:S02]  /*41f00*/  PRMT R50, R2, 0x3340, R4 ;  /* 0x0000334002327816 */ /* 0x000fe40000000004 */
[--C-:B------:R-:W-:Y:S02]  /*41f10*/  PRMT R11, R11, 0x3340, R0.reuse ;  /* 0x000033400b0b7816 */ /* 0x100fe40000000000 */
[----:B------:R-:W-:Y:S02]  /*41f20*/  PRMT R4, R21, 0x5410, R9 ;  /* 0x0000541015047816 */ /* 0x000fe40000000009 */
[--C-:B-1----:R-:W-:Y:S02]  /*41f30*/  PRMT R13, R13, 0x3340, R0.reuse ;  /* 0x000033400d0d7816 */ /* 0x102fe40000000000 */
[----:B------:R-:W-:Y:S01]  /*41f40*/  PRMT R19, R19, 0x3340, R0 ;  /* 0x0000334013137816 */ /* 0x000fe20000000000 */
[----:B------:R0:W-:Y:S01]  /*41f50*/  STL [R1+0x5ec], R4 ;  /* 0x0005ec0401007387 */ /* 0x0001e20000100800 */
[----:B------:R-:W-:-:S02]  /*41f60*/  PRMT R9, R44, 0x5410, R11 ;  /* 0x000054102c097816 */ /* 0x000fc4000000000b */
[----:B------:R-:W-:-:S03]  /*41f70*/  PRMT R2, R45, 0x5410, R13 ;  /* 0x000054102d027816 */ /* 0x000fc6000000000d */
[----:B------:R-:W-:Y:S01]  /*41f80*/  STL [R1+0x5e8], R9 ;  /* 0x0005e80901007387 */ /* 0x000fe20000100800 */
[----:B0-----:R-:W-:-:S03]  /*41f90*/  PRMT R4, R50, 0x5410, R19 ;  /* 0x0000541032047816 */ /* 0x001fc60000000013 */
[----:B------:R3:W-:Y:S04]  /*41fa0*/  STL [R1+0x5e0], R2 ;  /* 0x0005e00201007387 */ /* 0x0007e80000100800 */
[----:B------:R0:W-:Y:S01]  /*41fb0*/  STL [R1+0x5dc], R4 ;  /* 0x0005dc0401007387 */ /* 0x0001e20000100800 */
[----:B--2---:R-:W-:-:S03]  /*41fc0*/  LOP3.LUT R45, R144, 0xffff, RZ, 0xc0, !PT ;  /* 0x0000ffff902d7812 */ /* 0x004fc600078ec0ff */
[----:B------:R-:W2:Y:S04]  /*41fd0*/  LDL.LU R144, [R1+0xe54] ;  /* 0x000e540001907983 */ /* 0x000ea80000300800 */
[----:B------:R-:W-:Y:S01]  /*41fe0*/  STL [R1+0xc0], R45 ;  /* 0x0000c02d01007387 */ /* 0x000fe20000100800 */
[----:B---3--:R-:W-:-:S03]  /*41ff0*/  LOP3.LUT R2, R143, 0xffff, RZ, 0xc0, !PT ;  /* 0x0000ffff8f027812 */ /* 0x008fc600078ec0ff */
[----:B------:R-:W3:Y:S01]  /*42000*/  LDL.LU R143, [R1+0xe50] ;  /* 0x000e5000018f7983 */ /* 0x000ee20000300800 */
[----:B----4-:R-:W-:-:S05]  /*42010*/  LOP3.LUT R21, R52, 0xffff, RZ, 0xc0, !PT ;  /* 0x0000ffff34157812 */ /* 0x010fca00078ec0ff */
[----:B------:R-:W-:Y:S04]  /*42020*/  STL [R1+0x90], R21 ;  /* 0x0000901501007387 */ /* 0x000fe80000100800 */
[----:B------:R-:W-:Y:S04]  /*42030*/  STL [R1+0x28c], R2 ;  /* 0x00028c0201007387 */ /* 0x000fe80000100800 */
[----:B------:R-:W4:Y:S01]  /*42040*/  LDL.LU R52, [R1+0xcd8] ;  /* 0x000cd80001347983 */ /* 0x000f220000300800 */
[----:B------:R-:W-:Y:S02]  /*42050*/  LOP3.LUT R9, R228, 0xffff, RZ, 0xc0, !PT ;  /* 0x0000ffffe4097812 */ /* 0x000fe400078ec0ff */
[----:B------:R-:W-:-:S02]  /*42060*/  LOP3.LUT R11, R227, 0xffff, RZ, 0xc0, !PT ;  /* 0x0000ffffe30b7812 */ /* 0x000fc400078ec0ff */
[----:B------:R-:W-:Y:S02]  /*42070*/  LOP3.LUT R44, R151, 0xffff, RZ, 0xc0, !PT ;  /* 0x0000ffff972c7812 */ /* 0x000fe400078ec0ff */
[----:B------:R-:W-:Y:S02]  /*42080*/  LOP3.LUT R50, R131, 0xffff, RZ, 0xc0, !PT ;  /* 0x0000ffff83327812 */ /* 0x000fe400078ec0ff */
[----:B------:R-:W3:Y:S01]  /*42090*/  LDL.LU R131, [R1+0xcd4] ;  /* 0x000cd40001837983 */ /* 0x000ee20000300800 */
[----:B0-----:R-:W-:-:S03]  /*420a0*/  LOP3.LUT R4, R150, 0xffff, RZ, 0xc0, !PT ;  /* 0x0000ffff96047812 */ /* 0x001fc600078ec0ff */
[----:B------:R-:W-:Y:S01]  /*420b0*/  STL [R1+0xb8], R44 ;  /* 0x0000b82c01007387 */ /* 0x000fe20000100800 */
[----:B------:R-:W-:-:S03]  /*420c0*/  LOP3.LUT R151, R130, 0xffff, RZ, 0xc0, !PT ;  /* 0x0000ffff82977812 */ /* 0x000fc600078ec0ff */
[----:B------:R-:W-:Y:S01]  /*420d0*/  STL [R1+0xb4], R50 ;  /* 0x0000b43201007387 */ /* 0x000fe20000100800 */
[----:B------:R-:W-:-:S03]  /*420e0*/  LOP3.LUT R150, R125, 0xffff, RZ, 0xc0, !PT ;  /* 0x0000ffff7d967812 */ /* 0x000fc600078ec0ff */
[----:B------:R-:W3:Y:S04]  /*420f0*/  LDL.LU R125, [R1+0xac4] ;  /* 0x000ac400017d7983 */ /* 0x000ee80000300800 */
[----:B------:R-:W-:Y:S04]  /*42100*/  STL [R1+0x8c], R151 ;  /* 0x00008c9701007387 */ /* 0x000fe80000100800 */
[----:B------:R-:W-:Y:S01]  /*42110*/  STL [R1+0x280], R4 ;  /* 0x0002800401007387 */ /* 0x000fe20000100800 */
[----:B------:R-:W-:-:S03]  /*42120*/  LOP3.LUT R13, R126, 0xffff, RZ, 0xc0, !PT ;  /* 0x0000ffff7e0d7812 */ /* 0x000fc600078ec0ff */
[----:B------:R-:W-:Y:S01]  /*42130*/  STL [R1+0xac], R150 ;  /* 0x0000ac9601007387 */ /* 0x000fe20000100800 */
[----:B------:R-:W-:-:S03]  /*42140*/  LOP3.LUT R19, R53, 0xffff, RZ, 0xc0, !PT ;  /* 0x0000ffff35137812 */ /* 0x000fc600078ec0ff */
[----:B------:R0:W-:Y:S04]  /*42150*/  STL [R1+0x84], R9 ;  /* 0x0000840901007387 */ /* 0x0001e80000100800 */
[----:B------:R-:W3:Y:S04]  /*42160*/  LDL.LU R130, [R1+0xac0] ;  /* 0x000ac00001827983 */ /* 0x000ee80000300800 */
[----:B------:R1:W-:Y:S04]  /*42170*/  STL [R1+0x2bc], R11 ;  /* 0x0002bc0b01007387 */ /* 0x0003e80000100800 */
[----:B------:R1:W-:Y:S04]  /*42180*/  STL [R1+0x98], R13 ;  /* 0x0000980d01007387 */ /* 0x0003e80000100800 */
[----:B------:R1:W-:Y:S04]  /*42190*/  STL [R1+0x274], R19 ;  /* 0x0002741301007387 */ /* 0x0003e80000100800 */
[----:B------:R-:W3:Y:S04]  /*421a0*/  LDL.LU R126, [R1+0x8c8] ;  /* 0x0008c800017e7983 */ /* 0x000ee80000300800 */
[----:B------:R-:W3:Y:S04]  /*421b0*/  LDL.LU R53, [R1+0x8c4] ;  /* 0x0008c40001357983 */ /* 0x000ee80000300800 */
[----:B------:R-:W3:Y:S04]  /*421c0*/  LDL.LU R194, [R1+0x67c] ;  /* 0x00067c0001c27983 */ /* 0x000ee80000300800 */
[----:B------:R-:W3:Y:S01]  /*421d0*/  LDL.LU R243, [R1+0x678] ;  /* 0x0006780001f37983 */ /* 0x000ee20000300800 */
[----:B0-----:R-:W-:-:S02]  /*421e0*/  PRMT R9, R9, 0x3340, R0 ;  /* 0x0000334009097816 */ /* 0x001fc40000000000 */
[----:B------:R-:W-:Y:S02]  /*421f0*/  PRMT R21, R21, 0x3340, R151 ;  /* 0x0000334015157816 */ /* 0x000fe40000000097 */
[----:B------:R-:W-:Y:S02]  /*42200*/  PRMT R45, R45, 0x3340, R50 ;  /* 0x000033402d2d7816 */ /* 0x000fe40000000032 */
[----:B------:R-:W-:Y:S02]  /*42210*/  PRMT R50, R2, 0x3340, R4 ;  /* 0x0000334002327816 */ /* 0x000fe40000000004 */
[----:B------:R-:W-:Y:S02]  /*42220*/  PRMT R2, R21, 0x5410, R9 ;  /* 0x0000541015027816 */ /* 0x000fe40000000009 */
[----:B-1----:R-:W-:Y:S02]  /*42230*/  PRMT R11, R11, 0x3340, R0 ;  /* 0x000033400b0b7816 */ /* 0x002fe40000000000 */
[----:B------:R-:W-:-:S02]  /*42240*/  PRMT R44, R44, 0x3340, R150 ;  /* 0x000033402c2c7816 */ /* 0x000fc40000000096 */
[--C-:B------:R-:W-:Y:S02]  /*42250*/  PRMT R13, R13, 0x3340, R0.reuse ;  /* 0x000033400d0d7816 */ /* 0x100fe40000000000 */
[----:B------:R-:W-:Y:S01]  /*42260*/  PRMT R19, R19, 0x3340, R0 ;  /* 0x0000334013137816 */ /* 0x000fe20000000000 */
[----:B------:R0:W-:Y:S01]  /*42270*/  STL [R1+0x5d4], R2 ;  /* 0x0005d40201007387 */ /* 0x0001e20000100800 */
[----:B------:R-:W-:Y:S02]  /*42280*/  PRMT R9, R44, 0x5410, R11 ;  /* 0x000054102c097816 */ /* 0x000fe4000000000b */
[----:B------:R-:W-:-:S03]  /*42290*/  PRMT R4, R50, 0x5410, R19 ;  /* 0x0000541032047816 */ /* 0x000fc60000000013 */
[----:B------:R-:W-:Y:S01]  /*422a0*/  STL [R1+0x5d0], R9 ;  /* 0x0005d00901007387 */ /* 0x000fe20000100800 */
[----:B0-----:R-:W-:-:S05]  /*422b0*/  PRMT R2, R45, 0x5410, R13 ;  /* 0x000054102d027816 */ /* 0x001fca000000000d */
[----:B------:R3:W-:Y:S04]  /*422c0*/  STL [R1+0x5cc], R2 ;  /* 0x0005cc0201007387 */ /* 0x0007e80000100800 */
[----:B------:R0:W-:Y:S01]  /*422d0*/  STL [R1+0x5c8], R4 ;  /* 0x0005c80401007387 */ /* 0x0001e20000100800 */
[----:B----4-:R-:W-:-:S03]  /*422e0*/  LOP3.LUT R21, R52, 0xffff, RZ, 0xc0, !PT ;  /* 0x0000ffff34157812 */ /* 0x010fc600078ec0ff */
[----:B------:R-:W4:Y:S01]  /*422f0*/  LDL.LU R52, [R1+0xe5c] ;  /* 0x000e5c0001347983 */ /* 0x000f220000300800 */
[----:B--2---:R-:W-:Y:S02]  /*42300*/  LOP3.LUT R45, R144, 0xffff, RZ, 0xc0, !PT ;  /* 0x0000ffff902d7812 */ /* 0x004fe400078ec0ff */
[----:B---3--:R-:W-:-:S03]  /*42310*/  LOP3.LUT R2, R143, 0xffff, RZ, 0xc0, !PT ;  /* 0x0000ffff8f027812 */ /* 0x008fc600078ec0ff */
[----:B------:R-:W-:Y:S04]  /*42320*/  STL [R1+0x270], R45 ;  /* 0x0002702d01007387 */ /* 0x000fe80000100800 */
[----:B------:R1:W-:Y:S04]  /*42330*/  STL [R1+0xa0], R21 ;  /* 0x0000a01501007387 */ /* 0x0003e80000100800 */
[----:B------:R-:W-:Y:S04]  /*42340*/  STL [R1+0x26c], R2 ;  /* 0x00026c0201007387 */ /* 0x000fe80000100800 */
[----:B------:R-:W2:Y:S04]  /*42350*/  LDL.LU R151, [R1+0xe58] ;  /* 0x000e580001977983 */ /* 0x000ea80000300800 */
[----:B------:R-:W3:Y:S01]  /*42360*/  LDL.LU R150, [R1+0xcf4] ;  /* 0x000cf40001967983 */ /* 0x000ee20000300800 */
[----:B------:R-:W-:-:S02]  /*42370*/  LOP3.LUT R9, R250, 0xffff, RZ, 0xc0, !PT ;  /* 0x0000fffffa097812 */ /* 0x000fc400078ec0ff */
[----:B------:R-:W-:Y:S02]  /*42380*/  LOP3.LUT R11, R229, 0xffff, RZ, 0xc0, !PT ;  /* 0x0000ffffe50b7812 */ /* 0x000fe400078ec0ff */
[----:B------:R-:W-:-:S05]  /*42390*/  LOP3.LUT R44, R131, 0xffff, RZ, 0xc0, !PT ;  /* 0x0000ffff832c7812 */ /* 0x000fca00078ec0ff */
[----:B------:R1:W-:Y:S04]  /*423a0*/  STL [R1+0xd4], R44 ;  /* 0x0000d42c01007387 */ /* 0x0003e80000100800 */
[----:B------:R-:W3:Y:S01]  /*423b0*/  LDL.LU R144, [R1+0xcf0] ;  /* 0x000cf00001907983 */ /* 0x000ee20000300800 */
[----:B------:R-:W-:-:S03]  /*423c0*/  LOP3.LUT R50, R125, 0xffff, RZ, 0xc0, !PT ;  /* 0x0000ffff7d327812 */ /* 0x000fc600078ec0ff */
[----:B------:R-:W3:Y:S04]  /*423d0*/  LDL.LU R125, [R1+0xacc] ;  /* 0x000acc00017d7983 */ /* 0x000ee80000300800 */
[----:B------:R-:W-:Y:S04]  /*423e0*/  STL [R1+0xd0], R50 ;  /* 0x0000d03201007387 */ /* 0x000fe80000100800 */
[----:B------:R-:W3:Y:S01]  /*423f0*/  LDL.LU R143, [R1+0xac8] ;  /* 0x000ac800018f7983 */ /* 0x000ee20000300800 */
[----:B0-----:R-:W-:-:S05]  /*42400*/  LOP3.LUT R4, R130, 0xffff, RZ, 0xc0, !PT ;  /* 0x0000ffff82047812 */ /* 0x001fca00078ec0ff */
[----:B------:R-:W-:Y:S04]  /*42410*/  STL [R1+0x268], R4 ;  /* 0x0002680401007387 */ /* 0x000fe80000100800 */
[----:B------:R-:W3:Y:S01]  /*42420*/  LDL.LU R131, [R1+0x8e0] ;  /* 0x0008e00001837983 */ /* 0x000ee20000300800 */
[----:B------:R-:W-:Y:S02]  /*42430*/  LOP3.LUT R130, R126, 0xffff, RZ, 0xc0, !PT ;  /* 0x0000ffff7e827812 */ /* 0x000fe400078ec0ff */
[----:B------:R-:W-:-:S03]  /*42440*/  LOP3.LUT R53, R53, 0xffff, RZ, 0xc0, !PT ;  /* 0x0000ffff35357812 */ /* 0x000fc600078ec0ff */
[----:B------:R0:W-:Y:S01]  /*42450*/  STL [R1+0x9c], R130 ;  /* 0x00009c8201007387 */ /* 0x0001e20000100800 */
[----:B------:R-:W-:-:S03]  /*42460*/  LOP3.LUT R13, R194, 0xffff, RZ, 0xc0, !PT ;  /* 0x0000ffffc20d7812 */ /* 0x000fc600078ec0ff */
[----:B------:R-:W3:Y:S01]  /*42470*/  LDL.LU R126, [R1+0x8dc] ;  /* 0x0008dc00017e7983 */ /* 0x000ee20000300800 */
[----:B------:R-:W-:-:S03]  /*42480*/  LOP3.LUT R19, R243, 0xffff, RZ, 0xc0, !PT ;  /* 0x0000fffff3137812 */ /* 0x000fc600078ec0ff */
[----:B------:R0:W-:Y:S01]  /*42490*/  STL [R1+0xcc], R53 ;  /* 0x0000cc3501007387 */ /* 0x0001e20000100800 */
[----:B-1----:R-:W-:-:S03]  /*424a0*/  PRMT R21, R21, 0x3340, R130 ;  /* 0x0000334015157816 */ /* 0x002fc60000000082 */
[----:B------:R1:W-:Y:S04]  /*424b0*/  STL [R1+0x94], R9 ;  /* 0x0000940901007387 */ /* 0x0003e80000100800 */
[----:B------:R1:W-:Y:S04]  /*424c0*/  STL [R1+0x2b8], R11 ;  /* 0x0002b80b01007387 */ /* 0x0003e80000100800 */
[----:B------:R1:W-:Y:S04]  /*424d0*/  STL [R1+0xa8], R13 ;  /* 0x0000a80d01007387 */ /* 0x0003e80000100800 */
[----:B------:R4:W-:Y:S01]  /*424e0*/  STL [R1+0x2a0], R19 ;  /* 0x0002a01301007387 */ /* 0x0009e20000100800 */
[----:B------:R-:W-:-:S03]  /*424f0*/  PRMT R44, R44, 0x3340, R53 ;  /* 0x000033402c2c7816 */ /* 0x000fc60000000035 */
[----:B0-----:R-:W3:Y:S04]  /*42500*/  LDL.LU R130, [R1+0x688] ;  /* 0x0006880001827983 */ /* 0x001ee80000300800 */
[----:B------:R-:W3:Y:S01]  /*42510*/  LDL.LU R53, [R1+0x680] ;  /* 0x0006800001357983 */ /* 0x000ee20000300800 */
[--C-:B-1----:R-:W-:Y:S02]  /*42520*/  PRMT R9, R9, 0x3340, R0.reuse ;  /* 0x0000334009097816 */ /* 0x102fe40000000000 */
[--C-:B------:R-:W-:Y:S02]  /*42530*/  PRMT R11, R11, 0x3340, R0.reuse ;  /* 0x000033400b0b7816 */ /* 0x100fe40000000000 */
[----:B------:R-:W-:Y:S02]  /*42540*/  PRMT R13, R13, 0x3340, R0 ;  /* 0x000033400d0d7816 */ /* 0x000fe40000000000 */
[----:B------:R-:W-:-:S02]  /*42550*/  PRMT R45, R45, 0x3340, R50 ;  /* 0x000033402d2d7816 */ /* 0x000fc40000000032 */
[----:B------:R-:W-:Y:S02]  /*42560*/  PRMT R50, R2, 0x3340, R4 ;  /* 0x0000334002327816 */ /* 0x000fe40000000004 */
[----:B------:R-:W-:Y:S02]  /*42570*/  PRMT R2, R21, 0x5410, R9 ;  /* 0x0000541015027816 */ /* 0x000fe40000000009 */
[----:B------:R-:W-:Y:S02]  /*42580*/  PRMT R9, R44, 0x5410, R11 ;  /* 0x000054102c097816 */ /* 0x000fe4000000000b */
[----:B------:R-:W-:Y:S01]  /*42590*/  PRMT R4, R45, 0x5410, R13 ;  /* 0x000054102d047816 */ /* 0x000fe2000000000d */
[----:B------:R0:W-:Y:S04]  /*425a0*/  STL [R1+0x5c0], R2 ;  /* 0x0005c00201007387 */ /* 0x0001e80000100800 */
[----:B------:R-:W-:Y:S04]  /*425b0*/  STL [R1+0x5bc], R9 ;  /* 0x0005bc0901007387 */ /* 0x000fe80000100800 */
[----:B------:R-:W-:Y:S01]  /*425c0*/  STL [R1+0x5b4], R4 ;  /* 0x0005b40401007387 */ /* 0x000fe20000100800 */
[----:B----4-:R-:W-:-:S03]  /*425d0*/  LOP3.LUT R44, R52, 0xffff, RZ, 0xc0, !PT ;  /* 0x0000ffff342c7812 */ /* 0x010fc600078ec0ff */
[----:B------:R-:W4:Y:S01]  /*425e0*/  LDL.LU R52, [R1+0xcfc] ;  /* 0x000cfc0001347983 */ /* 0x000f220000300800 */
[----:B------:R-:W-:-:S04]  /*425f0*/  PRMT R19, R19, 0x3340, R0 ;  /* 0x0000334013137816 */ /* 0x000fc80000000000 */
[----:B0-----:R-:W-:-:S05]  /*42600*/  PRMT R2, R50, 0x5410, R19 ;  /* 0x0000541032027816 */ /* 0x001fca0000000013 */
[----:B------:R3:W-:Y:S01]  /*42610*/  STL [R1+0x5b0], R2 ;  /* 0x0005b00201007387 */ /* 0x0007e20000100800 */
[----:B--2---:R-:W-:-:S03]  /*42620*/  LOP3.LUT R45, R151, 0xffff, RZ, 0xc0, !PT ;  /* 0x0000ffff972d7812 */ /* 0x004fc600078ec0ff */
[----:B------:R-:W-:Y:S01]  /*42630*/  STL [R1+0x2a8], R44 ;  /* 0x0002a82c01007387 */ /* 0x000fe20000100800 */
[----:B---3--:R-:W-:-:S03]  /*42640*/  LOP3.LUT R2, R150, 0xffff, RZ, 0xc0, !PT ;  /* 0x0000ffff96027812 */ /* 0x008fc600078ec0ff */
[----:B------:R-:W-:Y:S01]  /*42650*/  STL [R1+0x2a4], R45 ;  /* 0x0002a42d01007387 */ /* 0x000fe20000100800 */
[----:B------:R-:W-:Y:S02]  /*42660*/  LOP3.LUT R9, R252, 0xffff, RZ, 0xc0, !PT ;  /* 0x0000fffffc097812 */ /* 0x000fe400078ec0ff */
[----:B------:R-:W-:Y:S02]  /*42670*/  LOP3.LUT R19, R3, 0xffff, RZ, 0xc0, !PT ;  /* 0x0000ffff03137812 */ /* 0x000fe400078ec0ff */
[----:B------:R-:W-:-:S05]  /*42680*/  LOP3.LUT R21, R144, 0xffff, RZ, 0xc0, !PT ;  /* 0x0000ffff90157812 */ /* 0x000fca00078ec0ff */
[----:B------:R-:W-:Y:S01]  /*42690*/  STL [R1+0xbc], R21 ;  /* 0x0000bc1501007387 */ /* 0x000fe20000100800 */
[----:B------:R-:W-:-:S03]  /*426a0*/  LOP3.LUT R125, R125, 0xffff, RZ, 0xc0, !PT ;  /* 0x0000ffff7d7d7812 */ /* 0x000fc600078ec0ff */
[----:B------:R-:W-:Y:S01]  /*426b0*/  STL [R1+0x2b4], R2 ;  /* 0x0002b40201007387 */ /* 0x000fe20000100800 */
[----:B------:R-:W-:-:S03]  /*426c0*/  LOP3.LUT R50, R143, 0xffff, RZ, 0xc0, !PT ;  /* 0x0000ffff8f327812 */ /* 0x000fc600078ec0ff */
[----:B------:R-:W-:Y:S04]  /*426d0*/  STL [R1+0x294], R125 ;  /* 0x0002947d01007387 */ /* 0x000fe80000100800 */
[----:B------:R-:W-:Y:S04]  /*426e0*/  STL [R1+0x290], R50 ;  /* 0x0002903201007387 */ /* 0x000fe80000100800 */
[----:B------:R-:W2:Y:S04]  /*426f0*/  LDL.LU R195, [R1+0xcf8] ;  /* 0x000cf80001c37983 */ /* 0x000ea80000300800 */
[----:B------:R-:W3:Y:S01]  /*42700*/  LDL.LU R196, [R1+0xcec] ;  /* 0x000cec0001c47983 */ /* 0x000ee20000300800 */
[----:B------:R-:W-:-:S02]  /*42710*/  LOP3.LUT R4, R131, 0xffff, RZ, 0xc0, !PT ;  /* 0x0000ffff83047812 */ /* 0x000fc400078ec0ff */
[----:B------:R-:W-:-:S05]  /*42720*/  LOP3.LUT R126, R126, 0xffff, RZ, 0xc0, !PT ;  /* 0x0000ffff7e7e7812 */ /* 0x000fca00078ec0ff */
[----:B------:R-:W-:Y:S04]  /*42730*/  STL [R1+0xb0], R126 ;  /* 0x0000b07e01007387 */ /* 0x000fe80000100800 */
[----:B------:R-:W-:Y:S04]  /*42740*/  STL [R1+0x2b0], R4 ;  /* 0x0002b00401007387 */ /* 0x000fe80000100800 */
[----:B------:R-:W3:Y:S04]  /*42750*/  LDL.LU R194, [R1+0xce4] ;  /* 0x000ce40001c27983 */ /* 0x000ee80000300800 */
[----:B------:R-:W3:Y:S04]  /*42760*/  LDL.LU R151, [R1+0x8e8] ;  /* 0x0008e80001977983 */ /* 0x000ee80000300800 */
[----:B------:R-:W3:Y:S01]  /*42770*/  LDL.LU R150, [R1+0x8e4] ;  /* 0x0008e40001967983 */ /* 0x000ee20000300800 */
[----:B------:R-:W-:-:S03]  /*42780*/  LOP3.LUT R11, R130, 0xffff, RZ, 0xc0, !PT ;  /* 0x0000ffff820b7812 */ /* 0x000fc600078ec0ff */
[----:B------:R0:W-:Y:S01]  /*42790*/  STL [R1+0xa4], R9 ;  /* 0x0000a40901007387 */ /* 0x0001e20000100800 */
[----:B------:R-:W-:-:S03]  /*427a0*/  LOP3.LUT R13, R53, 0xffff, RZ, 0xc0, !PT ;  /* 0x0000ffff350d7812 */ /* 0x000fc600078ec0ff */
[----:B------:R-:W3:Y:S04]  /*427b0*/  LDL.LU R3, [R1+0x2130] ;  /* 0x0021300001037983 */ /* 0x000ee80000300800 */
[----:B------:R1:W-:Y:S04]  /*427c0*/  STL [R1+0x284], R11 ;  /* 0x0002840b01007387 */ /* 0x0003e80000100800 */
[----:B------:R-:W3:Y:S04]  /*427d0*/  LDL.LU R243, [R1+0x8d8] ;  /* 0x0008d80001f37983 */ /* 0x000ee80000300800 */
[----:B------:R1:W-:Y:S04]  /*427e0*/  STL [R1+0x27c], R13 ;  /* 0x00027c0d01007387 */ /* 0x0003e80000100800 */
[----:B------:R1:W-:Y:S01]  /*427f0*/  STL [R1+0x2ac], R19 ;  /* 0x0002ac1301007387 */ /* 0x0003e20000100800 */
[----:B0-----:R-:W-:-:S03]  /*42800*/  PRMT R9, R9, 0x3340, R0 ;  /* 0x0000334009097816 */ /* 0x001fc60000000000 */
[----:B------:R-:W3:Y:S01]  /*42810*/  LDL.LU R53, [R1+0x8d0] ;  /* 0x0008d00001357983 */ /* 0x000ee20000300800 */
[----:B------:R-:W-:Y:S02]  /*42820*/  PRMT R21, R21, 0x3340, R126 ;  /* 0x0000334015157816 */ /* 0x000fe4000000007e */
[----:B------:R-:W-:Y:S02]  /*42830*/  PRMT R45, R45, 0x3340, R50 ;  /* 0x000033402d2d7816 */ /* 0x000fe40000000032 */
[----:B-1----:R-:W-:Y:S02]  /*42840*/  PRMT R11, R11, 0x3340, R0 ;  /* 0x000033400b0b7816 */ /* 0x002fe40000000000 */
[----:B------:R-:W-:Y:S02]  /*42850*/  PRMT R44, R44, 0x3340, R125 ;  /* 0x000033402c2c7816 */ /* 0x000fe4000000007d */
[----:B------:R-:W-:Y:S02]  /*42860*/  PRMT R50, R2, 0x3340, R4 ;  /* 0x0000334002327816 */ /* 0x000fe40000000004 */
[----:B------:R-:W-:-:S02]  /*42870*/  PRMT R13, R13, 0x3340, R0 ;  /* 0x000033400d0d7816 */ /* 0x000fc40000000000 */
[----:B------:R-:W-:Y:S02]  /*42880*/  PRMT R2, R21, 0x5410, R9 ;  /* 0x0000541015027816 */ /* 0x000fe40000000009 */
[----:B------:R-:W-:Y:S02]  /*42890*/  PRMT R19, R19, 0x3340, R0 ;  /* 0x0000334013137816 */ /* 0x000fe40000000000 */
[----:B------:R-:W-:Y:S01]  /*428a0*/  PRMT R9, R44, 0x5410, R11 ;  /* 0x000054102c097816 */ /* 0x000fe2000000000b */
[----:B------:R0:W-:Y:S01]  /*428b0*/  STL [R1+0x5ac], R2 ;  /* 0x0005ac0201007387 */ /* 0x0001e20000100800 */
[----:B------:R-:W-:-:S03]  /*428c0*/  PRMT R4, R45, 0x5410, R13 ;  /* 0x000054102d047816 */ /* 0x000fc6000000000d */
[----:B------:R1:W-:Y:S01]  /*428d0*/  STL [R1+0x5a8], R9 ;  /* 0x0005a80901007387 */ /* 0x0003e20000100800 */
[----:B0-----:R-:W-:-:S03]  /*428e0*/  PRMT R2, R50, 0x5410, R19 ;  /* 0x0000541032027816 */ /* 0x001fc60000000013 */
[----:B------:R-:W-:Y:S04]  /*428f0*/  STL [R1+0x5a4], R4 ;  /* 0x0005a40401007387 */ /* 0x000fe80000100800 */
[----:B------:R-:W3:Y:S04]  /*42900*/  LDL.LU R144, [R1+0xce8] ;  /* 0x000ce80001907983 */ /* 0x000ee80000300800 */
[----:B------:R0:W-:Y:S04]  /*42910*/  STL [R1+0x5a0], R2 ;  /* 0x0005a00201007387 */ /* 0x0001e80000100800 */
[----:B------:R-:W3:Y:S04]  /*42920*/  LDL.LU R143, [R1+0xce0] ;  /* 0x000ce000018f7983 */ /* 0x000ee80000300800 */
[----:B------:R-:W3:Y:S01]  /*42930*/  LDL.LU R131, [R1+0xcdc] ;  /* 0x000cdc0001837983 */ /* 0x000ee20000300800 */
[----:B----4-:R-:W-:-:S05]  /*42940*/  LOP3.LUT R21, R52, 0xffff, RZ, 0xc0, !PT ;  /* 0x0000ffff34157812 */ /* 0x010fca00078ec0ff */
[----:B------:R4:W-:Y:S04]  /*42950*/  STL [R1+0x278], R21 ;  /* 0x0002781501007387 */ /* 0x0009e80000100800 */
[----:B------:R-:W4:Y:S04]  /*42960*/  LDL.LU R52, [R1+0xcd0] ;  /* 0x000cd00001347983 */ /* 0x000f280000300800 */
[----:B------:R-:W4:Y:S04]  /*42970*/  LDL.LU R130, [R1+0x8d4] ;  /* 0x0008d40001827983 */ /* 0x000f280000300800 */
[----:B------:R-:W4:Y:S04]  /*42980*/  LDL.LU R126, [R1+0x8cc] ;  /* 0x0008cc00017e7983 */ /* 0x000f280000300800 */
[----:B------:R-:W4:Y:S01]  /*42990*/  LDL.LU R125, [R1+0x6bc] ;  /* 0x0006bc00017d7983 */ /* 0x000f220000300800 */
[----:B-1----:R-:W-:-:S02]  /*429a0*/  LOP3.LUT R9, R5, 0xffff, RZ, 0xc0, !PT ;  /* 0x0000ffff05097812 */ /* 0x002fc400078ec0ff */
[----:B------:R-:W-:Y:S02]  /*429b0*/  LOP3.LUT R11, R251, 0xffff, RZ, 0xc0, !PT ;  /* 0x0000fffffb0b7812 */ /* 0x000fe400078ec0ff */
[----:B------:R-:W-:Y:S02]  /*429c0*/  LOP3.LUT R13, R223, 0xffff, RZ, 0xc0, !PT ;  /* 0x0000ffffdf0d7812 */ /* 0x000fe400078ec0ff */
[----:B0-----:R-:W-:-:S04]  /*429d0*/  LOP3.LUT R2, R219, 0xffff, RZ, 0xc0, !PT ;  /* 0x0000ffffdb027812 */ /* 0x001fc800078ec0ff */
[----:B------:R-:W-:Y:S02]  /*429e0*/  PRMT R19, R2, 0x3340, R0 ;  /* 0x0000334002137816 */ /* 0x000fe40000000000 */
[----:B--2---:R-:W-:Y:S02]  /*429f0*/  LOP3.LUT R44, R195, 0xffff, RZ, 0xc0, !PT ;  /* 0x0000ffffc32c7812 */ /* 0x004fe400078ec0ff */
[----:B---3--:R-:W-:-:S03]  /*42a00*/  LOP3.LUT R45, R196, 0xffff, RZ, 0xc0, !PT ;  /* 0x0000ffffc42d7812 */ /* 0x008fc600078ec0ff */
[----:B------:R-:W-:Y:S04]  /*42a10*/  STL [R1+0x80], R44 ;  /* 0x0000802c01007387 */ /* 0x000fe80000100800 */
[----:B------:R0:W-:Y:S01]  /*42a20*/  STL [R1+0x34], R45 ;  /* 0x0000342d01007387 */ /* 0x0001e20000100800 */
[----:B------:R-:W-:Y:S02]  /*42a30*/  LOP3.LUT R4, R194, 0xffff, RZ, 0xc0, !PT ;  /* 0x0000ffffc2047812 */ /* 0x000fe400078ec0ff */
[----:B------:R-:W-:Y:S02]  /*42a40*/  LOP3.LUT R151, R151, 0xffff, RZ, 0xc0, !PT ;  /* 0x0000ffff97977812 */ /* 0x000fe400078ec0ff */
[----:B------:R-:W-:-:S03]  /*42a50*/  LOP3.LUT R150, R150, 0xffff, RZ, 0xc0, !PT ;  /* 0x0000ffff96967812 */ /* 0x000fc600078ec0ff */
[----:B------:R-:W-:Y:S04]  /*42a60*/  STL [R1+0x200], R151 ;  /* 0x0002009701007387 */ /* 0x000fe80000100800 */
[----:B------:R-:W-:Y:S04]  /*42a70*/  STL [R1+0x28], R4 ;  /* 0x0000280401007387 */ /* 0x000fe80000100800 */
[----:B------:R-:W-:Y:S04]  /*42a80*/  STL [R1+0x7c], R150 ;  /* 0x00007c9601007387 */ /* 0x000fe80000100800 */
[----:B------:R-:W2:Y:S01]  /*42a90*/  LDL.LU R5, [R1+0x212c] ;  /* 0x00212c0001057983 */ /* 0x000ea20000300800 */
[----:B------:R-:W-:-:S02]  /*42aa0*/  LOP3.LUT R50, R243, 0xffff, RZ, 0xc0, !PT ;  /* 0x0000fffff3327812 */ /* 0x000fc400078ec0ff */
[----:B----4-:R-:W-:-:S03]  /*42ab0*/  PRMT R21, R21, 0x3340, R151 ;  /* 0x0000334015157816 */ /* 0x010fc60000000097 */
[----:B------:R1:W-:Y:S01]  /*42ac0*/  STL [R1+0x30], R50 ;  /* 0x0000303201007387 */ /* 0x0003e20000100800 */
[----:B0-----:R-:W-:Y:S02]  /*42ad0*/  PRMT R45, R45, 0x3340, R50 ;  /* 0x000033402d2d7816 */ /* 0x001fe40000000032 */
[----:B------:R-:W-:Y:S02]  /*42ae0*/  LOP3.LUT R252, R53, 0xffff, RZ, 0xc0, !PT ;  /* 0x0000ffff35fc7812 */ /* 0x000fe400078ec0ff */
[----:B------:R-:W3:Y:S04]  /*42af0*/  LDL.LU R53, [R1+0x6b4] ;  /* 0x0006b40001357983 */ /* 0x000ee80000300800 */
[----:B------:R0:W-:Y:S01]  /*42b00*/  STL [R1+0xc4], R9 ;  /* 0x0000c40901007387 */ /* 0x0001e20000100800 */
[----:B-1----:R-:W-:-:S02]  /*42b10*/  PRMT R50, R4, 0x3340, R252 ;  /* 0x0000334004327816 */ /* 0x002fc400000000fc */
[----:B------:R-:W-:Y:S01]  /*42b20*/  PRMT R44, R44, 0x3340, R150 ;  /* 0x000033402c2c7816 */ /* 0x000fe20000000096 */
[----:B------:R1:W-:Y:S01]  /*42b30*/  STL [R1+0x298], R11 ;  /* 0x0002980b01007387 */ /* 0x0003e20000100800 */
[----:B0-----:R-:W-:-:S03]  /*42b40*/  PRMT R9, R9, 0x3340, R0 ;  /* 0x0000334009097816 */ /* 0x001fc60000000000 */
[----:B------:R0:W-:Y:S01]  /*42b50*/  STL [R1+0x2c], R13 ;  /* 0x00002c0d01007387 */ /* 0x0001e20000100800 */
[--C-:B-1----:R-:W-:Y:S02]  /*42b60*/  PRMT R11, R11, 0x3340, R0.reuse ;  /* 0x000033400b0b7816 */ /* 0x102fe40000000000 */
[----:B------:R-:W-:Y:S02]  /*42b70*/  PRMT R4, R21, 0x5410, R9 ;  /* 0x0000541015047816 */ /* 0x000fe40000000009 */
[----:B------:R-:W-:Y:S02]  /*42b80*/  PRMT R9, R44, 0x5410, R11 ;  /* 0x000054102c097816 */ /* 0x000fe4000000000b */
[----:B0-----:R-:W-:Y:S01]  /*42b90*/  PRMT R13, R13, 0x3340, R0 ;  /* 0x000033400d0d7816 */ /* 0x001fe20000000000 */
[----:B------:R0:W-:Y:S03]  /*42ba0*/  STL [R1+0x598], R4 ;  /* 0x0005980401007387 */ /* 0x0001e60000100800 */
[----:B------:R-:W-:Y:S01]  /*42bb0*/  PRMT R11, R45, 0x5410, R13 ;  /* 0x000054102d0b7816 */ /* 0x000fe2000000000d */
[----:B------:R1:W-:Y:S01]  /*42bc0*/  STL [R1+0x59c], R9 ;  /* 0x00059c0901007387 */ /* 0x0003e20000100800 */
[----:B0-----:R-:W-:-:S03]  /*42bd0*/  PRMT R4, R50, 0x5410, R19 ;  /* 0x0000541032047816 */ /* 0x001fc60000000013 */
[----:B------:R-:W-:Y:S04]  /*42be0*/  STL [R1+0x5b8], R11 ;  /* 0x0005b80b01007387 */ /* 0x000fe80000100800 */
[----:B------:R0:W-:Y:S04]  /*42bf0*/  STL [R1+0x5c4], R4 ;  /* 0x0005c40401007387 */ /* 0x0001e80000100800 */
[----:B------:R-:W4:Y:S01]  /*42c00*/  LDL.LU R213, [R1+0xaec] ;  /* 0x000aec0001d57983 */ /* 0x000f220000300800 */
[----:B-1----:R-:W-:-:S03]  /*42c10*/  LOP3.LUT R9, R144, 0xffff, RZ, 0xc0, !PT ;  /* 0x0000ffff90097812 */ /* 0x002fc600078ec0ff */
[----:B------:R-:W2:Y:S01]  /*42c20*/  LDL.LU R215, [R1+0xae8] ;  /* 0x000ae80001d77983 */ /* 0x000ea20000300800 */
[----:B------:R-:W-:-:S03]  /*42c30*/  LOP3.LUT R13, R216, 0xffff, RZ, 0xc0, !PT ;  /* 0x0000ffffd80d7812 */ /* 0x000fc600078ec0ff */
[----:B------:R-:W2:Y:S01]  /*42c40*/  LDL.LU R211, [R1+0xae0] ;  /* 0x000ae00001d37983 */ /* 0x000ea20000300800 */
[----:B------:R-:W-:-:S03]  /*42c50*/  LOP3.LUT R19, R143, 0xffff, RZ, 0xc0, !PT ;  /* 0x0000ffff8f137812 */ /* 0x000fc600078ec0ff */
[----:B------:R-:W2:Y:S01]  /*42c60*/  LDL.LU R210, [R1+0xad8] ;  /* 0x000ad80001d27983 */ /* 0x000ea20000300800 */
[----:B0-----:R-:W-:-:S03]  /*42c70*/  LOP3.LUT R4, R214, 0xffff, RZ, 0xc0, !PT ;  /* 0x0000ffffd6047812 */ /* 0x001fc600078ec0ff */
[----:B------:R-:W2:Y:S01]  /*42c80*/  LDL.LU R199, [R1+0x6c0] ;  /* 0x0006c00001c77983 */ /* 0x000ea20000300800 */
[----:B------:R-:W-:-:S03]  /*42c90*/  LOP3.LUT R44, R131, 0xffff, RZ, 0xc0, !PT ;  /* 0x0000ffff832c7812 */ /* 0x000fc600078ec0ff */
[----:B------:R-:W2:Y:S01]  /*42ca0*/  LDL.LU R221, [R1+0x6b8] ;  /* 0x0006b80001dd7983 */ /* 0x000ea20000300800 */
[----:B------:R-:W-:-:S03]  /*42cb0*/  LOP3.LUT R50, R172, 0xffff, RZ, 0xc0, !PT ;  /* 0x0000ffffac327812 */ /* 0x000fc600078ec0ff */
[----:B------:R-:W2:Y:S01]  /*42cc0*/  LDL.LU R152, [R1+0x6ac] ;  /* 0x0006ac0001987983 */ /* 0x000ea20000300800 */
[----:B------:R-:W-:-:S03]  /*42cd0*/  LOP3.LUT R131, R170, 0xffff, RZ, 0xc0, !PT ;  /* 0x0000ffffaa837812 */ /* 0x000fc600078ec0ff */
[----:B------:R-:W2:Y:S04]  /*42ce0*/  LDL.LU R243, [R1+0x6a4] ;  /* 0x0006a40001f37983 */ /* 0x000ea80000300800 */
[----:B------:R0:W-:Y:S01]  /*42cf0*/  STL [R1+0x204], R131 ;  /* 0x0002048301007387 */ /* 0x0001e20000100800 */
[----:B------:R-:W-:Y:S02]  /*42d00*/  LOP3.LUT R11, R130, 0xffff, RZ, 0xc0, !PT ;  /* 0x0000ffff820b7812 */ /* 0x000fe400078ec0ff */
[----:B------:R-:W-:Y:S02]  /*42d10*/  LOP3.LUT R21, R126, 0xffff, RZ, 0xc0, !PT ;  /* 0x0000ffff7e157812 */ /* 0x000fe400078ec0ff */
[----:B------:R-:W-:Y:S02]  /*42d20*/  PRMT R143, R9, 0x3340, R11 ;  /* 0x00003340098f7816 */ /* 0x000fe4000000000b */
[----:B------:R-:W-:-:S02]  /*42d30*/  LOP3.LUT R45, R125, 0xffff, RZ, 0xc0, !PT ;  /* 0x0000ffff7d2d7812 */ /* 0x000fc400078ec0ff */
[--C-:B------:R-:W-:Y:S02]  /*42d40*/  PRMT R125, R13, 0x3340, R0.reuse ;  /* 0x000033400d7d7816 */ /* 0x100fe40000000000 */
[--C-:B------:R-:W-:Y:S02]  /*42d50*/  PRMT R126, R4, 0x3340, R0.reuse ;  /* 0x00003340047e7816 */ /* 0x100fe40000000000 */
[----:B------:R-:W-:Y:S02]  /*42d60*/  PRMT R144, R19, 0x3340, R21 ;  /* 0x0000334013907816 */ /* 0x000fe40000000015 */
[----:B------:R-:W-:Y:S02]  /*42d70*/  PRMT R130, R50, 0x3340, R0 ;  /* 0x0000334032827816 */ /* 0x000fe40000000000 */
[----:B------:R-:W-:Y:S02]  /*42d80*/  PRMT R150, R44, 0x3340, R45 ;  /* 0x000033402c967816 */ /* 0x000fe4000000002d */
[----:B------:R-:W-:-:S02]  /*42d90*/  PRMT R143, R143, 0x5410, R125 ;  /* 0x000054108f8f7816 */ /* 0x000fc4000000007d */
[----:B------:R-:W-:Y:S02]  /*42da0*/  PRMT R126, R144, 0x5410, R126 ;  /* 0x00005410907e7816 */ /* 0x000fe4000000007e */
[----:B------:R-:W-:Y:S01]  /*42db0*/  PRMT R125, R150, 0x5410, R130 ;  /* 0x00005410967d7816 */ /* 0x000fe20000000082 */
[----:B------:R-:W-:Y:S04]  /*42dc0*/  STL [R1+0x5d8], R143 ;  /* 0x0005d88f01007387 */ /* 0x000fe80000100800 */
[----:B------:R-:W2:Y:S04]  /*42dd0*/  LDL.LU R208, [R1+0xae4] ;  /* 0x000ae40001d07983 */ /* 0x000ea80000300800 */
[----:B------:R1:W-:Y:S04]  /*42de0*/  STL [R1+0x5e4], R126 ;  /* 0x0005e47e01007387 */ /* 0x0003e80000100800 */
[----:B------:R-:W2:Y:S04]  /*42df0*/  LDL.LU R197, [R1+0xadc] ;  /* 0x000adc0001c57983 */ /* 0x000ea80000300800 */
[----:B------:R4:W-:Y:S04]  /*42e00*/  STL [R1+0x62c], R125 ;  /* 0x00062c7d01007387 */ /* 0x0009e80000100800 */
[----:B------:R-:W2:Y:S04]  /*42e10*/  LDL.LU R198, [R1+0xad4] ;  /* 0x000ad40001c67983 */ /* 0x000ea80000300800 */
[----:B------:R-:W2:Y:S04]  /*42e20*/  LDL.LU R195, [R1+0xad0] ;  /* 0x000ad00001c37983 */ /* 0x000ea80000300800 */
[----:B------:R-:W2:Y:S04]  /*42e30*/  LDL.LU R196, [R1+0x6b0] ;  /* 0x0006b00001c47983 */ /* 0x000ea80000300800 */
[----:B------:R-:W2:Y:S01]  /*42e40*/  LDL.LU R194, [R1+0x6a8] ;  /* 0x0006a80001c27983 */ /* 0x000ea20000300800 */
[----:B------:R-:W-:-:S02]  /*42e50*/  LOP3.LUT R52, R52, 0xffff, RZ, 0xc0, !PT ;  /* 0x0000ffff34347812 */ /* 0x000fc400078ec0ff */
[----:B0-----:R-:W-:Y:S02]  /*42e60*/  PRMT R131, R131, 0x3340, R0 ;  /* 0x0000334083837816 */ /* 0x001fe40000000000 */
[----:B------:R-:W-:Y:S02]  /*42e70*/  LOP3.LUT R164, R164, 0xffff, RZ, 0xc0, !PT ;  /* 0x0000ffffa4a47812 */ /* 0x000fe400078ec0ff */
[----:B------:R-:W-:-:S04]  /*42e80*/  LOP3.LUT R156, R156, 0xffff, RZ, 0xc0, !PT ;  /* 0x0000ffff9c9c7812 */ /* 0x000fc800078ec0ff */
[----:B------:R-:W-:Y:S02]  /*42e90*/  PRMT R158, R156, 0x3340, R0 ;  /* 0x000033409c9e7816 */ /* 0x000fe40000000000 */
[----:B---3--:R-:W-:-:S04]  /*42ea0*/  LOP3.LUT R53, R53, 0xffff, RZ, 0xc0, !PT ;  /* 0x0000ffff35357812 */ /* 0x008fc800078ec0ff */
[----:B------:R-:W-:-:S04]  /*42eb0*/  PRMT R151, R52, 0x3340, R53 ;  /* 0x0000334034977816 */ /* 0x000fc80000000035 */
[----:B-1----:R-:W-:-:S05]  /*42ec0*/  PRMT R126, R151, 0x5410, R131 ;  /* 0x00005410977e7816 */ /* 0x002fca0000000083 */
[----:B------:R0:W-:Y:S01]  /*42ed0*/  STL [R1+0x63c], R126 ;  /* 0x00063c7e01007387 */ /* 0x0001e20000100800 */
[----:B----4-:R-:W-:Y:S02]  /*42ee0*/  LOP3.LUT R125, R213, 0xffff, RZ, 0xc0, !PT ;  /* 0x0000ffffd57d7812 */ /* 0x010fe400078ec0ff */
[----:B--2---:R-:W-:Y:S02]  /*42ef0*/  LOP3.LUT R130, R215, 0xffff, RZ, 0xc0, !PT ;  /* 0x0000ffffd7827812 */ /* 0x004fe400078ec0ff */
[----:B------:R-:W-:Y:S02]  /*42f00*/  LOP3.LUT R143, R211, 0xffff, RZ, 0xc0, !PT ;  /* 0x0000ffffd38f7812 */ /* 0x000fe400078ec0ff */
[----:B0-----:R-:W-:Y:S02]  /*42f10*/  LOP3.LUT R126, R199, 0xffff, RZ, 0xc0, !PT ;  /* 0x0000ffffc77e7812 */ /* 0x001fe400078ec0ff */
[----:B------:R-:W-:Y:S02]  /*42f20*/  LOP3.LUT R131, R221, 0xffff, RZ, 0xc0, !PT ;  /* 0x0000ffffdd837812 */ /* 0x000fe400078ec0ff */
[----:B------:R-:W-:-:S02]  /*42f30*/  LOP3.LUT R221, R162, 0xffff, RZ, 0xc0, !PT ;  /* 0x0000ffffa2dd7812 */ /* 0x000fc400078ec0ff */
[----:B------:R-:W-:Y:S02]  /*42f40*/  LOP3.LUT R144, R152, 0xffff, RZ, 0xc0, !PT ;  /* 0x0000ffff98907812 */ /* 0x000fe400078ec0ff */
[----:B------:R-:W-:Y:S02]  /*42f50*/  PRMT R152, R164, 0x3340, R0 ;  /* 0x00003340a4987816 */ /* 0x000fe40000000000 */
[----:B------:R-:W-:Y:S02]  /*42f60*/  PRMT R162, R125, 0x3340, R126 ;  /* 0x000033407da27816 */ /* 0x000fe4000000007e */
[----:B------:R-:W-:Y:S02]  /*42f70*/  LOP3.LUT R151, R243, 0xffff, RZ, 0xc0, !PT ;  /* 0x0000fffff3977812 */ /* 0x000fe400078ec0ff */
[----:B------:R-:W-:Y:S02]  /*42f80*/  LOP3.LUT R150, R210, 0xffff, RZ, 0xc0, !PT ;  /* 0x0000ffffd2967812 */ /* 0x000fe400078ec0ff */
[----:B------:R-:W-:-:S02]  /*42f90*/  LOP3.LUT R243, R154, 0xffff, RZ, 0xc0, !PT ;  /* 0x0000ffff9af37812 */ /* 0x000fc400078ec0ff */
[----:B------:R-:W-:Y:S02]  /*42fa0*/  PRMT R154, R221, 0x3340, R0 ;  /* 0x00003340dd9a7816 */ /* 0x000fe40000000000 */
[----:B------:R-:W-:Y:S02]  /*42fb0*/  PRMT R165, R130, 0x3340, R131 ;  /* 0x0000334082a57816 */ /* 0x000fe40000000083 */
[----:B------:R-:W-:Y:S02]  /*42fc0*/  PRMT R152, R162, 0x5410, R152 ;  /* 0x00005410a2987816 */ /* 0x000fe40000000098 */
[----:B------:R-:W-:Y:S02]  /*42fd0*/  PRMT R166, R143, 0x3340, R144 ;  /* 0x000033408fa67816 */ /* 0x000fe40000000090 */
[----:B------:R-:W-:Y:S02]  /*42fe0*/  PRMT R160, R243, 0x3340, R0 ;  /* 0x00003340f3a07816 */ /* 0x000fe40000000000 */
[----:B------:R-:W-:Y:S01]  /*42ff0*/  PRMT R167, R150, 0x3340, R151 ;  /* 0x0000334096a77816 */ /* 0x000fe20000000097 */
[----:B------:R0:W-:Y:S01]  /*43000*/  STL [R1+0x644], R152 ;  /* 0x0006449801007387 */ /* 0x0001e20000100800 */
[----:B------:R-:W-:-:S02]  /*43010*/  PRMT R154, R165, 0x5410, R154 ;  /* 0x00005410a59a7816 */ /* 0x000fc4000000009a */
[----:B------:R-:W-:-:S03]  /*43020*/  PRMT R158, R166, 0x5410, R158 ;  /* 0x00005410a69e7816 */ /* 0x000fc6000000009e */
[----:B------:R-:W-:Y:S01]  /*43030*/  STL [R1+0x650], R154 ;  /* 0x0006509a01007387 */ /* 0x000fe20000100800 */
[----:B0-----:R-:W-:-:S03]  /*43040*/  PRMT R152, R167, 0x5410, R160 ;  /* 0x00005410a7987816 */ /* 0x001fc600000000a0 */
[----:B------:R-:W-:Y:S04]  /*43050*/  STL [R1+0x654], R158 ;  /* 0x0006549e01007387 */ /* 0x000fe80000100800 */
[----:B------:R0:W-:Y:S01]  /*43060*/  STL [R1+0x658], R152 ;  /* 0x0006589801007387 */ /* 0x0001e20000100800 */
[----:B------:R-:W-:-:S03]  /*43070*/  LOP3.LUT R166, R195, 0xffff, RZ, 0xc0, !PT ;  /* 0x0000ffffc3a67812 */ /* 0x000fc600078ec0ff */
[----:B------:R-:W2:Y:S01]  /*43080*/  LDL.LU R195, [R1+0x10] ;  /* 0x0000100001c37983 */ /* 0x000ea20000300800 */
[----:B0-----:R-:W-:-:S03]  /*43090*/  LOP3.LUT R152, R196, 0xffff, RZ, 0xc0, !PT ;  /* 0x0000ffffc4987812 */ /* 0x001fc600078ec0ff */
[----:B------:R-:W3:Y:S01]  /*430a0*/  LDL.LU R196, [R1+0x4] ;  /* 0x0000040001c47983 */ /* 0x000ee20000300800 */
[----:B------:R-:W-:-:S03]  /*430b0*/  LOP3.LUT R160, R194, 0xffff, RZ, 0xc0, !PT ;  /* 0x0000ffffc2a07812 */ /* 0x000fc600078ec0ff */
[----:B------:R-:W4:Y:S01]  /*430c0*/  LDL.LU R194, [R1+0xc] ;  /* 0x00000c0001c27983 */ /* 0x000f220000300800 */
        /* <DEDUP_REMOVED lines=9> */
[----:B------:R-:W-:Y:S02]  /*43160*/  LOP3.LUT R162, R198, 0xffff, RZ, 0xc0, !PT ;  /* 0x0000ffffc6a27812 */ /* 0x000fe400078ec0ff */
[----:B------:R-:W-:Y:S02]  /*43170*/  LOP3.LUT R12, R12, 0xffff, RZ, 0xc0, !PT ;  /* 0x0000ffff0c0c7812 */ /* 0x000fe400078ec0ff */
[----:B------:R-:W-:-:S02]  /*43180*/  PRMT R18, R3, 0x3340, R0 ;  /* 0x0000334003127816 */ /* 0x000fc40000000000 */
[----:B------:R-:W-:Y:S02]  /*43190*/  PRMT R171, R158, 0x3340, R160 ;  /* 0x000033409eab7816 */ /* 0x000fe400000000a0 */
[----:B------:R-:W-:Y:S02]  /*431a0*/  PRMT R10, R170, 0x5410, R10 ;  /* 0x00005410aa0a7816 */ /* 0x000fe4000000000a */
[--C-:B------:R-:W-:Y:S02]  /*431b0*/  PRMT R168, R12, 0x3340, R0.reuse ;  /* 0x000033400ca87816 */ /* 0x100fe40000000000 */
        /* <DEDUP_REMOVED lines=9> */
[----:B------:R2:W-:Y:S04]  /*43250*/  STL [R1+0x67c], R10 ;  /* 0x00067c0a01007387 */ /* 0x0005e80000100800 */
[----:B------:R-:W3:Y:S01]  /*43260*/  LDL.LU R198, [R1+0x20] ;  /* 0x0000200001c67983 */ /* 0x000ee20000300800 */
[----:B--2---:R-:W-:-:S03]  /*43270*/  SHF.R.U32.HI R10, RZ, 0x8, R195 ;  /* 0x00000008ff0a7819 */ /* 0x004fc600000116c3 */
[----:B------:R-:W2:Y:S01]  /*43280*/  LDL.LU R195, [R1+0x14] ;  /* 0x0000140001c37983 */ /* 0x000ea20000300800 */
[----:B----4-:R-:W-:-:S03]  /*43290*/  SHF.R.U32.HI R18, RZ, 0x8, R194 ;  /* 0x00000008ff127819 */ /* 0x010fc600000116c2 */
[----:B------:R-:W4:Y:S01]  /*432a0*/  LDL.LU R194, [R1+0x18] ;  /* 0x0000180001c27983 */ /* 0x000f220000300800 */
[----:B------:R-:W-:Y:S02]  /*432b0*/  SHF.R.U32.HI R70, RZ, 0x8, R70 ;  /* 0x00000008ff467819 */ /* 0x000fe40000011646 */
[----:B------:R-:W-:Y:S01]  /*432c0*/  SHF.R.U32.HI R72, RZ, 0x8, R72 ;  /* 0x00000008ff487819 */ /* 0x000fe20000011648 */
[----:B------:R-:W4:Y:S01]  /*432d0*/  LDL.LU R197, [R1+0x8] ;  /* 0x0000080001c57983 */ /* 0x000f220000300800 */
[----:B------:R-:W-:Y:S02]  /*432e0*/  LOP3.LUT R10, R10, 0xffff, RZ, 0xc0, !PT ;  /* 0x0000ffff0a0a7812 */ /* 0x000fe400078ec0ff */
[----:B------:R-:W-:Y:S02]  /*432f0*/  LOP3.LUT R18, R18, 0xffff, RZ, 0xc0, !PT ;  /* 0x0000ffff12127812 */ /* 0x000fe400078ec0ff */
[----:B------:R-:W-:Y:S02]  /*43300*/  LOP3.LUT R70, R70, 0xffff, RZ, 0xc0, !PT ;  /* 0x0000ffff46467812 */ /* 0x000fe400078ec0ff */
[----:B------:R-:W-:-:S02]  /*43310*/  LOP3.LUT R72, R72, 0xffff, RZ, 0xc0, !PT ;  /* 0x0000ffff48487812 */ /* 0x000fc400078ec0ff */
[----:B------:R-:W-:Y:S02]  /*43320*/  PRMT R10, R10, 0x3340, R18 ;  /* 0x000033400a0a7816 */ /* 0x000fe40000000012 */
[----:B------:R-:W-:Y:S02]  /*43330*/  PRMT R217, R70, 0x3340, R72 ;  /* 0x0000334046d97816 */ /* 0x000fe40000000048 */
[----:B---3--:R-:W-:Y:S02]  /*43340*/  SHF.R.U32.HI R72, RZ, 0x8, R196 ;  /* 0x00000008ff487819 */ /* 0x008fe400000116c4 */
[----:B------:R-:W3:Y:S01]  /*43350*/  LDL.LU R196, [R1] ;  /* 0x0000000001c47983 */ /* 0x000ee20000300800 */
[----:B------:R-:W-:-:S03]  /*43360*/  SHF.R.U32.HI R73, RZ, 0x8, R73 ;  /* 0x00000008ff497819 */ /* 0x000fc60000011649 */
[----:B------:R0:W-:Y:S01]  /*43370*/  STL [R1+0x4f0], R10 ;  /* 0x0004f00a01007387 */ /* 0x0001e20000100800 */
[----:B------:R-:W-:Y:S02]  /*43380*/  SHF.R.U32.HI R75, RZ, 0x8, R75 ;  /* 0x00000008ff4b7819 */ /* 0x000fe4000001164b */
[----:B------:R-:W-:Y:S02]  /*43390*/  SHF.R.U32.HI R74, RZ, 0x8, R74 ;  /* 0x00000008ff4a7819 */ /* 0x000fe4000001164a */
[----:B------:R-:W-:Y:S02]  /*433a0*/  SHF.R.U32.HI R18, RZ, 0x8, R76 ;  /* 0x00000008ff127819 */ /* 0x000fe4000001164c */
[----:B0-----:R-:W-:Y:S02]  /*433b0*/  SHF.R.U32.HI R10, RZ, 0x8, R182 ;  /* 0x00000008ff0a7819 */ /* 0x001fe400000116b6 */
        /* <DEDUP_REMOVED lines=8> */
[----:B------:R-:W-:Y:S02]  /*43440*/  SHF.R.U32.HI R10, RZ, 0x8, R198 ;  /* 0x00000008ff0a7819 */ /* 0x000fe400000116c6 */
[----:B------:R-:W3:Y:S01]  /*43450*/  LDL.LU R198, [R1+0x48] ;  /* 0x0000480001c67983 */ /* 0x000ee20000300800 */
[----:B--2---:R-:W-:-:S03]  /*43460*/  SHF.R.U32.HI R75, RZ, 0x8, R195 ;  /* 0x00000008ff4b7819 */ /* 0x004fc600000116c3 */
[----:B------:R-:W2:Y:S01]  /*43470*/  LDL.LU R195, [R1+0x3c] ;  /* 0x00003c0001c37983 */ /* 0x000ea20000300800 */
[----:B----4-:R-:W-:-:S03]  /*43480*/  SHF.R.U32.HI R18, RZ, 0x8, R194 ;  /* 0x00000008ff127819 */ /* 0x010fc600000116c2 */
[----:B------:R-:W4:Y:S01]  /*43490*/  LDL.LU R194, [R1+0x24] ;  /* 0x0000240001c27983 */ /* 0x000f220000300800 */
[----:B------:R-:W-:Y:S02]  /*434a0*/  LOP3.LUT R10, R10, 0xffff, RZ, 0xc0, !PT ;  /* 0x0000ffff0a0a7812 */ /* 0x000fe400078ec0ff */
[----:B------:R-:W-:-:S04]  /*434b0*/  LOP3.LUT R18, R18, 0xffff, RZ, 0xc0, !PT ;  /* 0x0000ffff12127812 */ /* 0x000fc800078ec0ff */
[----:B------:R-:W-:Y:S02]  /*434c0*/  PRMT R10, R10, 0x3340, R18 ;  /* 0x000033400a0a7816 */ /* 0x000fe40000000012 */
[----:B------:R-:W-:-:S03]  /*434d0*/  SHF.R.U32.HI R214, RZ, 0x8, R204 ;  /* 0x00000008ffd67819 */ /* 0x000fc600000116cc */
[----:B------:R0:W-:Y:S01]  /*434e0*/  STL [R1+0x4e8], R10 ;  /* 0x0004e80a01007387 */ /* 0x0001e20000100800 */
[----:B------:R-:W-:Y:S02]  /*434f0*/  SHF.R.U32.HI R168, RZ, 0x8, R205 ;  /* 0x00000008ffa87819 */ /* 0x000fe400000116cd */
[----:B---3--:R-:W-:Y:S02]  /*43500*/  SHF.R.U32.HI R18, RZ, 0x8, R196 ;  /* 0x00000008ff127819 */ /* 0x008fe400000116c4 */
[----:B------:R-:W3:Y:S01]  /*43510*/  LDL.LU R196, [R1+0x1c] ;  /* 0x00001c0001c47983 */ /* 0x000ee20000300800 */
[----:B0-----:R-:W-:Y:S02]  /*43520*/  SHF.R.U32.HI R10, RZ, 0x8, R197 ;  /* 0x00000008ff0a7819 */ /* 0x001fe400000116c5 */
[----:B------:R-:W-:Y:S02]  /*43530*/  LOP3.LUT R18, R18, 0xffff, RZ, 0xc0, !PT ;  /* 0x0000ffff12127812 */ /* 0x000fe400078ec0ff */
[----:B------:R-:W-:-:S02]  /*43540*/  LOP3.LUT R10, R10, 0xffff, RZ, 0xc0, !PT ;  /* 0x0000ffff0a0a7812 */ /* 0x000fc400078ec0ff */
[----:B------:R-:W-:Y:S02]  /*43550*/  LOP3.LUT R214, R214, 0xffff, RZ, 0xc0, !PT ;  /* 0x0000ffffd6d67812 */ /* 0x000fe400078ec0ff */
[----:B------:R-:W-:Y:S02]  /*43560*/  LOP3.LUT R168, R168, 0xffff, RZ, 0xc0, !PT ;  /* 0x0000ffffa8a87812 */ /* 0x000fe400078ec0ff */
[----:B------:R-:W-:Y:S02]  /*43570*/  PRMT R209, R10, 0x3340, R18 ;  /* 0x000033400ad17816 */ /* 0x000fe40000000012 */
[----:B------:R-:W-:Y:S02]  /*43580*/  PRMT R214, R214, 0x3340, R168 ;  /* 0x00003340d6d67816 */ /* 0x000fe400000000a8 */
[----:B--2---:R-:W-:Y:S02]  /*43590*/  SHF.R.U32.HI R18, RZ, 0x8, R195 ;  /* 0x00000008ff127819 */ /* 0x004fe400000116c3 */
[----:B------:R-:W2:Y:S01]  /*435a0*/  LDL.LU R195, [R1+0xec] ;  /* 0x0000ec0001c37983 */ /* 0x000ea20000300800 */
[----:B----4-:R-:W-:-:S03]  /*435b0*/  SHF.R.U32.HI R168, RZ, 0x8, R194 ;  /* 0x00000008ffa87819 */ /* 0x010fc600000116c2 */
[----:B------:R-:W4:Y:S01]  /*435c0*/  LDL.LU R194, [R1+0xe8] ;  /* 0x0000e80001c27983 */ /* 0x000f220000300800 */
[----:B------:R-:W-:Y:S02]  /*435d0*/  SHF.R.U32.HI R166, RZ, 0x8, R166 ;  /* 0x00000008ffa67819 */ /* 0x000fe400000116a6 */
[----:B------:R-:W-:Y:S02]  /*435e0*/  SHF.R.U32.HI R169, RZ, 0x8, R167 ;  /* 0x00000008ffa97819 */ /* 0x000fe400000116a7 */
[----:B------:R-:W-:Y:S02]  /*435f0*/  SHF.R.U32.HI R167, RZ, 0x8, R81 ;  /* 0x00000008ffa77819 */ /* 0x000fe40000011651 */
[----:B------:R-:W-:Y:S02]  /*43600*/  SHF.R.U32.HI R10, RZ, 0x8, R198 ;  /* 0x00000008ff0a7819 */ /* 0x000fe400000116c6 */
[----:B------:R-:W-:Y:S02]  /*43610*/  LOP3.LUT R166, R166, 0xffff, RZ, 0xc0, !PT ;  /* 0x0000ffffa6a67812 */ /* 0x000fe400078ec0ff */
[----:B------:R-:W-:-:S02]  /*43620*/  LOP3.LUT R81, R169, 0xffff, RZ, 0xc0, !PT ;  /* 0x0000ffffa9517812 */ /* 0x000fc400078ec0ff */
[----:B------:R-:W-:Y:S02]  /*43630*/  LOP3.LUT R10, R10, 0xffff, RZ, 0xc0, !PT ;  /* 0x0000ffff0a0a7812 */ /* 0x000fe400078ec0ff */
[----:B------:R-:W-:Y:S02]  /*43640*/  LOP3.LUT R18, R18, 0xffff, RZ, 0xc0, !PT ;  /* 0x0000ffff12127812 */ /* 0x000fe400078ec0ff */
[----:B------:R-:W-:Y:S02]  /*43650*/  PRMT R81, R166, 0x3340, R81 ;  /* 0x00003340a6517816 */ /* 0x000fe40000000051 */
[----:B------:R-:W-:Y:S02]  /*43660*/  PRMT R208, R10, 0x3340, R18 ;  /* 0x000033400ad07816 */ /* 0x000fe40000000012 */
[----:B---3--:R-:W-:Y:S01]  /*43670*/  SHF.R.U32.HI R10, RZ, 0x8, R196 ;  /* 0x00000008ff0a7819 */ /* 0x008fe200000116c4 */
[----:B------:R-:W-:Y:S01]  /*43680*/  STL [R1+0x4d8], R81 ;  /* 0x0004d85101007387 */ /* 0x000fe20000100800 */
[----:B------:R-:W-:-:S03]  /*43690*/  SHF.R.U32.HI R186, RZ, 0x8, R186 ;  /* 0x00000008ffba7819 */ /* 0x000fc600000116ba */
[----:B------:R-:W3:Y:S01]  /*436a0*/  LDL.LU R199, [R1+0x104] ;  /* 0x0001040001c77983 */ /* 0x000ee20000300800 */
[----:B------:R-:W-:-:S03]  /*436b0*/  SHF.R.U32.HI R206, RZ, 0x8, R206 ;  /* 0x00000008ffce7819 */ /* 0x000fc600000116ce */
[----:B------:R-:W3:Y:S01]  /*436c0*/  LDL.LU R197, [R1+0x100] ;  /* 0x0001000001c57983 */ /* 0x000ee20000300800 */
[----:B------:R-:W-:Y:S02]  /*436d0*/  LOP3.LUT R10, R10, 0xffff, RZ, 0xc0, !PT ;  /* 0x0000ffff0a0a7812 */ /* 0x000fe400078ec0ff */
[----:B------:R-:W-:Y:S01]  /*436e0*/  LOP3.LUT R186, R186, 0xffff, RZ, 0xc0, !PT ;  /* 0x0000ffffbaba7812 */ /* 0x000fe200078ec0ff */
[----:B------:R-:W3:Y:S01]  /*436f0*/  LDL.LU R196, [R1+0xfc] ;  /* 0x0000fc0001c47983 */ /* 0x000ee20000300800 */
[----:B------:R-:W-:Y:S02]  /*43700*/  LOP3.LUT R74, R206, 0xffff, RZ, 0xc0, !PT ;  /* 0x0000ffffce4a7812 */ /* 0x000fe400078ec0ff */
[----:B------:R-:W-:Y:S01]  /*43710*/  PRMT R206, R10, 0x3340, R186 ;  /* 0x000033400ace7816 */ /* 0x000fe200000000ba */
[----:B------:R-:W3:Y:S01]  /*43720*/  LDL.LU R198, [R1+0xf8] ;  /* 0x0000f80001c67983 */ /* 0x000ee20000300800 */
[----:B------:R-:W-:Y:S02]  /*43730*/  SHF.R.U32.HI R18, RZ, 0x8, R12 ;  /* 0x00000008ff127819 */ /* 0x000fe4000001160c */
[----:B--2---:R-:W-:-:S02]  /*43740*/  SHF.R.U32.HI R10, RZ, 0x8, R195 ;  /* 0x00000008ff0a7819 */ /* 0x004fc400000116c3 */
[----:B------:R-:W2:Y:S01]  /*43750*/  LDL.LU R195, [R1+0xf4] ;  /* 0x0000f40001c37983 */ /* 0x000ea20000300800 */
[----:B----4-:R-:W-:-:S03]  /*43760*/  SHF.R.U32.HI R12, RZ, 0x8, R194 ;  /* 0x00000008ff0c7819 */ /* 0x010fc600000116c2 */
[----:B------:R-:W4:Y:S01]  /*43770*/  LDL.LU R194, [R1+0xf0] ;  /* 0x0000f00001c27983 */ /* 0x000f220000300800 */
[----:B------:R-:W-:Y:S02]  /*43780*/  SHF.R.U32.HI R162, RZ, 0x8, R162 ;  /* 0x00000008ffa27819 */ /* 0x000fe400000116a2 */
[----:B------:R-:W-:Y:S02]  /*43790*/  SHF.R.U32.HI R165, RZ, 0x8, R165 ;  /* 0x00000008ffa57819 */ /* 0x000fe400000116a5 */
[----:B------:R-:W-:Y:S02]  /*437a0*/  SHF.R.U32.HI R188, RZ, 0x8, R188 ;  /* 0x00000008ffbc7819 */ /* 0x000fe400000116bc */
[----:B------:R-:W-:Y:S02]  /*437b0*/  SHF.R.U32.HI R203, RZ, 0x8, R203 ;  /* 0x00000008ffcb7819 */ /* 0x000fe400000116cb */
[----:B------:R-:W-:Y:S02]  /*437c0*/  SHF.R.U32.HI R202, RZ, 0x8, R202 ;  /* 0x00000008ffca7819 */ /* 0x000fe400000116ca */
[----:B------:R-:W-:-:S02]  /*437d0*/  LOP3.LUT R162, R162, 0xffff, RZ, 0xc0, !PT ;  /* 0x0000ffffa2a27812 */ /* 0x000fc400078ec0ff */
[----:B------:R-:W-:Y:S02]  /*437e0*/  LOP3.LUT R165, R165, 0xffff, RZ, 0xc0, !PT ;  /* 0x0000ffffa5a57812 */ /* 0x000fe400078ec0ff */
[----:B------:R-:W-:Y:S02]  /*437f0*/  SHF.R.U32.HI R83, RZ, 0x8, R83 ;  /* 0x00000008ff537819 */ /* 0x000fe40000011653 */
[----:B------:R-:W-:Y:S02]  /*43800*/  LOP3.LUT R204, R12, 0xffff, RZ, 0xc0, !PT ;  /* 0x0000ffff0ccc7812 */ /* 0x000fe400078ec0ff */
[----:B------:R-:W-:Y:S02]  /*43810*/  LOP3.LUT R10, R10, 0xffff, RZ, 0xc0, !PT ;  /* 0x0000ffff0a0a7812 */ /* 0x000fe400078ec0ff */
[----:B------:R-:W-:Y:S02]  /*43820*/  LOP3.LUT R12, R188, 0xffff, RZ, 0xc0, !PT ;  /* 0x0000ffffbc0c7812 */ /* 0x000fe400078ec0ff */
[----:B------:R-:W-:-:S02]  /*43830*/  LOP3.LUT R203, R203, 0xffff, RZ, 0xc0, !PT ;  /* 0x0000ffffcbcb7812 */ /* 0x000fc400078ec0ff */
[----:B------:R-:W-:Y:S02]  /*43840*/  LOP3.LUT R202, R202, 0xffff, RZ, 0xc0, !PT ;  /* 0x0000ffffcaca7812 */ /* 0x000fe400078ec0ff */
[----:B------:R-:W-:Y:S02]  /*43850*/  PRMT R205, R162, 0x3340, R165 ;  /* 0x00003340a2cd7816 */ /* 0x000fe400000000a5 */
[----:B------:R-:W-:Y:S02]  /*43860*/  SHF.R.U32.HI R82, RZ, 0x8, R82 ;  /* 0x00000008ff527819 */ /* 0x000fe40000011652 */
[----:B------:R-:W-:Y:S02]  /*43870*/  LOP3.LUT R162, R83, 0xffff, RZ, 0xc0, !PT ;  /* 0x0000ffff53a27812 */ /* 0x000fe400078ec0ff */
[----:B------:R-:W-:Y:S02]  /*43880*/  LOP3.LUT R18, R18, 0xffff, RZ, 0xc0, !PT ;  /* 0x0000ffff12127812 */ /* 0x000fe400078ec0ff */
[----:B------:R-:W-:-:S02]  /*43890*/  PRMT R204, R10, 0x3340, R204 ;  /* 0x000033400acc7816 */ /* 0x000fc400000000cc */
[----:B------:R-:W-:Y:S02]  /*438a0*/  PRMT R83, R12, 0x3340, R0 ;  /* 0x000033400c537816 */ /* 0x000fe40000000000 */
[----:B------:R-:W-:Y:S02]  /*438b0*/  SHF.R.U32.HI R10, RZ, 0x8, R84 ;  /* 0x00000008ff0a7819 */ /* 0x000fe40000011654 */
[----:B------:R-:W-:Y:S02]  /*438c0*/  SHF.R.U32.HI R12, RZ, 0x8, R85 ;  /* 0x00000008ff0c7819 */ /* 0x000fe40000011655 */
[----:B------:R-:W-:Y:S02]  /*438d0*/  PRMT R215, R203, 0x3340, R202 ;  /* 0x00003340cbd77816 */ /* 0x000fe400000000ca */
[----:B------:R-:W-:Y:S02]  /*438e0*/  LOP3.LUT R203, R82, 0xffff, RZ, 0xc0, !PT ;  /* 0x0000ffff52cb7812 */ /* 0x000fe400078ec0ff */
[----:B------:R-:W-:-:S02]  /*438f0*/  PRMT R82, R18, 0x3340, R0 ;  /* 0x0000334012527816 */ /* 0x000fc40000000000 */
[----:B---3--:R-:W-:Y:S02]  /*43900*/  SHF.R.U32.HI R202, RZ, 0x8, R199 ;  /* 0x00000008ffca7819 */ /* 0x008fe400000116c7 */
[----:B------:R-:W-:Y:S02]  /*43910*/  SHF.R.U32.HI R18, RZ, 0x8, R197 ;  /* 0x00000008ff127819 */ /* 0x000fe400000116c5 */
[----:B------:R-:W-:Y:S02]  /*43920*/  LOP3.LUT R10, R10, 0xffff, RZ, 0xc0, !PT ;  /* 0x0000ffff0a0a7812 */ /* 0x000fe400078ec0ff */
[----:B------:R-:W-:Y:S02]  /*43930*/  LOP3.LUT R12, R12, 0xffff, RZ, 0xc0, !PT ;  /* 0x0000ffff0c0c7812 */ /* 0x000fe400078ec0ff */
[----:B------:R-:W-:Y:S02]  /*43940*/  LOP3.LUT R202, R202, 0xffff, RZ, 0xc0, !PT ;  /* 0x0000ffffcaca7812 */ /* 0x000fe400078ec0ff */
[----:B------:R-:W-:-:S02]  /*43950*/  LOP3.LUT R18, R18, 0xffff, RZ, 0xc0, !PT ;  /* 0x0000ffff12127812 */ /* 0x000fc400078ec0ff */
[----:B------:R-:W-:Y:S02]  /*43960*/  PRMT R12, R10, 0x3340, R12 ;  /* 0x000033400a0c7816 */ /* 0x000fe4000000000c */
[----:B------:R-:W-:Y:S02]  /*43970*/  SHF.R.U32.HI R85, RZ, 0x8, R196 ;  /* 0x00000008ff557819 */ /* 0x000fe400000116c4 */
[----:B------:R-:W3:Y:S01]  /*43980*/  LDL.LU R196, [R1+0x10c] ;  /* 0x00010c0001c47983 */ /* 0x000ee20000300800 */
[----:B------:R-:W-:Y:S02]  /*43990*/  PRMT R202, R202, 0x3340, R18 ;  /* 0x00003340caca7816 */ /* 0x000fe40000000012 */
[----:B------:R-:W-:Y:S01]  /*439a0*/  SHF.R.U32.HI R201, RZ, 0x8, R201 ;  /* 0x00000008ffc97819 */ /* 0x000fe200000116c9 */
[----:B------:R0:W-:Y:S01]  /*439b0*/  STL [R1+0x4c8], R12 ;  /* 0x0004c80c01007387 */ /* 0x0001e20000100800 */
[----:B------:R-:W-:Y:S02]  /*439c0*/  SHF.R.U32.HI R200, RZ, 0x8, R200 ;  /* 0x00000008ffc87819 */ /* 0x000fe400000116c8 */
[----:B------:R-:W-:-:S02]  /*439d0*/  SHF.R.U32.HI R10, RZ, 0x8, R198 ;  /* 0x00000008ff0a7819 */ /* 0x000fc400000116c6 */
[----:B------:R-:W-:Y:S02]  /*439e0*/  LOP3.LUT R201, R201, 0xffff, RZ, 0xc0, !PT ;  /* 0x0000ffffc9c97812 */ /* 0x000fe400078ec0ff */
[----:B------:R-:W-:Y:S02]  /*439f0*/  LOP3.LUT R200, R200, 0xffff, RZ, 0xc0, !PT ;  /* 0x0000ffffc8c87812 */ /* 0x000fe400078ec0ff */
[----:B0-----:R-:W-:Y:S02]  /*43a00*/  SHF.R.U32.HI R12, RZ, 0x8, R187 ;  /* 0x00000008ff0c7819 */ /* 0x001fe400000116bb */
[----:B------:R-:W-:Y:S02]  /*43a10*/  LOP3.LUT R10, R10, 0xffff, RZ, 0xc0, !PT ;  /* 0x0000ffff0a0a7812 */ /* 0x000fe400078ec0ff */
[----:B------:R-:W-:Y:S02]  /*43a20*/  LOP3.LUT R12, R12, 0xffff, RZ, 0xc0, !PT ;  /* 0x0000ffff0c0c7812 */ /* 0x000fe400078ec0ff */
[----:B------:R-:W-:-:S02]  /*43a30*/  PRMT R216, R201, 0x3340, R200 ;  /* 0x00003340c9d87816 */ /* 0x000fc400000000c8 */
[----:B--2---:R-:W-:Y:S02]  /*43a40*/  SHF.R.U32.HI R199, RZ, 0x8, R195 ;  /* 0x00000008ffc77819 */ /* 0x004fe400000116c3 */
[----:B----4-:R-:W-:Y:S02]  /*43a50*/  SHF.R.U32.HI R18, RZ, 0x8, R194 ;  /* 0x00000008ff127819 */ /* 0x010fe400000116c2 */
[----:B------:R-:W2:Y:S01]  /*43a60*/  LDL.LU R194, [R1+0x108] ;  /* 0x0001080001c27983 */ /* 0x000ea20000300800 */
[----:B------:R-:W-:Y:S02]  /*43a70*/  LOP3.LUT R199, R199, 0xffff, RZ, 0xc0, !PT ;  /* 0x0000ffffc7c77812 */ /* 0x000fe400078ec0ff */
[----:B------:R-:W-:Y:S02]  /*43a80*/  LOP3.LUT R18, R18, 0xffff, RZ, 0xc0, !PT ;  /* 0x0000ffff12127812 */ /* 0x000fe400078ec0ff */
[----:B------:R-:W-:Y:S02]  /*43a90*/  PRMT R199, R199, 0x3340, R12 ;  /* 0x00003340c7c77816 */ /* 0x000fe4000000000c */
[----:B------:R-:W-:-:S02]  /*43aa0*/  PRMT R201, R10, 0x3340, R18 ;  /* 0x000033400ac97816 */ /* 0x000fc40000000012 */
[----:B------:R-:W-:Y:S02]  /*43ab0*/  SHF.R.U32.HI R10, RZ, 0x8, R88 ;  /* 0x00000008ff0a7819 */ /* 0x000fe40000011658 */
[----:B------:R-:W-:Y:S02]  /*43ac0*/  SHF.R.U32.HI R12, RZ, 0x8, R90 ;  /* 0x00000008ff0c7819 */ /* 0x000fe4000001165a */
[----:B------:R-:W-:Y:S02]  /*43ad0*/  LOP3.LUT R10, R10, 0xffff, RZ, 0xc0, !PT ;  /* 0x0000ffff0a0a7812 */ /* 0x000fe400078ec0ff */
[----:B------:R-:W-:-:S04]  /*43ae0*/  LOP3.LUT R12, R12, 0xffff, RZ, 0xc0, !PT ;  /* 0x0000ffff0c0c7812 */ /* 0x000fc800078ec0ff */
[----:B------:R-:W-:-:S05]  /*43af0*/  PRMT R10, R10, 0x3340, R12 ;  /* 0x000033400a0a7816 */ /* 0x000fca000000000c */
[----:B------:R0:W-:Y:S04]  /*43b00*/  STL [R1+0x4b0], R10 ;  /* 0x0004b00a01007387 */ /* 0x0001e80000100800 */
[----:B------:R-:W4:Y:S04]  /*43b10*/  LDL.LU R174, [R1+0x118] ;  /* 0x0001180001ae7983 */ /* 0x000f280000300800 */
[----:B------:R-:W4:Y:S01]  /*43b20*/  LDL.LU R175, [R1+0x110] ;  /* 0x0001100001af7983 */ /* 0x000f220000300800 */
[----:B------:R-:W-:Y:S02]  /*43b30*/  SHF.R.U32.HI R12, RZ, 0x8, R189 ;  /* 0x00000008ff0c7819 */ /* 0x000fe400000116bd */
[----:B0-----:R-:W-:Y:S01]  /*43b40*/  SHF.R.U32.HI R10, RZ, 0x8, R147 ;  /* 0x00000008ff0a7819 */ /* 0x001fe20000011693 */
[----:B------:R-:W4:Y:S01]  /*43b50*/  LDL.LU R177, [R1+0x114] ;  /* 0x0001140001b17983 */ /* 0x000f220000300800 */
[----:B------:R-:W-:-:S02]  /*43b60*/  LOP3.LUT R12, R12, 0xffff, RZ, 0xc0, !PT ;  /* 0x0000ffff0c0c7812 */ /* 0x000fc400078ec0ff */
[----:B------:R-:W-:Y:S02]  /*43b70*/  LOP3.LUT R10, R10, 0xffff, RZ, 0xc0, !PT ;  /* 0x0000ffff0a0a7812 */ /* 0x000fe400078ec0ff */
[----:B---3--:R-:W-:Y:S02]  /*43b80*/  SHF.R.U32.HI R88, RZ, 0x8, R196 ;  /* 0x00000008ff587819 */ /* 0x008fe400000116c4 */
[----:B------:R-:W-:-:S04]  /*43b90*/  SHF.R.U32.HI R196, RZ, 0x8, R146 ;  /* 0x00000008ffc47819 */ /* 0x000fc80000011692 */
[----:B------:R-:W-:-:S04]  /*43ba0*/  LOP3.LUT R196, R196, 0xffff, RZ, 0xc0, !PT ;  /* 0x0000ffffc4c47812 */ /* 0x000fc800078ec0ff */
[----:B------:R-:W-:Y:S02]  /*43bb0*/  PRMT R196, R196, 0x3340, R10 ;  /* 0x00003340c4c47816 */ /* 0x000fe4000000000a */
[----:B------:R-:W-:-:S04]  /*43bc0*/  SHF.R.U32.HI R10, RZ, 0x8, R158 ;  /* 0x00000008ff0a7819 */ /* 0x000fc8000001169e */
[----:B------:R-:W-:Y:S02]  /*43bd0*/  LOP3.LUT R10, R10, 0xffff, RZ, 0xc0, !PT ;  /* 0x0000ffff0a0a7812 */ /* 0x000fe400078ec0ff */
[----:B------:R-:W-:-:S04]  /*43be0*/  SHF.R.U32.HI R92, RZ, 0x8, R92 ;  /* 0x00000008ff5c7819 */ /* 0x000fc8000001165c */
[----:B------:R-:W-:Y:S02]  /*43bf0*/  LOP3.LUT R92, R92, 0xffff, RZ, 0xc0, !PT ;  /* 0x0000ffff5c5c7812 */ /* 0x000fe400078ec0ff */
[----:B--2---:R-:W-:-:S04]  /*43c00*/  SHF.R.U32.HI R197, RZ, 0x8, R194 ;  /* 0x00000008ffc57819 */ /* 0x004fc800000116c2 */
[----:B------:R-:W-:-:S04]  /*43c10*/  LOP3.LUT R197, R197, 0xffff, RZ, 0xc0, !PT ;  /* 0x0000ffffc5c57812 */ /* 0x000fc800078ec0ff */
[----:B------:R-:W-:Y:S02]  /*43c20*/  PRMT R197, R197, 0x3340, R12 ;  /* 0x00003340c5c57816 */ /* 0x000fe4000000000c */
[----:B------:R-:W-:-:S04]  /*43c30*/  SHF.R.U32.HI R12, RZ, 0x8, R160 ;  /* 0x00000008ff0c7819 */ /* 0x000fc800000116a0 */
[----:B------:R-:W-:-:S04]  /*43c40*/  LOP3.LUT R12, R12, 0xffff, RZ, 0xc0, !PT ;  /* 0x0000ffff0c0c7812 */ /* 0x000fc800078ec0ff */
[----:B------:R-:W-:-:S05]  /*43c50*/  PRMT R10, R10, 0x3340, R12 ;  /* 0x000033400a0a7816 */ /* 0x000fca000000000c */
[----:B------:R4:W-:Y:S02]  /*43c60*/  STL [R1+0x4a0], R10 ;  /* 0x0004a00a01007387 */ /* 0x0009e40000100800 */
[----:B----4-:R-:W-:Y:S02]  /*43c70*/  SHF.R.U32.HI R10, RZ, 0x8, R174 ;  /* 0x00000008ff0a7819 */ /* 0x010fe400000116ae */
[----:B------:R-:W2:Y:S01]  /*43c80*/  LDL.LU R174, [R1+0x120] ;  /* 0x0001200001ae7983 */ /* 0x000ea20000300800 */
[----:B------:R-:W-:-:S04]  /*43c90*/  SHF.R.U32.HI R194, RZ, 0x8, R94 ;  /* 0x00000008ffc27819 */ /* 0x000fc8000001165e */
[----:B------:R-:W-:-:S04]  /*43ca0*/  LOP3.LUT R194, R194, 0xffff, RZ, 0xc0, !PT ;  /* 0x0000ffffc2c27812 */ /* 0x000fc800078ec0ff */
[----:B------:R-:W-:Y:S02]  /*43cb0*/  PRMT R194, R92, 0x3340, R194 ;  /* 0x000033405cc27816 */ /* 0x000fe400000000c2 */
[----:B------:R-:W-:Y:S02]  /*43cc0*/  SHF.R.U32.HI R92, RZ, 0x8, R175 ;  /* 0x00000008ff5c7819 */ /* 0x000fe400000116af */
[----:B------:R-:W3:Y:S01]  /*43cd0*/  LDL.LU R175, [R1+0x11c] ;  /* 0x00011c0001af7983 */ /* 0x000ee20000300800 */
[----:B------:R-:W-:Y:S02]  /*43ce0*/  SHF.R.U32.HI R91, RZ, 0x8, R91 ;  /* 0x00000008ff5b7819 */ /* 0x000fe4000001165b */
[----:B------:R-:W-:Y:S01]  /*43cf0*/  SHF.R.U32.HI R93, RZ, 0x8, R93 ;  /* 0x00000008ff5d7819 */ /* 0x000fe2000001165d */
[----:B------:R-:W4:Y:S01]  /*43d00*/  LDL.LU R178, [R1+0x140] ;  /* 0x0001400001b27983 */ /* 0x000f220000300800 */
[----:B------:R-:W-:Y:S02]  /*43d10*/  LOP3.LUT R195, R91, 0xffff, RZ, 0xc0, !PT ;  /* 0x0000ffff5bc37812 */ /* 0x000fe400078ec0ff */
[----:B------:R-:W-:Y:S01]  /*43d20*/  LOP3.LUT R93, R93, 0xffff, RZ, 0xc0, !PT ;  /* 0x0000ffff5d5d7812 */ /* 0x000fe200078ec0ff */
[----:B------:R-:W4:Y:S01]  /*43d30*/  LDL.LU R176, [R1+0x134] ;  /* 0x0001340001b07983 */ /* 0x000f220000300800 */
[----:B------:R-:W-:-:S02]  /*43d40*/  SHF.R.U32.HI R12, RZ, 0x8, R177 ;  /* 0x00000008ff0c7819 */ /* 0x000fc400000116b1 */
[----:B------:R-:W-:Y:S01]  /*43d50*/  PRMT R195, R195, 0x3340, R93 ;  /* 0x00003340c3c37816 */ /* 0x000fe2000000005d */
[----:B------:R-:W4:Y:S01]  /*43d60*/  LDL.LU R177, [R1+0x130] ;  /* 0x0001300001b17983 */ /* 0x000f220000300800 */
[----:B------:R-:W-:Y:S02]  /*43d70*/  SHF.R.U32.HI R93, RZ, 0x8, R193 ;  /* 0x00000008ff5d7819 */ /* 0x000fe400000116c1 */
[----:B------:R-:W-:Y:S02]  /*43d80*/  LOP3.LUT R193, R10, 0xffff, RZ, 0xc0, !PT ;  /* 0x0000ffff0ac17812 */ /* 0x000fe400078ec0ff */
[----:B------:R-:W-:-:S04]  /*43d90*/  LOP3.LUT R10, R12, 0xffff, RZ, 0xc0, !PT ;  /* 0x0000ffff0c0a7812 */ /* 0x000fc800078ec0ff */
[----:B------:R-:W-:Y:S02]  /*43da0*/  PRMT R193, R193, 0x3340, R10 ;  /* 0x00003340c1c17816 */ /* 0x000fe4000000000a */
[----:B--2---:R-:W-:Y:S02]  /*43db0*/  SHF.R.U32.HI R10, RZ, 0x8, R174 ;  /* 0x00000008ff0a7819 */ /* 0x004fe400000116ae */
[----:B------:R-:W2:Y:S01]  /*43dc0*/  LDL.LU R174, [R1+0x12c] ;  /* 0x00012c0001ae7983 */ /* 0x000ea20000300800 */
[----:B---3--:R-:W-:-:S03]  /*43dd0*/  SHF.R.U32.HI R12, RZ, 0x8, R175 ;  /* 0x00000008ff0c7819 */ /* 0x008fc600000116af */
[----:B------:R-:W3:Y:S01]  /*43de0*/  LDL.LU R175, [R1+0x128] ;  /* 0x0001280001af7983 */ /* 0x000ee20000300800 */
[----:B------:R-:W-:Y:S02]  /*43df0*/  SHF.R.U32.HI R87, RZ, 0x8, R87 ;  /* 0x00000008ff577819 */ /* 0x000fe40000011657 */
[----:B------:R-:W-:Y:S02]  /*43e00*/  SHF.R.U32.HI R18, RZ, 0x8, R89 ;  /* 0x00000008ff127819 */ /* 0x000fe40000011659 */
[----:B------:R-:W-:Y:S02]  /*43e10*/  LOP3.LUT R198, R87, 0xffff, RZ, 0xc0, !PT ;  /* 0x0000ffff57c67812 */ /* 0x000fe400078ec0ff */
[----:B------:R-:W-:Y:S02]  /*43e20*/  LOP3.LUT R18, R18, 0xffff, RZ, 0xc0, !PT ;  /* 0x0000ffff12127812 */ /* 0x000fe400078ec0ff */
[----:B------:R-:W-:Y:S02]  /*43e30*/  SHF.R.U32.HI R97, RZ, 0x8, R97 ;  /* 0x00000008ff617819 */ /* 0x000fe40000011661 */
[----:B------:R-:W-:-:S02]  /*43e40*/  SHF.R.U32.HI R98, RZ, 0x8, R98 ;  /* 0x00000008ff627819 */ /* 0x000fc40000011662 */
[----:B------:R-:W-:Y:S02]  /*43e50*/  PRMT R198, R198, 0x3340, R18 ;  /* 0x00003340c6c67816 */ /* 0x000fe40000000012 */
[----:B------:R-:W-:Y:S02]  /*43e60*/  SHF.R.U32.HI R18, RZ, 0x8, R141 ;  /* 0x00000008ff127819 */ /* 0x000fe4000001168d */
[----:B------:R-:W-:Y:S02]  /*43e70*/  LOP3.LUT R10, R10, 0xffff, RZ, 0xc0, !PT ;  /* 0x0000ffff0a0a7812 */ /* 0x000fe400078ec0ff */
[----:B------:R-:W-:Y:S02]  /*43e80*/  LOP3.LUT R97, R97, 0xffff, RZ, 0xc0, !PT ;  /* 0x0000ffff61617812 */ /* 0x000fe400078ec0ff */
[----:B------:R-:W-:Y:S02]  /*43e90*/  LOP3.LUT R12, R12, 0xffff, RZ, 0xc0, !PT ;  /* 0x0000ffff0c0c7812 */ /* 0x000fe400078ec0ff */
[----:B------:R-:W-:-:S02]  /*43ea0*/  LOP3.LUT R98, R98, 0xffff, RZ, 0xc0, !PT ;  /* 0x0000ffff62627812 */ /* 0x000fc400078ec0ff */
[----:B------:R-:W-:Y:S02]  /*43eb0*/  SHF.R.U32.HI R84, RZ, 0x8, R86 ;  /* 0x00000008ff547819 */ /* 0x000fe40000011656 */
[----:B------:R-:W-:Y:S02]  /*43ec0*/  LOP3.LUT R18, R18, 0xffff, RZ, 0xc0, !PT ;  /* 0x0000ffff12127812 */ /* 0x000fe400078ec0ff */
[----:B------:R-:W-:Y:S02]  /*43ed0*/  SHF.R.U32.HI R86, RZ, 0x8, R190 ;  /* 0x00000008ff567819 */ /* 0x000fe400000116be */
[----:B------:R-:W-:Y:S02]  /*43ee0*/  PRMT R189, R10, 0x3340, R97 ;  /* 0x000033400abd7816 */ /* 0x000fe40000000061 */
[----:B------:R-:W-:Y:S02]  /*43ef0*/  PRMT R190, R12, 0x3340, R98 ;  /* 0x000033400cbe7816 */ /* 0x000fe40000000062 */
[----:B----4-:R-:W-:-:S02]  /*43f00*/  SHF.R.U32.HI R10, RZ, 0x8, R178 ;  /* 0x00000008ff0a7819 */ /* 0x010fc400000116b2 */
[----:B------:R-:W-:Y:S02]  /*43f10*/  SHF.R.U32.HI R12, RZ, 0x8, R220 ;  /* 0x00000008ff0c7819 */ /* 0x000fe400000116dc */
[----:B------:R-:W-:Y:S02]  /*43f20*/  SHF.R.U32.HI R186, RZ, 0x8, R176 ;  /* 0x00000008ffba7819 */ /* 0x000fe400000116b0 */
[----:B------:R-:W-:Y:S01]  /*43f30*/  PRMT R91, R18, 0x3340, R0 ;  /* 0x00003340125b7816 */ /* 0x000fe20000000000 */
[----:B------:R-:W4:Y:S01]  /*43f40*/  LDL.LU R176, [R1+0x14c] ;  /* 0x00014c0001b07983 */ /* 0x000f220000300800 */
[----:B------:R-:W-:Y:S02]  /*43f50*/  SHF.R.U32.HI R99, RZ, 0x8, R99 ;  /* 0x00000008ff637819 */ /* 0x000fe40000011663 */
[----:B------:R-:W-:Y:S02]  /*43f60*/  SHF.R.U32.HI R101, RZ, 0x8, R101 ;  /* 0x00000008ff657819 */ /* 0x000fe40000011665 */
[----:B------:R-:W-:-:S02]  /*43f70*/  SHF.R.U32.HI R18, RZ, 0x8, R137 ;  /* 0x00000008ff127819 */ /* 0x000fc40000011689 */
[----:B------:R-:W-:Y:S02]  /*43f80*/  LOP3.LUT R10, R10, 0xffff, RZ, 0xc0, !PT ;  /* 0x0000ffff0a0a7812 */ /* 0x000fe400078ec0ff */
[----:B------:R-:W-:Y:S02]  /*43f90*/  LOP3.LUT R12, R12, 0xffff, RZ, 0xc0, !PT ;  /* 0x0000ffff0c0c7812 */ /* 0x000fe400078ec0ff */
[----:B------:R-:W-:Y:S02]  /*43fa0*/  LOP3.LUT R99, R99, 0xffff, RZ, 0xc0, !PT ;  /* 0x0000ffff63637812 */ /* 0x000fe400078ec0ff */
[----:B------:R-:W-:Y:S02]  /*43fb0*/  LOP3.LUT R101, R101, 0xffff, RZ, 0xc0, !PT ;  /* 0x0000ffff65657812 */ /* 0x000fe400078ec0ff */
[----:B------:R-:W-:Y:S02]  /*43fc0*/  LOP3.LUT R18, R18, 0xffff, RZ, 0xc0, !PT ;  /* 0x0000ffff12127812 */ /* 0x000fe400078ec0ff */
[----:B------:R-:W-:-:S02]  /*43fd0*/  PRMT R220, R10, 0x3340, R12 ;  /* 0x000033400adc7816 */ /* 0x000fc4000000000c */
[----:B------:R-:W-:Y:S02]  /*43fe0*/  PRMT R188, R99, 0x3340, R101 ;  /* 0x0000334063bc7816 */ /* 0x000fe40000000065 */
[----:B------:R-:W-:Y:S02]  /*43ff0*/  SHF.R.U32.HI R10, RZ, 0x8, R177 ;  /* 0x00000008ff0a7819 */ /* 0x000fe400000116b1 */
[----:B------:R-:W-:Y:S01]  /*44000*/  PRMT R99, R18, 0x3340, R0 ;  /* 0x0000334012637816 */ /* 0x000fe20000000000 */
[----:B------:R-:W4:Y:S01]  /*44010*/  LDL.LU R177, [R1+0x144] ;  /* 0x0001440001b17983 */ /* 0x000f220000300800 */
[----:B--2---:R-:W-:-:S03]  /*44020*/  SHF.R.U32.HI R18, RZ, 0x8, R174 ;  /* 0x00000008ff127819 */ /* 0x004fc600000116ae */
[----:B------:R-:W2:Y:S01]  /*44030*/  LDL.LU R174, [R1+0x148] ;  /* 0x0001480001ae7983 */ /* 0x000ea20000300800 */
[----:B---3--:R-:W-:-:S03]  /*44040*/  SHF.R.U32.HI R12, RZ, 0x8, R175 ;  /* 0x00000008ff0c7819 */ /* 0x008fc600000116af */
[----:B------:R-:W3:Y:S01]  /*44050*/  LDL.LU R175, [R1+0x154] ;  /* 0x0001540001af7983 */ /* 0x000ee20000300800 */
[----:B------:R-:W-:Y:S02]  /*44060*/  SHF.R.U32.HI R77, RZ, 0x8, R77 ;  /* 0x00000008ff4d7819 */ /* 0x000fe4000001164d */
[----:B------:R-:W-:Y:S01]  /*44070*/  SHF.R.U32.HI R179, RZ, 0x8, R179 ;  /* 0x00000008ffb37819 */ /* 0x000fe200000116b3 */
[----:B------:R-:W3:Y:S01]  /*44080*/  LDL.LU R178, [R1+0x158] ;  /* 0x0001580001b27983 */ /* 0x000ee20000300800 */
[----:B------:R-:W-:Y:S02]  /*44090*/  LOP3.LUT R77, R77, 0xffff, RZ, 0xc0, !PT ;  /* 0x0000ffff4d4d7812 */ /* 0x000fe400078ec0ff */
[----:B------:R-:W-:Y:S02]  /*440a0*/  LOP3.LUT R179, R179, 0xffff, RZ, 0xc0, !PT ;  /* 0x0000ffffb3b37812 */ /* 0x000fe400078ec0ff */
[----:B------:R-:W-:Y:S02]  /*440b0*/  SHF.R.U32.HI R183, RZ, 0x8, R183 ;  /* 0x00000008ffb77819 */ /* 0x000fe400000116b7 */
[----:B------:R-:W-:-:S02]  /*440c0*/  LOP3.LUT R186, R186, 0xffff, RZ, 0xc0, !PT ;  /* 0x0000ffffbaba7812 */ /* 0x000fc400078ec0ff */
[----:B------:R-:W-:Y:S02]  /*440d0*/  LOP3.LUT R18, R18, 0xffff, RZ, 0xc0, !PT ;  /* 0x0000ffff12127812 */ /* 0x000fe400078ec0ff */
[----:B------:R-:W-:Y:S02]  /*440e0*/  PRMT R211, R77, 0x3340, R179 ;  /* 0x000033404dd37816 */ /* 0x000fe400000000b3 */
[----:B------:R-:W-:Y:S02]  /*440f0*/  LOP3.LUT R77, R183, 0xffff, RZ, 0xc0, !PT ;  /* 0x0000ffffb74d7812 */ /* 0x000fe400078ec0ff */
[----:B------:R-:W-:Y:S02]  /*44100*/  PRMT R186, R186, 0x3340, R18 ;  /* 0x00003340baba7816 */ /* 0x000fe40000000012 */
[----:B------:R-:W-:Y:S02]  /*44110*/  LOP3.LUT R10, R10, 0xffff, RZ, 0xc0, !PT ;  /* 0x0000ffff0a0a7812 */ /* 0x000fe400078ec0ff */
[----:B------:R-:W-:-:S02]  /*44120*/  LOP3.LUT R12, R12, 0xffff, RZ, 0xc0, !PT ;  /* 0x0000ffff0c0c7812 */ /* 0x000fc400078ec0ff */
[----:B----4-:R-:W-:Y:S02]  /*44130*/  SHF.R.U32.HI R182, RZ, 0x8, R176 ;  /* 0x00000008ffb67819 */ /* 0x010fe400000116b0 */
[----:B------:R-:W4:Y:S01]  /*44140*/  LDL.LU R176, [R1+0x150] ;  /* 0x0001500001b07983 */ /* 0x000f220000300800 */
[----:B------:R-:W-:Y:S02]  /*44150*/  SHF.R.U32.HI R20, RZ, 0x8, R20 ;  /* 0x00000008ff147819 */ /* 0x000fe40000011614 */
[----:B------:R-:W-:Y:S02]  /*44160*/  SHF.R.U32.HI R101, RZ, 0x8, R232 ;  /* 0x00000008ff657819 */ /* 0x000fe400000116e8 */
[----:B------:R-:W-:Y:S02]  /*44170*/  PRMT R232, R10, 0x3340, R12 ;  /* 0x000033400ae87816 */ /* 0x000fe4000000000c */
[----:B------:R-:W-:Y:S02]  /*44180*/  SHF.R.U32.HI R10, RZ, 0x8, R150 ;  /* 0x00000008ff0a7819 */ /* 0x000fe40000011696 */
[----:B------:R-:W-:-:S02]  /*44190*/  SHF.R.U32.HI R12, RZ, 0x8, R151 ;  /* 0x00000008ff0c7819 */ /* 0x000fc40000011697 */
[----:B------:R-:W-:Y:S02]  /*441a0*/  SHF.R.U32.HI R183, RZ, 0x8, R177 ;  /* 0x00000008ffb77819 */ /* 0x000fe400000116b1 */
[----:B------:R-:W4:Y:S01]  /*441b0*/  LDL.LU R177, [R1+0x164] ;  /* 0x0001640001b17983 */ /* 0x000f220000300800 */
[----:B------:R-:W-:Y:S02]  /*441c0*/  SHF.R.U32.HI R95, RZ, 0x8, R95 ;  /* 0x00000008ff5f7819 */ /* 0x000fe4000001165f */
[----:B------:R-:W-:Y:S02]  /*441d0*/  LOP3.LUT R20, R20, 0xffff, RZ, 0xc0, !PT ;  /* 0x0000ffff14147812 */ /* 0x000fe400078ec0ff */
[----:B------:R-:W-:Y:S02]  /*441e0*/  SHF.R.U32.HI R90, RZ, 0x8, R191 ;  /* 0x00000008ff5a7819 */ /* 0x000fe400000116bf */
[----:B------:R-:W-:Y:S02]  /*441f0*/  LOP3.LUT R10, R10, 0xffff, RZ, 0xc0, !PT ;  /* 0x0000ffff0a0a7812 */ /* 0x000fe400078ec0ff */
[----:B------:R-:W-:-:S02]  /*44200*/  LOP3.LUT R12, R12, 0xffff, RZ, 0xc0, !PT ;  /* 0x0000ffff0c0c7812 */ /* 0x000fc400078ec0ff */
[----:B------:R-:W-:Y:S02]  /*44210*/  LOP3.LUT R191, R95, 0xffff, RZ, 0xc0, !PT ;  /* 0x0000ffff5fbf7812 */ /* 0x000fe400078ec0ff */
[----:B------:R-:W-:Y:S02]  /*44220*/  PRMT R95, R20, 0x3340, R0 ;  /* 0x00003340145f7816 */ /* 0x000fe40000000000 */
[----:B------:R-:W-:Y:S02]  /*44230*/  SHF.R.U32.HI R20, RZ, 0x8, R233 ;  /* 0x00000008ff147819 */ /* 0x000fe400000116e9 */
[----:B------:R-:W-:Y:S02]  /*44240*/  PRMT R233, R10, 0x3340, R12 ;  /* 0x000033400ae97816 */ /* 0x000fe4000000000c */
[----:B--2---:R-:W-:Y:S02]  /*44250*/  SHF.R.U32.HI R18, RZ, 0x8, R174 ;  /* 0x00000008ff127819 */ /* 0x004fe400000116ae */
[----:B------:R-:W2:Y:S01]  /*44260*/  LDL.LU R174, [R1+0x15c] ;  /* 0x00015c0001ae7983 */ /* 0x000ea20000300800 */
[----:B---3--:R-:W-:-:S03]  /*44270*/  SHF.R.U32.HI R12, RZ, 0x8, R175 ;  /* 0x00000008ff0c7819 */ /* 0x008fc600000116af */
[----:B------:R-:W3:Y:S04]  /*44280*/  LDL.LU R175, [R1+0x160] ;  /* 0x0001600001af7983 */ /* 0x000ee80000300800 */
[----:B------:R-:W3:Y:S01]  /*44290*/  LDL.LU R222, [R1+0x17c] ;  /* 0x00017c0001de7983 */ /* 0x000ee20000300800 */
[----:B------:R-:W-:Y:S02]  /*442a0*/  SHF.R.U32.HI R78, RZ, 0x8, R78 ;  /* 0x00000008ff4e7819 */ /* 0x000fe4000001164e */
[----:B------:R-:W-:Y:S01]  /*442b0*/  SHF.R.U32.HI R180, RZ, 0x8, R180 ;  /* 0x00000008ffb47819 */ /* 0x000fe200000116b4 */
[----:B------:R-:W3:Y:S01]  /*442c0*/  LDL.LU R218, [R1+0x170] ;  /* 0x0001700001da7983 */ /* 0x000ee20000300800 */
[----:B------:R-:W-:Y:S02]  /*442d0*/  LOP3.LUT R78, R78, 0xffff, RZ, 0xc0, !PT ;  /* 0x0000ffff4e4e7812 */ /* 0x000fe400078ec0ff */
[----:B------:R-:W-:-:S02]  /*442e0*/  LOP3.LUT R180, R180, 0xffff, RZ, 0xc0, !PT ;  /* 0x0000ffffb4b47812 */ /* 0x000fc400078ec0ff */
[----:B------:R-:W-:Y:S02]  /*442f0*/  SHF.R.U32.HI R181, RZ, 0x8, R181 ;  /* 0x00000008ffb57819 */ /* 0x000fe400000116b5 */
[----:B------:R-:W-:Y:S02]  /*44300*/  PRMT R210, R78, 0x3340, R180 ;  /* 0x000033404ed27816 */ /* 0x000fe400000000b4 */
[----:B------:R-:W-:Y:S02]  /*44310*/  LOP3.LUT R78, R181, 0xffff, RZ, 0xc0, !PT ;  /* 0x0000ffffb54e7812 */ /* 0x000fe400078ec0ff */
[----:B------:R-:W-:Y:S02]  /*44320*/  SHF.R.U32.HI R181, RZ, 0x8, R106 ;  /* 0x00000008ffb57819 */ /* 0x000fe4000001166a */
[----:B------:R-:W-:Y:S02]  /*44330*/  SHF.R.U32.HI R10, RZ, 0x8, R132 ;  /* 0x00000008ff0a7819 */ /* 0x000fe40000011684 */
[----:B------:R-:W-:-:S02]  /*44340*/  SHF.R.U32.HI R105, RZ, 0x8, R105 ;  /* 0x00000008ff697819 */ /* 0x000fc40000011669 */
[----:B------:R-:W-:Y:S02]  /*44350*/  LOP3.LUT R12, R12, 0xffff, RZ, 0xc0, !PT ;  /* 0x0000ffff0c0c7812 */ /* 0x000fe400078ec0ff */
[----:B------:R-:W-:Y:S02]  /*44360*/  LOP3.LUT R181, R181, 0xffff, RZ, 0xc0, !PT ;  /* 0x0000ffffb5b57812 */ /* 0x000fe400078ec0ff */
[----:B------:R-:W-:Y:S02]  /*44370*/  LOP3.LUT R10, R10, 0xffff, RZ, 0xc0, !PT ;  /* 0x0000ffff0a0a7812 */ /* 0x000fe400078ec0ff */
[----:B------:R-:W-:Y:S02]  /*44380*/  LOP3.LUT R180, R105, 0xffff, RZ, 0xc0, !PT ;  /* 0x0000ffff69b47812 */ /* 0x000fe400078ec0ff */
[----:B------:R-:W-:Y:S02]  /*44390*/  PRMT R105, R12, 0x3340, R0 ;  /* 0x000033400c697816 */ /* 0x000fe40000000000 */
[----:B------:R-:W-:-:S02]  /*443a0*/  PRMT R181, R181, 0x3340, R10 ;  /* 0x00003340b5b57816 */ /* 0x000fc4000000000a */
[----:B------:R-:W-:Y:S02]  /*443b0*/  SHF.R.U32.HI R10, RZ, 0x8, R178 ;  /* 0x00000008ff0a7819 */ /* 0x000fe400000116b2 */
[----:B----4-:R-:W-:Y:S02]  /*443c0*/  SHF.R.U32.HI R12, RZ, 0x8, R176 ;  /* 0x00000008ff0c7819 */ /* 0x010fe400000116b0 */
[----:B------:R-:W-:Y:S02]  /*443d0*/  LOP3.LUT R10, R10, 0xffff, RZ, 0xc0, !PT ;  /* 0x0000ffff0a0a7812 */ /* 0x000fe400078ec0ff */
[----:B------:R-:W-:-:S04]  /*443e0*/  LOP3.LUT R12, R12, 0xffff, RZ, 0xc0, !PT ;  /* 0x0000ffff0c0c7812 */ /* 0x000fc800078ec0ff */
[----:B------:R-:W-:Y:S02]  /*443f0*/  PRMT R178, R10, 0x3340, R12 ;  /* 0x000033400ab27816 */ /* 0x000fe4000000000c */
[----:B------:R-:W-:Y:S02]  /*44400*/  SHF.R.U32.HI R10, RZ, 0x8, R177 ;  /* 0x00000008ff0a7819 */ /* 0x000fe400000116b1 */
[----:B------:R-:W-:Y:S02]  /*44410*/  SHF.R.U32.HI R177, RZ, 0x8, R109 ;  /* 0x00000008ffb17819 */ /* 0x000fe4000001166d */
[----:B------:R-:W-:Y:S02]  /*44420*/  LOP3.LUT R10, R10, 0xffff, RZ, 0xc0, !PT ;  /* 0x0000ffff0a0a7812 */ /* 0x000fe400078ec0ff */
[----:B------:R-:W-:Y:S02]  /*44430*/  SHF.R.U32.HI R111, RZ, 0x8, R111 ;  /* 0x00000008ff6f7819 */ /* 0x000fe4000001166f */
[----:B--2---:R-:W-:-:S02]  /*44440*/  SHF.R.U32.HI R109, RZ, 0x8, R174 ;  /* 0x00000008ff6d7819 */ /* 0x004fc400000116ae */
[----:B------:R-:W2:Y:S04]  /*44450*/  LDL.LU R174, [R1+0x16c] ;  /* 0x00016c0001ae7983 */ /* 0x000ea80000300800 */
[----:B------:R-:W4:Y:S04]  /*44460*/  LDL.LU R227, [R1+0x184] ;  /* 0x0001840001e37983 */ /* 0x000f280000300800 */
[----:B------:R-:W4:Y:S01]  /*44470*/  LDL.LU R228, [R1+0x180] ;  /* 0x0001800001e47983 */ /* 0x000f220000300800 */
[----:B---3--:R-:W-:-:S03]  /*44480*/  SHF.R.U32.HI R12, RZ, 0x8, R175 ;  /* 0x00000008ff0c7819 */ /* 0x008fc600000116af */
[----:B------:R-:W3:Y:S01]  /*44490*/  LDL.LU R226, [R1+0x198] ;  /* 0x0001980001e27983 */ /* 0x000ee20000300800 */
[----:B------:R-:W-:-:S04]  /*444a0*/  LOP3.LUT R12, R12, 0xffff, RZ, 0xc0, !PT ;  /* 0x0000ffff0c0c7812 */ /* 0x000fc800078ec0ff */
[----:B------:R-:W-:Y:S02]  /*444b0*/  PRMT R176, R10, 0x3340, R12 ;  /* 0x000033400ab07816 */ /* 0x000fe4000000000c */
[----:B------:R-:W-:-:S04]  /*444c0*/  SHF.R.U32.HI R10, RZ, 0x8, R234 ;  /* 0x00000008ff0a7819 */ /* 0x000fc800000116ea */
[----:B------:R-:W-:Y:S02]  /*444d0*/  LOP3.LUT R10, R10, 0xffff, RZ, 0xc0, !PT ;  /* 0x0000ffff0a0a7812 */ /* 0x000fe400078ec0ff */
[----:B------:R-:W-:Y:S02]  /*444e0*/  LOP3.LUT R175, R111, 0xffff, RZ, 0xc0, !PT ;  /* 0x0000ffff6faf7812 */ /* 0x000fe400078ec0ff */
[----:B------:R-:W-:Y:S02]  /*444f0*/  PRMT R111, R10, 0x3340, R0 ;  /* 0x000033400a6f7816 */ /* 0x000fe40000000000 */
[----:B------:R-:W-:Y:S02]  /*44500*/  SHF.R.U32.HI R10, RZ, 0x8, R222 ;  /* 0x00000008ff0a7819 */ /* 0x000fe400000116de */
[----:B------:R-:W3:Y:S01]  /*44510*/  LDL.LU R222, [R1+0x194] ;  /* 0x0001940001de7983 */ /* 0x000ee20000300800 */
[----:B------:R-:W-:Y:S02]  /*44520*/  LOP3.LUT R182, R182, 0xffff, RZ, 0xc0, !PT ;  /* 0x0000ffffb6b67812 */ /* 0x000fe400078ec0ff */
[----:B------:R-:W-:-:S04]  /*44530*/  LOP3.LUT R18, R18, 0xffff, RZ, 0xc0, !PT ;  /* 0x0000ffff12127812 */ /* 0x000fc800078ec0ff */
[----:B------:R-:W-:Y:S02]  /*44540*/  PRMT R182, R182, 0x3340, R18 ;  /* 0x00003340b6b67816 */ /* 0x000fe40000000012 */
[----:B------:R-:W-:Y:S02]  /*44550*/  SHF.R.U32.HI R18, RZ, 0x8, R110 ;  /* 0x00000008ff127819 */ /* 0x000fe4000001166e */
[----:B------:R-:W-:Y:S02]  /*44560*/  LOP3.LUT R177, R177, 0xffff, RZ, 0xc0, !PT ;  /* 0x0000ffffb1b17812 */ /* 0x000fe400078ec0ff */
[----:B------:R-:W-:Y:S02]  /*44570*/  LOP3.LUT R18, R18, 0xffff, RZ, 0xc0, !PT ;  /* 0x0000ffff12127812 */ /* 0x000fe400078ec0ff */
[----:B------:R-:W-:Y:S02]  /*44580*/  SHF.R.U32.HI R113, RZ, 0x8, R113 ;  /* 0x00000008ff717819 */ /* 0x000fe40000011671 */
[----:B------:R-:W-:-:S02]  /*44590*/  PRMT R177, R177, 0x3340, R18 ;  /* 0x00003340b1b17816 */ /* 0x000fc40000000012 */
[----:B------:R-:W-:Y:S02]  /*445a0*/  SHF.R.U32.HI R114, RZ, 0x8, R114 ;  /* 0x00000008ff727819 */ /* 0x000fe40000011672 */
[----:B------:R-:W-:Y:S02]  /*445b0*/  SHF.R.U32.HI R12, RZ, 0x8, R218 ;  /* 0x00000008ff0c7819 */ /* 0x000fe400000116da */
[----:B------:R-:W-:Y:S01]  /*445c0*/  LOP3.LUT R113, R113, 0xffff, RZ, 0xc0, !PT ;  /* 0x0000ffff71717812 */ /* 0x000fe200078ec0ff */
[----:B------:R-:W3:Y:S01]  /*445d0*/  LDL.LU R218, [R1+0x190] ;  /* 0x0001900001da7983 */ /* 0x000ee20000300800 */
[----:B------:R-:W-:Y:S02]  /*445e0*/  LOP3.LUT R114, R114, 0xffff, RZ, 0xc0, !PT ;  /* 0x0000ffff72727812 */ /* 0x000fe400078ec0ff */
[----:B------:R-:W-:Y:S02]  /*445f0*/  LOP3.LUT R10, R10, 0xffff, RZ, 0xc0, !PT ;  /* 0x0000ffff0a0a7812 */ /* 0x000fe400078ec0ff */
[----:B------:R-:W-:-:S04]  /*44600*/  LOP3.LUT R12, R12, 0xffff, RZ, 0xc0, !PT ;  /* 0x0000ffff0c0c7812 */ /* 0x000fc800078ec0ff */
[----:B------:R-:W-:Y:S02]  /*44610*/  PRMT R173, R10, 0x3340, R12 ;  /* 0x000033400aad7816 */ /* 0x000fe4000000000c */
[----:B------:R-:W-:Y:S02]  /*44620*/  SHF.R.U32.HI R10, RZ, 0x8, R225 ;  /* 0x00000008ff0a7819 */ /* 0x000fe400000116e1 */
[----:B------:R-:W-:Y:S02]  /*44630*/  SHF.R.U32.HI R12, RZ, 0x8, R235 ;  /* 0x00000008ff0c7819 */ /* 0x000fe400000116eb */
[----:B------:R-:W-:Y:S02]  /*44640*/  LOP3.LUT R10, R10, 0xffff, RZ, 0xc0, !PT ;  /* 0x0000ffff0a0a7812 */ /* 0x000fe400078ec0ff */
[----:B------:R-:W-:Y:S02]  /*44650*/  SHF.R.U32.HI R122, RZ, 0x8, R122 ;  /* 0x00000008ff7a7819 */ /* 0x000fe4000001167a */
[----:B------:R-:W-:-:S02]  /*44660*/  LOP3.LUT R12, R12, 0xffff, RZ, 0xc0, !PT ;  /* 0x0000ffff0c0c7812 */ /* 0x000fc400078ec0ff */
[----:B------:R-:W-:Y:S02]  /*44670*/  LOP3.LUT R122, R122, 0xffff, RZ, 0xc0, !PT ;  /* 0x0000ffff7a7a7812 */ /* 0x000fe400078ec0ff */
[----:B------:R-:W-:Y:S02]  /*44680*/  SHF.R.U32.HI R116, RZ, 0x8, R116 ;  /* 0x00000008ff747819 */ /* 0x000fe40000011674 */
[----:B------:R-:W-:Y:S02]  /*44690*/  SHF.R.U32.HI R117, RZ, 0x8, R117 ;  /* 0x00000008ff757819 */ /* 0x000fe40000011675 */
[----:B------:R-:W-:Y:S02]  /*446a0*/  PRMT R172, R12, 0x3340, R122 ;  /* 0x000033400cac7816 */ /* 0x000fe4000000007a */
[----:B------:R-:W-:Y:S02]  /*446b0*/  LOP3.LUT R170, R116, 0xffff, RZ, 0xc0, !PT ;  /* 0x0000ffff74aa7812 */ /* 0x000fe400078ec0ff */
[----:B------:R-:W-:-:S02]  /*446c0*/  LOP3.LUT R12, R117, 0xffff, RZ, 0xc0, !PT ;  /* 0x0000ffff750c7812 */ /* 0x000fc400078ec0ff */
[----:B------:R-:W-:Y:S02]  /*446d0*/  SHF.R.U32.HI R207, RZ, 0x8, R207 ;  /* 0x00000008ffcf7819 */ /* 0x000fe400000116cf */
[----:B------:R-:W-:Y:S02]  /*446e0*/  PRMT R170, R170, 0x3340, R12 ;  /* 0x00003340aaaa7816 */ /* 0x000fe4000000000c */
[----:B------:R-:W-:Y:S02]  /*446f0*/  SHF.R.U32.HI R118, RZ, 0x8, R118 ;  /* 0x00000008ff767819 */ /* 0x000fe40000011676 */
[----:B------:R-:W-:Y:S02]  /*44700*/  SHF.R.U32.HI R119, RZ, 0x8, R119 ;  /* 0x00000008ff777819 */ /* 0x000fe40000011677 */
[----:B------:R-:W-:Y:S02]  /*44710*/  LOP3.LUT R207, R207, 0xffff, RZ, 0xc0, !PT ;  /* 0x0000ffffcfcf7812 */ /* 0x000fe400078ec0ff */
[----:B------:R-:W-:-:S02]  /*44720*/  SHF.R.U32.HI R79, RZ, 0x8, R79 ;  /* 0x00000008ff4f7819 */ /* 0x000fc4000001164f */
[----:B------:R-:W-:Y:S02]  /*44730*/  LOP3.LUT R168, R168, 0xffff, RZ, 0xc0, !PT ;  /* 0x0000ffffa8a87812 */ /* 0x000fe400078ec0ff */
[----:B------:R-:W-:Y:S02]  /*44740*/  LOP3.LUT R118, R118, 0xffff, RZ, 0xc0, !PT ;  /* 0x0000ffff76767812 */ /* 0x000fe400078ec0ff */
[----:B------:R-:W-:Y:S02]  /*44750*/  LOP3.LUT R119, R119, 0xffff, RZ, 0xc0, !PT ;  /* 0x0000ffff77777812 */ /* 0x000fe400078ec0ff */
[--C-:B------:R-:W-:Y:S02]  /*44760*/  PRMT R70, R207, 0x3340, R0.reuse ;  /* 0x00003340cf467816 */ /* 0x100fe40000000000 */
[----:B------:R-:W-:Y:S02]  /*44770*/  LOP3.LUT R207, R79, 0xffff, RZ, 0xc0, !PT ;  /* 0x0000ffff4fcf7812 */ /* 0x000fe400078ec0ff */
[----:B------:R-:W-:-:S02]  /*44780*/  PRMT R79, R168, 0x3340, R0 ;  /* 0x00003340a84f7816 */ /* 0x000fc40000000000 */
[----:B--2---:R-:W-:-:S04]  /*44790*/  SHF.R.U32.HI R18, RZ, 0x8, R174 ;  /* 0x00000008ff127819 */ /* 0x004fc800000116ae */
[----:B------:R-:W-:Y:S02]  /*447a0*/  LOP3.LUT R18, R18, 0xffff, RZ, 0xc0, !PT ;  /* 0x0000ffff12127812 */ /* 0x000fe400078ec0ff */
[----:B------:R-:W-:Y:S02]  /*447b0*/  PRMT R174, R113, 0x3340, R114 ;  /* 0x0000334071ae7816 */ /* 0x000fe40000000072 */
[----:B------:R-:W-:Y:S02]  /*447c0*/  PRMT R114, R18, 0x3340, R0 ;  /* 0x0000334012727816 */ /* 0x000fe40000000000 */
[----:B------:R-:W-:-:S04]  /*447d0*/  SHF.R.U32.HI R18, RZ, 0x8, R224 ;  /* 0x00000008ff127819 */ /* 0x000fc800000116e0 */
[----:B------:R-:W-:-:S04]  /*447e0*/  LOP3.LUT R18, R18, 0xffff, RZ, 0xc0, !PT ;  /* 0x0000ffff12127812 */ /* 0x000fc800078ec0ff */
[----:B------:R-:W-:Y:S02]  /*447f0*/  PRMT R171, R10, 0x3340, R18 ;  /* 0x000033400aab7816 */ /* 0x000fe40000000012 */
[----:B------:R-:W-:-:S04]  /*44800*/  SHF.R.U32.HI R10, RZ, 0x8, R236 ;  /* 0x00000008ff0a7819 */ /* 0x000fc800000116ec */
[----:B------:R-:W-:Y:S02]  /*44810*/  LOP3.LUT R10, R10, 0xffff, RZ, 0xc0, !PT ;  /* 0x0000ffff0a0a7812 */ /* 0x000fe400078ec0ff */
[----:B----4-:R-:W-:Y:S02]  /*44820*/  SHF.R.U32.HI R12, RZ, 0x8, R228 ;  /* 0x00000008ff0c7819 */ /* 0x010fe400000116e4 */
[----:B------:R-:W-:Y:S02]  /*44830*/  PRMT R116, R10, 0x3340, R0 ;  /* 0x000033400a747816 */ /* 0x000fe40000000000 */
[----:B------:R-:W-:Y:S02]  /*44840*/  SHF.R.U32.HI R10, RZ, 0x8, R227 ;  /* 0x00000008ff0a7819 */ /* 0x000fe400000116e3 */
[----:B------:R-:W-:Y:S01]  /*44850*/  LOP3.LUT R12, R12, 0xffff, RZ, 0xc0, !PT ;  /* 0x0000ffff0c0c7812 */ /* 0x000fe200078ec0ff */
[----:B------:R-:W2:Y:S01]  /*44860*/  LDL.LU R227, [R1+0x18c] ;  /* 0x00018c0001e37983 */ /* 0x000ea20000300800 */
[----:B------:R-:W-:-:S02]  /*44870*/  LOP3.LUT R10, R10, 0xffff, RZ, 0xc0, !PT ;  /* 0x0000ffff0a0a7812 */ /* 0x000fc400078ec0ff */
[----:B------:R-:W-:Y:S01]  /*44880*/  PRMT R168, R12, 0x3340, R119 ;  /* 0x000033400ca87816 */ /* 0x000fe20000000077 */
[----:B------:R-:W4:Y:S01]  /*44890*/  LDL.LU R228, [R1+0x188] ;  /* 0x0001880001e47983 */ /* 0x000f220000300800 */
[----:B------:R-:W-:Y:S02]  /*448a0*/  PRMT R169, R10, 0x3340, R118 ;  /* 0x000033400aa97816 */ /* 0x000fe40000000076 */
[----:B---3--:R-:W-:Y:S02]  /*448b0*/  SHF.R.U32.HI R10, RZ, 0x8, R226 ;  /* 0x00000008ff0a7819 */ /* 0x008fe400000116e2 */
[----:B------:R-:W-:Y:S01]  /*448c0*/  SHF.R.U32.HI R12, RZ, 0x8, R222 ;  /* 0x00000008ff0c7819 */ /* 0x000fe200000116de */
[----:B------:R-:W3:Y:S04]  /*448d0*/  LDL.LU R226, [R1+0x1a8] ;  /* 0x0001a80001e27983 */ /* 0x000ee80000300800 */
[----:B------:R-:W2:Y:S01]  /*448e0*/  LDL.LU R222, [R1+0x19c] ;  /* 0x00019c0001de7983 */ /* 0x000ea20000300800 */
[----:B------:R-:W-:-:S03]  /*448f0*/  SHF.R.U32.HI R18, RZ, 0x8, R218 ;  /* 0x00000008ff127819 */ /* 0x000fc600000116da */
[----:B------:R-:W4:Y:S01]  /*44900*/  LDL.LU R218, [R1+0x1a0] ;  /* 0x0001a00001da7983 */ /* 0x000f220000300800 */
[----:B------:R-:W-:Y:S02]  /*44910*/  LOP3.LUT R183, R183, 0xffff, RZ, 0xc0, !PT ;  /* 0x0000ffffb7b77812 */ /* 0x000fe400078ec0ff */
[----:B------:R-:W-:-:S04]  /*44920*/  LOP3.LUT R20, R20, 0xffff, RZ, 0xc0, !PT ;  /* 0x0000ffff14147812 */ /* 0x000fc800078ec0ff */
[----:B------:R-:W-:Y:S02]  /*44930*/  PRMT R183, R183, 0x3340, R20 ;  /* 0x00003340b7b77816 */ /* 0x000fe40000000014 */
[----:B------:R-:W-:Y:S02]  /*44940*/  SHF.R.U32.HI R20, RZ, 0x8, R123 ;  /* 0x00000008ff147819 */ /* 0x000fe4000001167b */
[----:B------:R-:W-:Y:S02]  /*44950*/  SHF.R.U32.HI R115, RZ, 0x8, R115 ;  /* 0x00000008ff737819 */ /* 0x000fe40000011673 */
[----:B------:R-:W-:Y:S02]  /*44960*/  SHF.R.U32.HI R124, RZ, 0x8, R124 ;  /* 0x00000008ff7c7819 */ /* 0x000fe4000001167c */
[----:B--2---:R-:W-:Y:S02]  /*44970*/  SHF.R.U32.HI R123, RZ, 0x8, R222 ;  /* 0x00000008ff7b7819 */ /* 0x004fe400000116de */
[----:B------:R-:W2:Y:S01]  /*44980*/  LDL.LU R222, [R1+0x1b0] ;  /* 0x0001b00001de7983 */ /* 0x000ea20000300800 */
        /* <DEDUP_REMOVED lines=10> */
[----:B----4-:R-:W-:Y:S02]  /*44a30*/  SHF.R.U32.HI R124, RZ, 0x8, R218 ;  /* 0x00000008ff7c7819 */ /* 0x010fe400000116da */
[----:B------:R-:W-:Y:S01]  /*44a40*/  SHF.R.U32.HI R10, RZ, 0x8, R227 ;  /* 0x00000008ff0a7819 */ /* 0x000fe200000116e3 */
[----:B------:R-:W4:Y:S01]  /*44a50*/  LDL.LU R218, [R1+0x1b8] ;  /* 0x0001b80001da7983 */ /* 0x000f220000300800 */
[----:B------:R-:W-:-:S02]  /*44a60*/  SHF.R.U32.HI R66, RZ, 0x8, R66 ;  /* 0x00000008ff427819 */ /* 0x000fc40000011642 */
[----:B------:R-:W-:Y:S02]  /*44a70*/  LOP3.LUT R10, R10, 0xffff, RZ, 0xc0, !PT ;  /* 0x0000ffff0a0a7812 */ /* 0x000fe400078ec0ff */
[----:B------:R-:W-:Y:S02]  /*44a80*/  LOP3.LUT R66, R66, 0xffff, RZ, 0xc0, !PT ;  /* 0x0000ffff42427812 */ /* 0x000fe400078ec0ff */
[----:B------:R-:W-:Y:S02]  /*44a90*/  PRMT R203, R203, 0x3340, R162 ;  /* 0x00003340cbcb7816 */ /* 0x000fe400000000a2 */
[----:B------:R-:W-:Y:S02]  /*44aa0*/  SHF.R.U32.HI R12, RZ, 0x8, R228 ;  /* 0x00000008ff0c7819 */ /* 0x000fe400000116e4 */
[----:B------:R-:W-:Y:S02]  /*44ab0*/  SHF.R.U32.HI R67, RZ, 0x8, R67 ;  /* 0x00000008ff437819 */ /* 0x000fe40000011643 */
[----:B------:R-:W-:-:S02]  /*44ac0*/  PRMT R165, R10, 0x3340, R66 ;  /* 0x000033400aa57816 */ /* 0x000fc40000000042 */
[----:B------:R-:W-:Y:S02]  /*44ad0*/  SHF.R.U32.HI R162, RZ, 0x8, R63 ;  /* 0x00000008ffa27819 */ /* 0x000fe4000001163f */
[----:B------:R-:W-:Y:S02]  /*44ae0*/  SHF.R.U32.HI R10, RZ, 0x8, R64 ;  /* 0x00000008ff0a7819 */ /* 0x000fe40000011640 */
[----:B------:R-:W-:Y:S02]  /*44af0*/  SHF.R.U32.HI R163, RZ, 0x8, R163 ;  /* 0x00000008ffa37819 */ /* 0x000fe400000116a3 */
[----:B------:R-:W-:Y:S02]  /*44b00*/  LOP3.LUT R12, R12, 0xffff, RZ, 0xc0, !PT ;  /* 0x0000ffff0c0c7812 */ /* 0x000fe400078ec0ff */
[----:B------:R-:W-:Y:S02]  /*44b10*/  LOP3.LUT R67, R67, 0xffff, RZ, 0xc0, !PT ;  /* 0x0000ffff43437812 */ /* 0x000fe400078ec0ff */
[----:B------:R-:W-:-:S02]  /*44b20*/  LOP3.LUT R162, R162, 0xffff, RZ, 0xc0, !PT ;  /* 0x0000ffffa2a27812 */ /* 0x000fc400078ec0ff */
[----:B------:R-:W-:Y:S02]  /*44b30*/  LOP3.LUT R10, R10, 0xffff, RZ, 0xc0, !PT ;  /* 0x0000ffff0a0a7812 */ /* 0x000fe400078ec0ff */
[----:B------:R-:W-:Y:S02]  /*44b40*/  LOP3.LUT R117, R163, 0xffff, RZ, 0xc0, !PT ;  /* 0x0000ffffa3757812 */ /* 0x000fe400078ec0ff */
[----:B------:R-:W-:Y:S02]  /*44b50*/  PRMT R163, R12, 0x3340, R67 ;  /* 0x000033400ca37816 */ /* 0x000fe40000000043 */
[----:B---3--:R-:W-:Y:S02]  /*44b60*/  SHF.R.U32.HI R12, RZ, 0x8, R226 ;  /* 0x00000008ff0c7819 */ /* 0x008fe400000116e2 */
[----:B------:R-:W-:Y:S01]  /*44b70*/  PRMT R162, R162, 0x3340, R10 ;  /* 0x00003340a2a27816 */ /* 0x000fe2000000000a */
[----:B------:R-:W3:Y:S01]  /*44b80*/  LDL.LU R226, [R1+0x1ac] ;  /* 0x0001ac0001e27983 */ /* 0x000ee20000300800 */
[----:B--2---:R-:W-:-:S03]  /*44b90*/  SHF.R.U32.HI R10, RZ, 0x8, R222 ;  /* 0x00000008ff0a7819 */ /* 0x004fc600000116de */
[----:B------:R-:W2:Y:S01]  /*44ba0*/  LDL.LU R222, [R1+0x1cc] ;  /* 0x0001cc0001de7983 */ /* 0x000ea20000300800 */
[----:B------:R-:W-:Y:S02]  /*44bb0*/  SHF.R.U32.HI R120, RZ, 0x8, R120 ;  /* 0x00000008ff787819 */ /* 0x000fe40000011678 */
[----:B------:R-:W-:Y:S02]  /*44bc0*/  LOP3.LUT R18, R18, 0xffff, RZ, 0xc0, !PT ;  /* 0x0000ffff12127812 */ /* 0x000fe400078ec0ff */
[----:B------:R-:W-:-:S04]  /*44bd0*/  LOP3.LUT R120, R120, 0xffff, RZ, 0xc0, !PT ;  /* 0x0000ffff78787812 */ /* 0x000fc800078ec0ff */
[--C-:B------:R-:W-:Y:S02]  /*44be0*/  PRMT R118, R120, 0x3340, R0.reuse ;  /* 0x0000334078767816 */ /* 0x100fe40000000000 */
[----:B------:R-:W-:Y:S02]  /*44bf0*/  PRMT R120, R18, 0x3340, R0 ;  /* 0x0000334012787816 */ /* 0x000fe40000000000 */
[----:B------:R-:W-:Y:S02]  /*44c00*/  SHF.R.U32.HI R18, RZ, 0x8, R237 ;  /* 0x00000008ff127819 */ /* 0x000fe400000116ed */
[----:B------:R-:W-:Y:S02]  /*44c10*/  LOP3.LUT R12, R12, 0xffff, RZ, 0xc0, !PT ;  /* 0x0000ffff0c0c7812 */ /* 0x000fe400078ec0ff */
[----:B------:R-:W-:-:S04]  /*44c20*/  LOP3.LUT R18, R18, 0xffff, RZ, 0xc0, !PT ;  /* 0x0000ffff12127812 */ /* 0x000fc800078ec0ff */
[----:B------:R-:W-:Y:S02]  /*44c30*/  PRMT R237, R12, 0x3340, R18 ;  /* 0x000033400ced7816 */ /* 0x000fe40000000012 */
[----:B----4-:R-:W-:Y:S02]  /*44c40*/  SHF.R.U32.HI R12, RZ, 0x8, R218 ;  /* 0x00000008ff0c7819 */ /* 0x010fe400000116da */
[----:B------:R-:W4:Y:S01]  /*44c50*/  LDL.LU R218, [R1+0x1c8] ;  /* 0x0001c80001da7983 */ /* 0x000f220000300800 */
[----:B------:R-:W-:Y:S02]  /*44c60*/  SHF.R.U32.HI R127, RZ, 0x8, R127 ;  /* 0x00000008ff7f7819 */ /* 0x000fe4000001167f */
[----:B------:R-:W-:Y:S01]  /*44c70*/  SHF.R.U32.HI R108, RZ, 0x8, R108 ;  /* 0x00000008ff6c7819 */ /* 0x000fe2000001166c */
[----:B------:R-:W4:Y:S01]  /*44c80*/  LDL.LU R227, [R1+0x1bc] ;  /* 0x0001bc0001e37983 */ /* 0x000f220000300800 */
[----:B------:R-:W-:Y:S02]  /*44c90*/  LOP3.LUT R127, R127, 0xffff, RZ, 0xc0, !PT ;  /* 0x0000ffff7f7f7812 */ /* 0x000fe400078ec0ff */
[----:B------:R-:W-:Y:S01]  /*44ca0*/  LOP3.LUT R108, R108, 0xffff, RZ, 0xc0, !PT ;  /* 0x0000ffff6c6c7812 */ /* 0x000fe200078ec0ff */
[----:B------:R-:W4:Y:S01]  /*44cb0*/  LDL.LU R228, [R1+0x1d8] ;  /* 0x0001d80001e47983 */ /* 0x000f220000300800 */
[----:B------:R-:W-:-:S02]  /*44cc0*/  LOP3.LUT R10, R10, 0xffff, RZ, 0xc0, !PT ;  /* 0x0000ffff0a0a7812 */ /* 0x000fc400078ec0ff */
[----:B------:R-:W-:Y:S02]  /*44cd0*/  PRMT R175, R175, 0x3340, R127 ;  /* 0x00003340afaf7816 */ /* 0x000fe4000000007f */
[----:B------:R-:W-:Y:S02]  /*44ce0*/  PRMT R180, R180, 0x3340, R108 ;  /* 0x00003340b4b47816 */ /* 0x000fe4000000006c */
[----:B------:R-:W-:Y:S02]  /*44cf0*/  PRMT R127, R10, 0x3340, R0 ;  /* 0x000033400a7f7816 */ /* 0x000fe40000000000 */
[----:B------:R-:W-:Y:S02]  /*44d00*/  SHF.R.U32.HI R108, RZ, 0x8, R156 ;  /* 0x00000008ff6c7819 */ /* 0x000fe4000001169c */
[----:B---3--:R-:W-:Y:S02]  /*44d10*/  SHF.R.U32.HI R10, RZ, 0x8, R226 ;  /* 0x00000008ff0a7819 */ /* 0x008fe400000116e2 */
[----:B------:R-:W3:Y:S01]  /*44d20*/  LDL.LU R226, [R1+0x1d4] ;  /* 0x0001d40001e27983 */ /* 0x000ee20000300800 */
[----:B--2---:R-:W-:-:S03]  /*44d30*/  SHF.R.U32.HI R156, RZ, 0x8, R222 ;  /* 0x00000008ff9c7819 */ /* 0x004fc600000116de */
[----:B------:R-:W2:Y:S01]  /*44d40*/  LDL.LU R222, [R1+0x1d0] ;  /* 0x0001d00001de7983 */ /* 0x000ea20000300800 */
[----:B------:R-:W-:Y:S02]  /*44d50*/  SHF.R.U32.HI R18, RZ, 0x8, R238 ;  /* 0x00000008ff127819 */ /* 0x000fe400000116ee */
[----:B------:R-:W-:Y:S02]  /*44d60*/  LOP3.LUT R12, R12, 0xffff, RZ, 0xc0, !PT ;  /* 0x0000ffff0c0c7812 */ /* 0x000fe400078ec0ff */
[----:B------:R-:W-:Y:S02]  /*44d70*/  LOP3.LUT R18, R18, 0xffff, RZ, 0xc0, !PT ;  /* 0x0000ffff12127812 */ /* 0x000fe400078ec0ff */
[----:B------:R-:W-:Y:S02]  /*44d80*/  SHF.R.U32.HI R102, RZ, 0x8, R102 ;  /* 0x00000008ff667819 */ /* 0x000fe40000011666 */
[----:B------:R-:W-:Y:S02]  /*44d90*/  SHF.R.U32.HI R104, RZ, 0x8, R104 ;  /* 0x00000008ff687819 */ /* 0x000fe40000011668 */
[----:B------:R-:W-:-:S02]  /*44da0*/  SHF.R.U32.HI R47, RZ, 0x8, R47 ;  /* 0x00000008ff2f7819 */ /* 0x000fc4000001162f */
[----:B------:R-:W-:Y:S02]  /*44db0*/  PRMT R238, R12, 0x3340, R18 ;  /* 0x000033400cee7816 */ /* 0x000fe40000000012 */
[----:B------:R-:W-:Y:S02]  /*44dc0*/  LOP3.LUT R102, R102, 0xffff, RZ, 0xc0, !PT ;  /* 0x0000ffff66667812 */ /* 0x000fe400078ec0ff */
[----:B------:R-:W-:Y:S02]  /*44dd0*/  LOP3.LUT R104, R104, 0xffff, RZ, 0xc0, !PT ;  /* 0x0000ffff68687812 */ /* 0x000fe400078ec0ff */
[----:B------:R-:W-:Y:S02]  /*44de0*/  LOP3.LUT R10, R10, 0xffff, RZ, 0xc0, !PT ;  /* 0x0000ffff0a0a7812 */ /* 0x000fe400078ec0ff */
[----:B------:R-:W-:Y:S02]  /*44df0*/  LOP3.LUT R47, R47, 0xffff, RZ, 0xc0, !PT ;  /* 0x0000ffff2f2f7812 */ /* 0x000fe400078ec0ff */
[----:B----4-:R-:W-:-:S02]  /*44e00*/  SHF.R.U32.HI R12, RZ, 0x8, R218 ;  /* 0x00000008ff0c7819 */ /* 0x010fc400000116da */
[----:B------:R-:W4:Y:S01]  /*44e10*/  LDL.LU R218, [R1+0x1c0] ;  /* 0x0001c00001da7983 */ /* 0x000f220000300800 */
[----:B------:R-:W-:Y:S02]  /*44e20*/  SHF.R.U32.HI R81, RZ, 0x8, R185 ;  /* 0x00000008ff517819 */ /* 0x000fe400000116b9 */
[----:B------:R-:W-:Y:S02]  /*44e30*/  PRMT R185, R102, 0x3340, R104 ;  /* 0x0000334066b97816 */ /* 0x000fe40000000068 */
[----:B------:R-:W-:Y:S02]  /*44e40*/  SHF.R.U32.HI R145, RZ, 0x8, R145 ;  /* 0x00000008ff917819 */ /* 0x000fe40000011691 */
[----:B------:R-:W-:Y:S02]  /*44e50*/  SHF.R.U32.HI R104, RZ, 0x8, R155 ;  /* 0x00000008ff687819 */ /* 0x000fe4000001169b */
[----:B------:R-:W-:Y:S02]  /*44e60*/  PRMT R158, R10, 0x3340, R47 ;  /* 0x000033400a9e7816 */ /* 0x000fe4000000002f */
[----:B------:R-:W-:-:S02]  /*44e70*/  SHF.R.U32.HI R155, RZ, 0x8, R42 ;  /* 0x00000008ff9b7819 */ /* 0x000fc4000001162a */
        /* <DEDUP_REMOVED lines=9> */
[----:B------:R-:W-:Y:S02]  /*44f10*/  LOP3.LUT R156, R156, 0xffff, RZ, 0xc0, !PT ;  /* 0x0000ffff9c9c7812 */ /* 0x000fe400078ec0ff */
[----:B------:R-:W-:Y:S02]  /*44f20*/  LOP3.LUT R12, R12, 0xffff, RZ, 0xc0, !PT ;  /* 0x0000ffff0c0c7812 */ /* 0x000fe400078ec0ff */
[----:B------:R-:W-:-:S02]  /*44f30*/  SHF.R.U32.HI R89, RZ, 0x8, R192 ;  /* 0x00000008ff597819 */ /* 0x000fc400000116c0 */
[----:B------:R-:W-:Y:S02]  /*44f40*/  PRMT R155, R155, 0x3340, R10 ;  /* 0x000033409b9b7816 */ /* 0x000fe4000000000a */
[----:B------:R-:W-:Y:S02]  /*44f50*/  PRMT R192, R154, 0x3340, R152 ;  /* 0x000033409ac07816 */ /* 0x000fe40000000098 */
[----:B------:R-:W-:Y:S02]  /*44f60*/  SHF.R.U32.HI R10, RZ, 0x8, R227 ;  /* 0x00000008ff0a7819 */ /* 0x000fe400000116e3 */
[----:B------:R-:W-:Y:S01]  /*44f70*/  SHF.R.U32.HI R152, RZ, 0x8, R228 ;  /* 0x00000008ff987819 */ /* 0x000fe200000116e4 */
[----:B------:R-:W4:Y:S01]  /*44f80*/  LDL.LU R227, [R1+0x1f0] ;  /* 0x0001f00001e37983 */ /* 0x000f220000300800 */
[----:B------:R-:W-:Y:S02]  /*44f90*/  PRMT R156, R156, 0x3340, R12 ;  /* 0x000033409c9c7816 */ /* 0x000fe4000000000c */
[----:B---3--:R-:W-:Y:S01]  /*44fa0*/  SHF.R.U32.HI R151, RZ, 0x8, R226 ;  /* 0x00000008ff977819 */ /* 0x008fe200000116e2 */
[----:B------:R-:W3:Y:S04]  /*44fb0*/  LDL.LU R228, [R1+0x1ec] ;  /* 0x0001ec0001e47983 */ /* 0x000ee80000300800 */
[----:B------:R-:W3:Y:S01]  /*44fc0*/  LDL.LU R226, [R1+0x1e4] ;  /* 0x0001e40001e27983 */ /* 0x000ee20000300800 */
[----:B--2---:R-:W-:-:S03]  /*44fd0*/  SHF.R.U32.HI R12, RZ, 0x8, R222 ;  /* 0x00000008ff0c7819 */ /* 0x004fc600000116de */
[----:B------:R-:W2:Y:S01]  /*44fe0*/  LDL.LU R222, [R1+0x1e0] ;  /* 0x0001e00001de7983 */ /* 0x000ea20000300800 */
[----:B------:R-:W-:Y:S02]  /*44ff0*/  SHF.R.U32.HI R100, RZ, 0x8, R100 ;  /* 0x00000008ff647819 */ /* 0x000fe40000011664 */
[----:B------:R-:W-:Y:S02]  /*45000*/  SHF.R.U32.HI R136, RZ, 0x8, R136 ;  /* 0x00000008ff887819 */ /* 0x000fe40000011688 */
[----:B------:R-:W-:Y:S02]  /*45010*/  SHF.R.U32.HI R40, RZ, 0x8, R40 ;  /* 0x00000008ff287819 */ /* 0x000fe40000011628 */
[----:B------:R-:W-:Y:S02]  /*45020*/  LOP3.LUT R100, R100, 0xffff, RZ, 0xc0, !PT ;  /* 0x0000ffff64647812 */ /* 0x000fe400078ec0ff */
[----:B------:R-:W-:Y:S02]  /*45030*/  LOP3.LUT R136, R136, 0xffff, RZ, 0xc0, !PT ;  /* 0x0000ffff88887812 */ /* 0x000fe400078ec0ff */
[----:B------:R-:W-:-:S02]  /*45040*/  LOP3.LUT R10, R10, 0xffff, RZ, 0xc0, !PT ;  /* 0x0000ffff0a0a7812 */ /* 0x000fc400078ec0ff */
[----:B------:R-:W-:Y:S02]  /*45050*/  LOP3.LUT R40, R40, 0xffff, RZ, 0xc0, !PT ;  /* 0x0000ffff28287812 */ /* 0x000fe400078ec0ff */
[----:B------:R-:W-:Y:S02]  /*45060*/  PRMT R187, R100, 0x3340, R136 ;  /* 0x0000334064bb7816 */ /* 0x000fe40000000088 */
[----:B------:R-:W-:Y:S02]  /*45070*/  SHF.R.U32.HI R100, RZ, 0x8, R153 ;  /* 0x00000008ff647819 */ /* 0x000fe40000011699 */
[----:B------:R-:W-:Y:S02]  /*45080*/  PRMT R153, R10, 0x3340, R40 ;  /* 0x000033400a997816 */ /* 0x000fe40000000028 */
[----:B----4-:R-:W-:Y:S02]  /*45090*/  SHF.R.U32.HI R10, RZ, 0x8, R218 ;  /* 0x00000008ff0a7819 */ /* 0x010fe400000116da */
[----:B------:R-:W4:Y:S01]  /*450a0*/  LDL.LU R218, [R1+0x1dc] ;  /* 0x0001dc0001da7983 */ /* 0x000f220000300800 */
[----:B------:R-:W-:-:S02]  /*450b0*/  LOP3.LUT R152, R152, 0xffff, RZ, 0xc0, !PT ;  /* 0x0000ffff98987812 */ /* 0x000fc400078ec0ff */
[----:B------:R-:W-:-:S04]  /*450c0*/  LOP3.LUT R12, R12, 0xffff, RZ, 0xc0, !PT ;  /* 0x0000ffff0c0c7812 */ /* 0x000fc800078ec0ff */
[----:B------:R-:W-:Y:S02]  /*450d0*/  PRMT R152, R152, 0x3340, R12 ;  /* 0x0000334098987816 */ /* 0x000fe4000000000c */
[----:B--2---:R-:W-:Y:S02]  /*450e0*/  SHF.R.U32.HI R12, RZ, 0x8, R222 ;  /* 0x00000008ff0c7819 */ /* 0x004fe400000116de */
[----:B------:R-:W2:Y:S01]  /*450f0*/  LDL.LU R222, [R1+0x1f8] ;  /* 0x0001f80001de7983 */ /* 0x000ea20000300800 */
[----:B------:R-:W-:Y:S02]  /*45100*/  SHF.R.U32.HI R138, RZ, 0x8, R138 ;  /* 0x00000008ff8a7819 */ /* 0x000fe4000001168a */
[----:B------:R-:W-:Y:S02]  /*45110*/  SHF.R.U32.HI R148, RZ, 0x8, R148 ;  /* 0x00000008ff947819 */ /* 0x000fe40000011694 */
[----:B------:R-:W-:Y:S02]  /*45120*/  SHF.R.U32.HI R149, RZ, 0x8, R149 ;  /* 0x00000008ff957819 */ /* 0x000fe40000011695 */
        /* <DEDUP_REMOVED lines=8> */
[----:B----4-:R-:W-:Y:S02]  /*451b0*/  SHF.R.U32.HI R138, RZ, 0x8, R218 ;  /* 0x00000008ff8a7819 */ /* 0x010fe400000116da */
[----:B---3--:R-:W-:Y:S01]  /*451c0*/  SHF.R.U32.HI R147, RZ, 0x8, R228 ;  /* 0x00000008ff937819 */ /* 0x008fe200000116e4 */
[----:B------:R-:W3:Y:S01]  /*451d0*/  LDL.LU R218, [R1+0x1f4] ;  /* 0x0001f40001da7983 */ /* 0x000ee20000300800 */
[----:B------:R-:W-:Y:S02]  /*451e0*/  SHF.R.U32.HI R148, RZ, 0x8, R31 ;  /* 0x00000008ff947819 */ /* 0x000fe4000001161f */
[----:B------:R-:W-:Y:S01]  /*451f0*/  SHF.R.U32.HI R10, RZ, 0x8, R32 ;  /* 0x00000008ff0a7819 */ /* 0x000fe20000011620 */
[----:B------:R-:W4:Y:S01]  /*45200*/  LDL.LU R228, [R1+0x20c] ;  /* 0x00020c0001e47983 */ /* 0x000f220000300800 */
[----:B------:R-:W-:-:S02]  /*45210*/  LOP3.LUT R148, R148, 0xffff, RZ, 0xc0, !PT ;  /* 0x0000ffff94947812 */ /* 0x000fc400078ec0ff */
[----:B------:R-:W-:Y:S02]  /*45220*/  LOP3.LUT R147, R147, 0xffff, RZ, 0xc0, !PT ;  /* 0x0000ffff93937812 */ /* 0x000fe400078ec0ff */
[----:B------:R-:W-:Y:S02]  /*45230*/  LOP3.LUT R12, R12, 0xffff, RZ, 0xc0, !PT ;  /* 0x0000ffff0c0c7812 */ /* 0x000fe400078ec0ff */
[----:B------:R-:W-:Y:S02]  /*45240*/  LOP3.LUT R10, R10, 0xffff, RZ, 0xc0, !PT ;  /* 0x0000ffff0a0a7812 */ /* 0x000fe400078ec0ff */
[----:B------:R-:W-:Y:S02]  /*45250*/  SHF.R.U32.HI R96, RZ, 0x8, R96 ;  /* 0x00000008ff607819 */ /* 0x000fe40000011660 */
[----:B------:R-:W-:Y:S02]  /*45260*/  SHF.R.U32.HI R140, RZ, 0x8, R140 ;  /* 0x00000008ff8c7819 */ /* 0x000fe4000001168c */
[----:B------:R-:W-:-:S02]  /*45270*/  SHF.R.U32.HI R130, RZ, 0x8, R130 ;  /* 0x00000008ff827819 */ /* 0x000fc40000011682 */
[----:B------:R-:W-:Y:S02]  /*45280*/  SHF.R.U32.HI R131, RZ, 0x8, R131 ;  /* 0x00000008ff837819 */ /* 0x000fe40000011683 */
[----:B------:R-:W-:Y:S02]  /*45290*/  PRMT R147, R147, 0x3340, R12 ;  /* 0x0000334093937816 */ /* 0x000fe4000000000c */
[----:B------:R-:W-:Y:S02]  /*452a0*/  PRMT R148, R148, 0x3340, R10 ;  /* 0x0000334094947816 */ /* 0x000fe4000000000a */
[----:B------:R-:W-:Y:S02]  /*452b0*/  SHF.R.U32.HI R10, RZ, 0x8, R27 ;  /* 0x00000008ff0a7819 */ /* 0x000fe4000001161b */
[----:B------:R-:W-:Y:S02]  /*452c0*/  SHF.R.U32.HI R12, RZ, 0x8, R29 ;  /* 0x00000008ff0c7819 */ /* 0x000fe4000001161d */
[----:B------:R-:W-:-:S02]  /*452d0*/  LOP3.LUT R96, R96, 0xffff, RZ, 0xc0, !PT ;  /* 0x0000ffff60607812 */ /* 0x000fc400078ec0ff */
[----:B------:R-:W-:Y:S02]  /*452e0*/  SHF.R.U32.HI R18, RZ, 0x8, R52 ;  /* 0x00000008ff127819 */ /* 0x000fe40000011634 */
[----:B------:R-:W-:Y:S02]  /*452f0*/  SHF.R.U32.HI R20, RZ, 0x8, R53 ;  /* 0x00000008ff147819 */ /* 0x000fe40000011635 */
[----:B------:R-:W-:Y:S02]  /*45300*/  LOP3.LUT R140, R140, 0xffff, RZ, 0xc0, !PT ;  /* 0x0000ffff8c8c7812 */ /* 0x000fe400078ec0ff */
[----:B------:R-:W-:Y:S02]  /*45310*/  LOP3.LUT R130, R130, 0xffff, RZ, 0xc0, !PT ;  /* 0x0000ffff82827812 */ /* 0x000fe400078ec0ff */
[----:B------:R-:W-:Y:S02]  /*45320*/  LOP3.LUT R131, R131, 0xffff, RZ, 0xc0, !PT ;  /* 0x0000ffff83837812 */ /* 0x000fe400078ec0ff */
[----:B------:R-:W-:-:S02]  /*45330*/  LOP3.LUT R10, R10, 0xffff, RZ, 0xc0, !PT ;  /* 0x0000ffff0a0a7812 */ /* 0x000fc400078ec0ff */
[----:B------:R-:W-:Y:S02]  /*45340*/  LOP3.LUT R12, R12, 0xffff, RZ, 0xc0, !PT ;  /* 0x0000ffff0c0c7812 */ /* 0x000fe400078ec0ff */
[----:B------:R-:W-:Y:S02]  /*45350*/  PRMT R191, R191, 0x3340, R96 ;  /* 0x00003340bfbf7816 */ /* 0x000fe40000000060 */
[----:B------:R-:W-:Y:S02]  /*45360*/  LOP3.LUT R18, R18, 0xffff, RZ, 0xc0, !PT ;  /* 0x0000ffff12127812 */ /* 0x000fe400078ec0ff */
[----:B------:R-:W-:Y:S02]  /*45370*/  LOP3.LUT R20, R20, 0xffff, RZ, 0xc0, !PT ;  /* 0x0000ffff14147812 */ /* 0x000fe400078ec0ff */
[----:B------:R-:W-:Y:S02]  /*45380*/  PRMT R96, R140, 0x3340, R0 ;  /* 0x000033408c607816 */ /* 0x000fe40000000000 */
[----:B------:R-:W-:-:S02]  /*45390*/  PRMT R236, R130, 0x3340, R131 ;  /* 0x0000334082ec7816 */ /* 0x000fc40000000083 */
[----:B------:R-:W-:Y:S02]  /*453a0*/  SHF.R.U32.HI R140, RZ, 0x8, R241 ;  /* 0x00000008ff8c7819 */ /* 0x000fe400000116f1 */
[----:B------:R-:W-:Y:S02]  /*453b0*/  SHF.R.U32.HI R131, RZ, 0x8, R239 ;  /* 0x00000008ff837819 */ /* 0x000fe400000116ef */
[----:B------:R-:W-:Y:S02]  /*453c0*/  PRMT R241, R10, 0x3340, R12 ;  /* 0x000033400af17816 */ /* 0x000fe4000000000c */
[----:B------:R-:W-:Y:S02]  /*453d0*/  PRMT R239, R18, 0x3340, R20 ;  /* 0x0000334012ef7816 */ /* 0x000fe40000000014 */
[----:B------:R-:W-:Y:S02]  /*453e0*/  SHF.R.U32.HI R18, RZ, 0x8, R226 ;  /* 0x00000008ff127819 */ /* 0x000fe400000116e2 */
[----:B------:R-:W-:-:S02]  /*453f0*/  SHF.R.U32.HI R149, RZ, 0x8, R227 ;  /* 0x00000008ff957819 */ /* 0x000fc400000116e3 */
[----:B------:R-:W-:Y:S02]  /*45400*/  SHF.R.U32.HI R166, RZ, 0x8, R125 ;  /* 0x00000008ffa67819 */ /* 0x000fe4000001167d */
[----:B------:R-:W-:Y:S02]  /*45410*/  SHF.R.U32.HI R126, RZ, 0x8, R126 ;  /* 0x00000008ff7e7819 */ /* 0x000fe4000001167e */
[----:B------:R-:W-:Y:S02]  /*45420*/  SHF.R.U32.HI R122, RZ, 0x8, R69 ;  /* 0x00000008ff7a7819 */ /* 0x000fe40000011645 */
[----:B------:R-:W-:Y:S02]  /*45430*/  LOP3.LUT R166, R166, 0xffff, RZ, 0xc0, !PT ;  /* 0x0000ffffa6a67812 */ /* 0x000fe400078ec0ff */
[----:B------:R-:W-:Y:S02]  /*45440*/  LOP3.LUT R126, R126, 0xffff, RZ, 0xc0, !PT ;  /* 0x0000ffff7e7e7812 */ /* 0x000fe400078ec0ff */
[----:B------:R-:W-:-:S02]  /*45450*/  SHF.R.U32.HI R125, RZ, 0x8, R61 ;  /* 0x00000008ff7d7819 */ /* 0x000fc4000001163d */
[----:B------:R-:W-:Y:S02]  /*45460*/  PRMT R166, R166, 0x3340, R126 ;  /* 0x00003340a6a67816 */ /* 0x000fe4000000007e */
[----:B------:R-:W-:Y:S02]  /*45470*/  SHF.R.U32.HI R126, RZ, 0x8, R62 ;  /* 0x00000008ff7e7819 */ /* 0x000fe4000001163e */
[----:B--2---:R-:W-:Y:S02]  /*45480*/  SHF.R.U32.HI R10, RZ, 0x8, R222 ;  /* 0x00000008ff0a7819 */ /* 0x004fe400000116de */
        /* <DEDUP_REMOVED lines=12> */
[----:B------:R-:W2:Y:S01]  /*45550*/  LDL.LU R63, [R1+0x224] ;  /* 0x00022400013f7983 */ /* 0x000ea20000300800 */
[----:B---3--:R-:W-:-:S02]  /*45560*/  SHF.R.U32.HI R12, RZ, 0x8, R218 ;  /* 0x00000008ff0c7819 */ /* 0x008fc400000116da */
[----:B------:R-:W-:Y:S02]  /*45570*/  LOP3.LUT R10, R10, 0xffff, RZ, 0xc0, !PT ;  /* 0x0000ffff0a0a7812 */ /* 0x000fe400078ec0ff */
[----:B------:R-:W-:Y:S02]  /*45580*/  LOP3.LUT R12, R12, 0xffff, RZ, 0xc0, !PT ;  /* 0x0000ffff0c0c7812 */ /* 0x000fe400078ec0ff */
[----:B------:R-:W-:Y:S02]  /*45590*/  SHF.R.U32.HI R143, RZ, 0x8, R143 ;  /* 0x00000008ff8f7819 */ /* 0x000fe4000001168f */
[----:B------:R-:W-:Y:S02]  /*455a0*/  SHF.R.U32.HI R179, RZ, 0x8, R144 ;  /* 0x00000008ffb37819 */ /* 0x000fe40000011690 */
[----:B------:R-:W-:Y:S02]  /*455b0*/  PRMT R144, R10, 0x3340, R12 ;  /* 0x000033400a907816 */ /* 0x000fe4000000000c */
[----:B------:R-:W-:-:S02]  /*455c0*/  SHF.R.U32.HI R10, RZ, 0x8, R19 ;  /* 0x00000008ff0a7819 */ /* 0x000fc40000011613 */
[----:B------:R-:W-:Y:S02]  /*455d0*/  SHF.R.U32.HI R12, RZ, 0x8, R21 ;  /* 0x00000008ff0c7819 */ /* 0x000fe40000011615 */
[----:B------:R-:W-:Y:S02]  /*455e0*/  LOP3.LUT R143, R143, 0xffff, RZ, 0xc0, !PT ;  /* 0x0000ffff8f8f7812 */ /* 0x000fe400078ec0ff */
[----:B------:R-:W-:Y:S02]  /*455f0*/  LOP3.LUT R179, R179, 0xffff, RZ, 0xc0, !PT ;  /* 0x0000ffffb3b37812 */ /* 0x000fe400078ec0ff */
[----:B------:R-:W-:Y:S02]  /*45600*/  LOP3.LUT R10, R10, 0xffff, RZ, 0xc0, !PT ;  /* 0x0000ffff0a0a7812 */ /* 0x000fe400078ec0ff */
[----:B------:R-:W-:Y:S02]  /*45610*/  LOP3.LUT R12, R12, 0xffff, RZ, 0xc0, !PT ;  /* 0x0000ffff0c0c7812 */ /* 0x000fe400078ec0ff */
[----:B------:R-:W-:-:S02]  /*45620*/  PRMT R179, R143, 0x3340, R179 ;  /* 0x000033408fb37816 */ /* 0x000fc400000000b3 */
[----:B------:R-:W-:Y:S02]  /*45630*/  SHF.R.U32.HI R143, RZ, 0x8, R242 ;  /* 0x00000008ff8f7819 */ /* 0x000fe400000116f2 */
[----:B------:R-:W-:Y:S02]  /*45640*/  PRMT R242, R10, 0x3340, R12 ;  /* 0x000033400af27816 */ /* 0x000fe4000000000c */
[----:B----4-:R-:W-:Y:S02]  /*45650*/  SHF.R.U32.HI R10, RZ, 0x8, R228 ;  /* 0x00000008ff0a7819 */ /* 0x010fe400000116e4 */
[----:B------:R-:W-:Y:S02]  /*45660*/  SHF.R.U32.HI R228, RZ, 0x8, R6 ;  /* 0x00000008ffe47819 */ /* 0x000fe40000011606 */
[----:B------:R-:W-:Y:S02]  /*45670*/  SHF.R.U32.HI R6, RZ, 0x8, R7 ;  /* 0x00000008ff067819 */ /* 0x000fe40000011607 */
[----:B------:R-:W-:-:S02]  /*45680*/  LOP3.LUT R149, R149, 0xffff, RZ, 0xc0, !PT ;  /* 0x0000ffff95957812 */ /* 0x000fc400078ec0ff */
[----:B------:R-:W-:Y:S02]  /*45690*/  LOP3.LUT R18, R18, 0xffff, RZ, 0xc0, !PT ;  /* 0x0000ffff12127812 */ /* 0x000fe400078ec0ff */
[----:B------:R-:W-:Y:S02]  /*456a0*/  SHF.R.U32.HI R145, RZ, 0x8, R23 ;  /* 0x00000008ff917819 */ /* 0x000fe40000011617 */
[----:B------:R-:W-:Y:S02]  /*456b0*/  PRMT R149, R149, 0x3340, R18 ;  /* 0x0000334095957816 */ /* 0x000fe40000000012 */
[----:B------:R-:W-:Y:S02]  /*456c0*/  SHF.R.U32.HI R18, RZ, 0x8, R24 ;  /* 0x00000008ff127819 */ /* 0x000fe40000011618 */
[----:B------:R-:W-:Y:S02]  /*456d0*/  LOP3.LUT R228, R228, 0xffff, RZ, 0xc0, !PT ;  /* 0x0000ffffe4e47812 */ /* 0x000fe400078ec0ff */
[----:B------:R-:W-:-:S02]  /*456e0*/  LOP3.LUT R6, R6, 0xffff, RZ, 0xc0, !PT ;  /* 0x0000ffff06067812 */ /* 0x000fc400078ec0ff */
[----:B------:R-:W-:Y:S02]  /*456f0*/  SHF.R.U32.HI R244, RZ, 0x8, R244 ;  /* 0x00000008fff47819 */ /* 0x000fe400000116f4 */
[----:B------:R-:W-:Y:S02]  /*45700*/  SHF.R.U32.HI R161, RZ, 0x8, R161 ;  /* 0x00000008ffa17819 */ /* 0x000fe400000116a1 */
[----:B------:R-:W-:Y:S02]  /*45710*/  SHF.R.U32.HI R121, RZ, 0x8, R121 ;  /* 0x00000008ff797819 */ /* 0x000fe40000011679 */
[----:B------:R-:W-:Y:S02]  /*45720*/  SHF.R.U32.HI R65, RZ, 0x8, R65 ;  /* 0x00000008ff417819 */ /* 0x000fe40000011641 */
[----:B------:R-:W-:Y:S02]  /*45730*/  SHF.R.U32.HI R230, RZ, 0x8, R230 ;  /* 0x00000008ffe67819 */ /* 0x000fe400000116e6 */
[----:B------:R-:W-:-:S02]  /*45740*/  SHF.R.U32.HI R68, RZ, 0x8, R68 ;  /* 0x00000008ff447819 */ /* 0x000fc40000011644 */
[----:B------:R-:W-:Y:S02]  /*45750*/  LOP3.LUT R145, R145, 0xffff, RZ, 0xc0, !PT ;  /* 0x0000ffff91917812 */ /* 0x000fe400078ec0ff */
[----:B------:R-:W-:Y:S02]  /*45760*/  LOP3.LUT R18, R18, 0xffff, RZ, 0xc0, !PT ;  /* 0x0000ffff12127812 */ /* 0x000fe400078ec0ff */
[----:B------:R-:W-:Y:S02]  /*45770*/  PRMT R228, R228, 0x3340, R6 ;  /* 0x00003340e4e47816 */ /* 0x000fe40000000006 */
[----:B------:R-:W-:Y:S02]  /*45780*/  LOP3.LUT R244, R244, 0xffff, RZ, 0xc0, !PT ;  /* 0x0000fffff4f47812 */ /* 0x000fe400078ec0ff */
[----:B------:R-:W-:Y:S02]  /*45790*/  SHF.R.U32.HI R9, RZ, 0x8, R9 ;  /* 0x00000008ff097819 */ /* 0x000fe40000011609 */
[----:B------:R-:W-:-:S02]  /*457a0*/  SHF.R.U32.HI R11, RZ, 0x8, R11 ;  /* 0x00000008ff0b7819 */ /* 0x000fc4000001160b */
[----:B------:R-:W-:Y:S02]  /*457b0*/  SHF.R.U32.HI R245, RZ, 0x8, R245 ;  /* 0x00000008fff57819 */ /* 0x000fe400000116f5 */
[----:B------:R-:W-:Y:S02]  /*457c0*/  LOP3.LUT R161, R161, 0xffff, RZ, 0xc0, !PT ;  /* 0x0000ffffa1a17812 */ /* 0x000fe400078ec0ff */
[----:B------:R-:W-:Y:S02]  /*457d0*/  LOP3.LUT R121, R121, 0xffff, RZ, 0xc0, !PT ;  /* 0x0000ffff79797812 */ /* 0x000fe400078ec0ff */
[----:B------:R-:W-:Y:S02]  /*457e0*/  SHF.R.U32.HI R164, RZ, 0x8, R164 ;  /* 0x00000008ffa47819 */ /* 0x000fe400000116a4 */
[----:B------:R-:W-:Y:S02]  /*457f0*/  LOP3.LUT R65, R65, 0xffff, RZ, 0xc0, !PT ;  /* 0x0000ffff41417812 */ /* 0x000fe400078ec0ff */
[----:B------:R-:W-:-:S02]  /*45800*/  LOP3.LUT R68, R68, 0xffff, RZ, 0xc0, !PT ;  /* 0x0000ffff44447812 */ /* 0x000fc400078ec0ff */
[----:B------:R-:W-:Y:S02]  /*45810*/  PRMT R145, R145, 0x3340, R18 ;  /* 0x0000334091917816 */ /* 0x000fe40000000012 */
[----:B------:R-:W-:Y:S02]  /*45820*/  LOP3.LUT R9, R9, 0xffff, RZ, 0xc0, !PT ;  /* 0x0000ffff09097812 */ /* 0x000fe400078ec0ff */
[----:B------:R-:W-:Y:S02]  /*45830*/  LOP3.LUT R11, R11, 0xffff, RZ, 0xc0, !PT ;  /* 0x0000ffff0b0b7812 */ /* 0x000fe400078ec0ff */
[----:B------:R-:W-:Y:S02]  /*45840*/  LOP3.LUT R245, R245, 0xffff, RZ, 0xc0, !PT ;  /* 0x0000fffff5f57812 */ /* 0x000fe400078ec0ff */
[--C-:B------:R-:W-:Y:S02]  /*45850*/  PRMT R113, R161, 0x3340, R0.reuse ;  /* 0x00003340a1717816 */ /* 0x100fe40000000000 */
[----:B------:R-:W-:-:S02]  /*45860*/  PRMT R119, R121, 0x3340, R0 ;  /* 0x0000334079777816 */ /* 0x000fc40000000000 */
[----:B------:R-:W-:Y:S02]  /*45870*/  SHF.R.U32.HI R231, RZ, 0x8, R231 ;  /* 0x00000008ffe77819 */ /* 0x000fe400000116e7 */
[----:B------:R-:W-:Y:S02]  /*45880*/  LOP3.LUT R121, R164, 0xffff, RZ, 0xc0, !PT ;  /* 0x0000ffffa4797812 */ /* 0x000fe400078ec0ff */
[----:B------:R-:W-:Y:S02]  /*45890*/  SHF.R.U32.HI R161, RZ, 0x8, R60 ;  /* 0x00000008ffa17819 */ /* 0x000fe4000001163c */
[----:B------:R-:W-:Y:S02]  /*458a0*/  SHF.R.U32.HI R54, RZ, 0x8, R54 ;  /* 0x00000008ff367819 */ /* 0x000fe40000011636 */
[----:B------:R-:W-:Y:S02]  /*458b0*/  PRMT R164, R65, 0x3340, R68 ;  /* 0x0000334041a47816 */ /* 0x000fe40000000044 */
[----:B------:R-:W-:-:S02]  /*458c0*/  SHF.R.U32.HI R55, RZ, 0x8, R55 ;  /* 0x00000008ff377819 */ /* 0x000fc40000011637 */
[----:B------:R-:W-:Y:S02]  /*458d0*/  PRMT R224, R9, 0x3340, R11 ;  /* 0x0000334009e07816 */ /* 0x000fe4000000000b */
[----:B------:R-:W-:Y:S02]  /*458e0*/  SHF.R.U32.HI R248, RZ, 0x8, R248 ;  /* 0x00000008fff87819 */ /* 0x000fe400000116f8 */
[----:B------:R-:W-:Y:S02]  /*458f0*/  LOP3.LUT R9, R231, 0xffff, RZ, 0xc0, !PT ;  /* 0x0000ffffe7097812 */ /* 0x000fe400078ec0ff */
[----:B------:R-:W-:Y:S02]  /*45900*/  SHF.R.U32.HI R249, RZ, 0x8, R249 ;  /* 0x00000008fff97819 */ /* 0x000fe400000116f9 */
[----:B------:R-:W-:Y:S02]  /*45910*/  LOP3.LUT R54, R54, 0xffff, RZ, 0xc0, !PT ;  /* 0x0000ffff36367812 */ /* 0x000fe400078ec0ff */
[----:B------:R-:W-:-:S02]  /*45920*/  LOP3.LUT R55, R55, 0xffff, RZ, 0xc0, !PT ;  /* 0x0000ffff37377812 */ /* 0x000fc400078ec0ff */
[----:B------:R-:W-:Y:S02]  /*45930*/  SHF.R.U32.HI R110, RZ, 0x8, R159 ;  /* 0x00000008ff6e7819 */ /* 0x000fe4000001169f */
[----:B------:R-:W-:Y:S02]  /*45940*/  PRMT R159, R54, 0x3340, R55 ;  /* 0x00003340369f7816 */ /* 0x000fe40000000037 */
[----:B------:R-:W-:Y:S02]  /*45950*/  SHF.R.U32.HI R112, RZ, 0x8, R112 ;  /* 0x00000008ff707819 */ /* 0x000fe40000011670 */
[----:B------:R-:W-:Y:S02]  /*45960*/  SHF.R.U32.HI R128, RZ, 0x8, R128 ;  /* 0x00000008ff807819 */ /* 0x000fe40000011680 */
[----:B------:R-:W-:Y:S02]  /*45970*/  SHF.R.U32.HI R129, RZ, 0x8, R129 ;  /* 0x00000008ff817819 */ /* 0x000fe40000011681 */
[----:B------:R-:W-:-:S02]  /*45980*/  SHF.R.U32.HI R49, RZ, 0x8, R49 ;  /* 0x00000008ff317819 */ /* 0x000fc40000011631 */
[----:B------:R-:W-:Y:S02]  /*45990*/  SHF.R.U32.HI R57, RZ, 0x8, R57 ;  /* 0x00000008ff397819 */ /* 0x000fe40000011639 */
[----:B------:R-:W-:Y:S02]  /*459a0*/  SHF.R.U32.HI R59, RZ, 0x8, R59 ;  /* 0x00000008ff3b7819 */ /* 0x000fe4000001163b */
[----:B------:R-:W-:Y:S02]  /*459b0*/  LOP3.LUT R112, R112, 0xffff, RZ, 0xc0, !PT ;  /* 0x0000ffff70707812 */ /* 0x000fe400078ec0ff */
[----:B------:R-:W-:Y:S02]  /*459c0*/  LOP3.LUT R128, R128, 0xffff, RZ, 0xc0, !PT ;  /* 0x0000ffff80807812 */ /* 0x000fe400078ec0ff */
[----:B------:R-:W-:Y:S02]  /*459d0*/  LOP3.LUT R129, R129, 0xffff, RZ, 0xc0, !PT ;  /* 0x0000ffff81817812 */ /* 0x000fe400078ec0ff */
[----:B------:R-:W-:-:S02]  /*459e0*/  LOP3.LUT R49, R49, 0xffff, RZ, 0xc0, !PT ;  /* 0x0000ffff31317812 */ /* 0x000fc400078ec0ff */
[----:B------:R-:W-:Y:S02]  /*459f0*/  LOP3.LUT R57, R57, 0xffff, RZ, 0xc0, !PT ;  /* 0x0000ffff39397812 */ /* 0x000fe400078ec0ff */
[----:B------:R-:W-:Y:S02]  /*45a00*/  LOP3.LUT R59, R59, 0xffff, RZ, 0xc0, !PT ;  /* 0x0000ffff3b3b7812 */ /* 0x000fe400078ec0ff */
[----:B------:R-:W-:Y:S02]  /*45a10*/  PRMT R234, R112, 0x3340, R128 ;  /* 0x0000334070ea7816 */ /* 0x000fe40000000080 */
[--C-:B------:R-:W-:Y:S02]  /*45a20*/  PRMT R112, R129, 0x3340, R0.reuse ;  /* 0x0000334081707816 */ /* 0x100fe40000000000 */
[----:B------:R-:W-:Y:S02]  /*45a30*/  PRMT R129, R49, 0x3340, R0 ;  /* 0x0000334031817816 */ /* 0x000fe40000000000 */
[----:B------:R-:W-:-:S02]  /*45a40*/  PRMT R160, R57, 0x3340, R59 ;  /* 0x0000334039a07816 */ /* 0x000fc4000000003b */
[----:B--2---:R-:W-:Y:S02]  /*45a50*/  SHF.R.U32.HI R226, RZ, 0x8, R226 ;  /* 0x00000008ffe27819 */ /* 0x004fe400000116e2 */
[----:B------:R-:W-:Y:S02]  /*45a60*/  SHF.R.U32.HI R7, RZ, 0x8, R229 ;  /* 0x00000008ff077819 */ /* 0x000fe400000116e5 */
[----:B------:R-:W-:Y:S02]  /*45a70*/  LOP3.LUT R226, R226, 0xffff, RZ, 0xc0, !PT ;  /* 0x0000ffffe2e27812 */ /* 0x000fe400078ec0ff */
[----:B------:R-:W-:-:S04]  /*45a80*/  LOP3.LUT R7, R7, 0xffff, RZ, 0xc0, !PT ;  /* 0x0000ffff07077812 */ /* 0x000fc800078ec0ff */
[----:B------:R-:W-:Y:S02]  /*45a90*/  PRMT R226, R226, 0x3340, R7 ;  /* 0x00003340e2e27816 */ /* 0x000fe40000000007 */
[----:B------:R-:W-:Y:S02]  /*45aa0*/  SHF.R.U32.HI R7, RZ, 0x8, R250 ;  /* 0x00000008ff077819 */ /* 0x000fe400000116fa */
[----:B------:R-:W-:Y:S01]  /*45ab0*/  SHF.R.U32.HI R6, RZ, 0x8, R251 ;  /* 0x00000008ff067819 */ /* 0x000fe200000116fb */
[----:B------:R-:W2:Y:S01]  /*45ac0*/  LDL.LU R250, [R1+0x60] ;  /* 0x0000600001fa7983 */ /* 0x000ea20000300800 */
[----:B------:R-:W-:Y:S02]  /*45ad0*/  LOP3.LUT R7, R7, 0xffff, RZ, 0xc0, !PT ;  /* 0x0000ffff07077812 */ /* 0x000fe400078ec0ff */
[----:B------:R-:W-:Y:S01]  /*45ae0*/  SHF.R.U32.HI R229, RZ, 0x8, R8 ;  /* 0x00000008ffe57819 */ /* 0x000fe20000011608 */
[----:B------:R-:W3:Y:S01]  /*45af0*/  LDL.LU R251, [R1+0x220] ;  /* 0x0002200001fb7983 */ /* 0x000ee20000300800 */
[----:B------:R-:W-:-:S02]  /*45b00*/  LOP3.LUT R8, R230, 0xffff, RZ, 0xc0, !PT ;  /* 0x0000ffffe6087812 */ /* 0x000fc400078ec0ff */
[----:B------:R-:W-:Y:S01]  /*45b10*/  PRMT R230, R7, 0x3340, R244 ;  /* 0x0000334007e67816 */ /* 0x000fe200000000f4 */
[----:B------:R-:W4:Y:S01]  /*45b20*/  LDL.LU R60, [R1+0x5c] ;  /* 0x00005c00013c7983 */ /* 0x000f220000300800 */
[----:B------:R-:W-:Y:S02]  /*45b30*/  LOP3.LUT R6, R6, 0xffff, RZ, 0xc0, !PT ;  /* 0x0000ffff06067812 */ /* 0x000fe400078ec0ff */
[----:B------:R-:W-:Y:S01]  /*45b40*/  SHF.R.U32.HI R18, RZ, 0x8, R66 ;  /* 0x00000008ff127819 */ /* 0x000fe20000011642 */
[----:B------:R-:W2:Y:S01]  /*45b50*/  LDL.LU R65, [R1+0x58] ;  /* 0x0000580001417983 */ /* 0x000ea20000300800 */
[----:B------:R-:W-:Y:S02]  /*45b60*/  SHF.R.U32.HI R7, RZ, 0x8, R69 ;  /* 0x00000008ff077819 */ /* 0x000fe40000011645 */
[----:B------:R-:W-:Y:S01]  /*45b70*/  PRMT R244, R6, 0x3340, R245 ;  /* 0x0000334006f47816 */ /* 0x000fe200000000f5 */
[----:B------:R-:W3:Y:S01]  /*45b80*/  LDL.LU R68, [R1+0x50] ;  /* 0x0000500001447983 */ /* 0x000ee20000300800 */
[----:B------:R-:W-:-:S02]  /*45b90*/  LOP3.LUT R18, R18, 0xffff, RZ, 0xc0, !PT ;  /* 0x0000ffff12127812 */ /* 0x000fc400078ec0ff */
[----:B------:R-:W-:Y:S02]  /*45ba0*/  LOP3.LUT R7, R7, 0xffff, RZ, 0xc0, !PT ;  /* 0x0000ffff07077812 */ /* 0x000fe400078ec0ff */
[----:B------:R-:W-:Y:S02]  /*45bb0*/  SHF.R.U32.HI R6, RZ, 0x8, R67 ;  /* 0x00000008ff067819 */ /* 0x000fe40000011643 */
[----:B------:R-:W-:Y:S01]  /*45bc0*/  PRMT R231, R8, 0x3340, R0 ;  /* 0x0000334008e77816 */ /* 0x000fe20000000000 */
[----:B------:R-:W3:Y:S01]  /*45bd0*/  LDL.LU R67, [R1+0x4c] ;  /* 0x00004c0001437983 */ /* 0x000ee20000300800 */
[----:B------:R-:W-:Y:S02]  /*45be0*/  SHF.R.U32.HI R8, RZ, 0x8, R246 ;  /* 0x00000008ff087819 */ /* 0x000fe400000116f6 */
[----:B------:R-:W-:Y:S01]  /*45bf0*/  LOP3.LUT R246, R248, 0xffff, RZ, 0xc0, !PT ;  /* 0x0000fffff8f67812 */ /* 0x000fe200078ec0ff */
[----:B------:R-:W3:Y:S01]  /*45c00*/  LDL.LU R66, [R1+0x40] ;  /* 0x0000400001427983 */ /* 0x000ee20000300800 */
[----:B------:R-:W-:-:S02]  /*45c10*/  PRMT R18, R18, 0x3340, R7 ;  /* 0x0000334012127816 */ /* 0x000fc40000000007 */
[----:B------:R-:W-:Y:S01]  /*45c20*/  LOP3.LUT R248, R249, 0xffff, RZ, 0xc0, !PT ;  /* 0x0000fffff9f87812 */ /* 0x000fe200078ec0ff */
[----:B------:R-:W3:Y:S01]  /*45c30*/  LDL.LU R69, [R1+0x44] ;  /* 0x0000440001457983 */ /* 0x000ee20000300800 */
[----:B------:R-:W-:Y:S02]  /*45c40*/  SHF.R.U32.HI R7, RZ, 0x8, R64 ;  /* 0x00000008ff077819 */ /* 0x000fe40000011640 */
[----:B------:R-:W-:Y:S01]  /*45c50*/  SHF.R.U32.HI R249, RZ, 0x8, R62 ;  /* 0x00000008fff97819 */ /* 0x000fe2000001163e */
[----:B------:R-:W3:Y:S01]  /*45c60*/  LDL.LU R64, [R1+0x24c] ;  /* 0x00024c0001407983 */ /* 0x000ee20000300800 */
[----:B------:R-:W-:-:S03]  /*45c70*/  SHF.R.U32.HI R19, RZ, 0x8, R61 ;  /* 0x00000008ff137819 */ /* 0x000fc6000001163d */
[----:B------:R-:W3:Y:S04]  /*45c80*/  LDL.LU R62, [R1+0x244] ;  /* 0x00024400013e7983 */ /* 0x000ee80000300800 */
[----:B------:R-:W3:Y:S01]  /*45c90*/  LDL.LU R54, [R1+0x28] ;  /* 0x0000280001367983 */ /* 0x000ee20000300800 */
[----:B------:R-:W-:-:S03]  /*45ca0*/  LOP3.LUT R6, R6, 0xffff, RZ, 0xc0, !PT ;  /* 0x0000ffff06067812 */ /* 0x000fc600078ec0ff */
[----:B------:R-:W3:Y:S04]  /*45cb0*/  LDL.LU R55, [R1+0x248] ;  /* 0x0002480001377983 */ /* 0x000ee80000300800 */
[----:B------:R-:W3:Y:S01]  /*45cc0*/  LDL.LU R61, [R1+0x23c] ;  /* 0x00023c00013d7983 */ /* 0x000ee20000300800 */
[----:B------:R-:W-:Y:S02]  /*45cd0*/  PRMT R246, R6, 0x3340, R246 ;  /* 0x0000334006f67816 */ /* 0x000fe400000000f6 */
[----:B------:R-:W-:Y:S02]  /*45ce0*/  SHF.R.U32.HI R6, RZ, 0x8, R63 ;  /* 0x00000008ff067819 */ /* 0x000fe4000001163f */
[----:B------:R-:W3:Y:S04]  /*45cf0*/  LDL.LU R63, [R1+0x64] ;  /* 0x00006400013f7983 */ /* 0x000ee80000300800 */
[----:B------:R-:W3:Y:S04]  /*45d00*/  LDL.LU R49, [R1+0x78] ;  /* 0x0000780001317983 */ /* 0x000ee80000300800 */
[----:B------:R-:W3:Y:S01]  /*45d10*/  LDL.LU R57, [R1+0x74] ;  /* 0x0000740001397983 */ /* 0x000ee20000300800 */
[----:B------:R-:W-:-:S02]  /*45d20*/  SHF.R.U32.HI R247, RZ, 0x8, R247 ;  /* 0x00000008fff77819 */ /* 0x000fc400000116f7 */
[----:B------:R-:W-:Y:S02]  /*45d30*/  SHF.R.U32.HI R58, RZ, 0x8, R58 ;  /* 0x00000008ff3a7819 */ /* 0x000fe4000001163a */
[----:B------:R-:W-:Y:S02]  /*45d40*/  PRMT R245, R9, 0x3340, R0 ;  /* 0x0000334009f57816 */ /* 0x000fe40000000000 */
        /* <DEDUP_REMOVED lines=8> */
[----:B------:R-:W-:Y:S02]  /*45dd0*/  SHF.R.U32.HI R46, RZ, 0x8, R46 ;  /* 0x00000008ff2e7819 */ /* 0x000fe4000001162e */
[----:B------:R-:W-:-:S02]  /*45de0*/  SHF.R.U32.HI R48, RZ, 0x8, R48 ;  /* 0x00000008ff307819 */ /* 0x000fc40000011630 */
[----:B------:R-:W-:Y:S02]  /*45df0*/  PRMT R247, R8, 0x3340, R0 ;  /* 0x0000334008f77816 */ /* 0x000fe40000000000 */
[----:B------:R-:W-:Y:S02]  /*45e00*/  PRMT R249, R249, 0x3340, R7 ;  /* 0x00003340f9f97816 */ /* 0x000fe40000000007 */
[----:B------:R-:W-:Y:S02]  /*45e10*/  PRMT R19, R19, 0x3340, R6 ;  /* 0x0000334013137816 */ /* 0x000fe40000000006 */
[----:B------:R-:W-:Y:S02]  /*45e20*/  PRMT R248, R248, 0x3340, R9 ;  /* 0x00003340f8f87816 */ /* 0x000fe40000000009 */
[----:B------:R-:W-:Y:S02]  /*45e30*/  SHF.R.U32.HI R139, RZ, 0x8, R139 ;  /* 0x00000008ff8b7819 */ /* 0x000fe4000001168b */
[----:B------:R-:W-:-:S02]  /*45e40*/  SHF.R.U32.HI R56, RZ, 0x8, R56 ;  /* 0x00000008ff387819 */ /* 0x000fc40000011638 */
[----:B------:R-:W-:Y:S02]  /*45e50*/  PRMT R161, R58, 0x3340, R161 ;  /* 0x000033403aa17816 */ /* 0x000fe400000000a1 */
[----:B------:R-:W-:Y:S02]  /*45e60*/  LOP3.LUT R46, R46, 0xffff, RZ, 0xc0, !PT ;  /* 0x0000ffff2e2e7812 */ /* 0x000fe400078ec0ff */
[----:B------:R-:W-:Y:S02]  /*45e70*/  LOP3.LUT R48, R48, 0xffff, RZ, 0xc0, !PT ;  /* 0x0000ffff30307812 */ /* 0x000fe400078ec0ff */
[----:B------:R-:W-:Y:S02]  /*45e80*/  LOP3.LUT R10, R10, 0xffff, RZ, 0xc0, !PT ;  /* 0x0000ffff0a0a7812 */ /* 0x000fe400078ec0ff */
[----:B------:R-:W-:Y:S02]  /*45e90*/  LOP3.LUT R139, R139, 0xffff, RZ, 0xc0, !PT ;  /* 0x0000ffff8b8b7812 */ /* 0x000fe400078ec0ff */
[----:B------:R-:W-:-:S02]  /*45ea0*/  LOP3.LUT R56, R56, 0xffff, RZ, 0xc0, !PT ;  /* 0x0000ffff38387812 */ /* 0x000fc400078ec0ff */
[----:B------:R-:W-:Y:S02]  /*45eb0*/  SHF.R.U32.HI R106, RZ, 0x8, R157 ;  /* 0x00000008ff6a7819 */ /* 0x000fe4000001169d */
[----:B------:R-:W-:Y:S02]  /*45ec0*/  SHF.R.U32.HI R12, RZ, 0x8, R222 ;  /* 0x00000008ff0c7819 */ /* 0x000fe400000116de */
[----:B------:R-:W-:Y:S02]  /*45ed0*/  PRMT R157, R46, 0x3340, R48 ;  /* 0x000033402e9d7816 */ /* 0x000fe40000000030 */
[--C-:B------:R-:W-:Y:S02]  /*45ee0*/  PRMT R222, R10, 0x3340, R0.reuse ;  /* 0x000033400ade7816 */ /* 0x100fe40000000000 */
[----:B------:R-:W-:Y:S02]  /*45ef0*/  PRMT R97, R139, 0x3340, R0 ;  /* 0x000033408b617816 */ /* 0x000fe40000000000 */
[----:B------:R-:W-:-:S02]  /*45f00*/  SHF.R.U32.HI R51, RZ, 0x8, R51 ;  /* 0x00000008ff337819 */ /* 0x000fc40000011633 */
[----:B------:R-:W-:Y:S02]  /*45f10*/  PRMT R128, R56, 0x3340, R0 ;  /* 0x0000334038807816 */ /* 0x000fe40000000000 */
[----:B------:R-:W-:Y:S02]  /*45f20*/  SHF.R.U32.HI R139, RZ, 0x8, R30 ;  /* 0x00000008ff8b7819 */ /* 0x000fe4000001161e */
[----:B------:R-:W-:Y:S02]  /*45f30*/  LOP3.LUT R51, R51, 0xffff, RZ, 0xc0, !PT ;  /* 0x0000ffff33337812 */ /* 0x000fe400078ec0ff */
[----:B------:R-:W-:Y:S02]  /*45f40*/  SHF.R.U32.HI R45, RZ, 0x8, R45 ;  /* 0x00000008ff2d7819 */ /* 0x000fe4000001162d */
[----:B------:R-:W-:Y:S02]  /*45f50*/  PRMT R130, R51, 0x3340, R0 ;  /* 0x0000334033827816 */ /* 0x000fe40000000000 */
[----:B------:R-:W-:-:S02]  /*45f60*/  SHF.R.U32.HI R44, RZ, 0x8, R44 ;  /* 0x00000008ff2c7819 */ /* 0x000fc4000001162c */
[----:B------:R-:W-:Y:S02]  /*45f70*/  LOP3.LUT R45, R45, 0xffff, RZ, 0xc0, !PT ;  /* 0x0000ffff2d2d7812 */ /* 0x000fe400078ec0ff */
[----:B------:R-:W-:-:S04]  /*45f80*/  LOP3.LUT R44, R44, 0xffff, RZ, 0xc0, !PT ;  /* 0x0000ffff2c2c7812 */ /* 0x000fc800078ec0ff */
[----:B------:R-:W-:Y:S02]  /*45f90*/  PRMT R154, R44, 0x3340, R45 ;  /* 0x000033402c9a7816 */ /* 0x000fe4000000002d */
[----:B----4-:R-:W-:Y:S02]  /*45fa0*/  SHF.R.U32.HI R6, RZ, 0x8, R60 ;  /* 0x00000008ff067819 */ /* 0x010fe4000001163c */
[----:B--2---:R-:W-:Y:S02]  /*45fb0*/  SHF.R.U32.HI R7, RZ, 0x8, R65 ;  /* 0x00000008ff077819 */ /* 0x004fe40000011641 */
[----:B------:R-:W2:Y:S01]  /*45fc0*/  LDL.LU R65, [R1+0x254] ;  /* 0x0002540001417983 */ /* 0x000ea20000300800 */
[----:B---3--:R-:W-:-:S03]  /*45fd0*/  SHF.R.U32.HI R8, RZ, 0x8, R68 ;  /* 0x00000008ff087819 */ /* 0x008fc60000011644 */
[----:B------:R-:W3:Y:S01]  /*45fe0*/  LDL.LU R59, [R1+0x70] ;  /* 0x00007000013b7983 */ /* 0x000ee20000300800 */
[----:B------:R-:W-:Y:S02]  /*45ff0*/  LOP3.LUT R6, R6, 0xffff, RZ, 0xc0, !PT ;  /* 0x0000ffff06067812 */ /* 0x000fe400078ec0ff */
[----:B------:R-:W-:Y:S01]  /*46000*/  LOP3.LUT R8, R8, 0xffff, RZ, 0xc0, !PT ;  /* 0x0000ffff08087812 */ /* 0x000fe200078ec0ff */
[----:B------:R-:W4:Y:S01]  /*46010*/  LDL.LU R58, [R1+0x6c] ;  /* 0x00006c00013a7983 */ /* 0x000f220000300800 */
[----:B------:R-:W-:Y:S02]  /*46020*/  SHF.R.U32.HI R9, RZ, 0x8, R67 ;  /* 0x00000008ff097819 */ /* 0x000fe40000011643 */
[----:B------:R-:W-:Y:S01]  /*46030*/  LOP3.LUT R7, R7, 0xffff, RZ, 0xc0, !PT ;  /* 0x0000ffff07077812 */ /* 0x000fe200078ec0ff */
[----:B------:R-:W2:Y:S01]  /*46040*/  LDL.LU R60, [R1+0x68] ;  /* 0x00006800013c7983 */ /* 0x000ea20000300800 */
[----:B------:R-:W-:Y:S02]  /*46050*/  LOP3.LUT R9, R9, 0xffff, RZ, 0xc0, !PT ;  /* 0x0000ffff09097812 */ /* 0x000fe400078ec0ff */
[----:B------:R-:W-:Y:S01]  /*46060*/  SHF.R.U32.HI R10, RZ, 0x8, R66 ;  /* 0x00000008ff0a7819 */ /* 0x000fe20000011642 */
[----:B------:R-:W2:Y:S01]  /*46070*/  LDL.LU R46, [R1+0x258] ;  /* 0x00025800012e7983 */ /* 0x000ea20000300800 */
[----:B------:R-:W-:-:S02]  /*46080*/  PRMT R68, R6, 0x3340, R8 ;  /* 0x0000334006447816 */ /* 0x000fc40000000008 */
[----:B------:R-:W-:Y:S01]  /*46090*/  PRMT R66, R7, 0x3340, R9 ;  /* 0x0000334007427816 */ /* 0x000fe20000000009 */
[----:B------:R-:W2:Y:S01]  /*460a0*/  LDL.LU R47, [R1+0x34] ;  /* 0x00003400012f7983 */ /* 0x000ea20000300800 */
[----:B------:R-:W-:Y:S02]  /*460b0*/  SHF.R.U32.HI R64, RZ, 0x8, R64 ;  /* 0x00000008ff407819 */ /* 0x000fe40000011640 */
[----:B------:R-:W-:Y:S02]  /*460c0*/  SHF.R.U32.HI R6, RZ, 0x8, R252 ;  /* 0x00000008ff067819 */ /* 0x000fe400000116fc */
[----:B------:R-:W-:Y:S02]  /*460d0*/  LOP3.LUT R64, R64, 0xffff, RZ, 0xc0, !PT ;  /* 0x0000ffff40407812 */ /* 0x000fe400078ec0ff */
[----:B------:R-:W-:Y:S02]  /*460e0*/  SHF.R.U32.HI R30, RZ, 0x8, R54 ;  /* 0x00000008ff1e7819 */ /* 0x000fe40000011636 */
[----:B------:R-:W-:-:S02]  /*460f0*/  SHF.R.U32.HI R7, RZ, 0x8, R55 ;  /* 0x00000008ff077819 */ /* 0x000fc40000011637 */
[----:B------:R-:W-:Y:S02]  /*46100*/  SHF.R.U32.HI R8, RZ, 0x8, R61 ;  /* 0x00000008ff087819 */ /* 0x000fe4000001163d */
[----:B------:R-:W2:Y:S01]  /*46110*/  LDL.LU R61, [R1+0x88] ;  /* 0x00008800013d7983 */ /* 0x000ea20000300800 */
[----:B------:R-:W-:-:S03]  /*46120*/  LOP3.LUT R7, R7, 0xffff, RZ, 0xc0, !PT ;  /* 0x0000ffff07077812 */ /* 0x000fc600078ec0ff */
[----:B------:R-:W2:Y:S04]  /*46130*/  LDL.LU R56, [R1+0x250] ;  /* 0x0002500001387983 */ /* 0x000ea80000300800 */
[----:B------:R-:W2:Y:S01]  /*46140*/  LDL.LU R54, [R1+0x30] ;  /* 0x0000300001367983 */ /* 0x000ea20000300800 */
[----:B------:R-:W-:-:S03]  /*46150*/  PRMT R64, R64, 0x3340, R7 ;  /* 0x0000334040407816 */ /* 0x000fc60000000007 */
[----:B------:R-:W2:Y:S01]  /*46160*/  LDL.LU R55, [R1+0x2c] ;  /* 0x00002c0001377983 */ /* 0x000ea20000300800 */
[----:B------:R-:W-:Y:S02]  /*46170*/  LOP3.LUT R30, R30, 0xffff, RZ, 0xc0, !PT ;  /* 0x0000ffff1e1e7812 */ /* 0x000fe400078ec0ff */
[----:B------:R-:W-:Y:S01]  /*46180*/  LOP3.LUT R6, R6, 0xffff, RZ, 0xc0, !PT ;  /* 0x0000ffff06067812 */ /* 0x000fe200078ec0ff */
[----:B------:R-:W2:Y:S01]  /*46190*/  LDL.LU R52, [R1+0x264] ;  /* 0x0002640001347983 */ /* 0x000ea20000300800 */
[----:B------:R-:W-:-:S03]  /*461a0*/  SHF.R.U32.HI R7, RZ, 0x8, R57 ;  /* 0x00000008ff077819 */ /* 0x000fc60000011639 */
[----:B------:R-:W2:Y:S01]  /*461b0*/  LDL.LU R51, [R1+0x90] ;  /* 0x0000900001337983 */ /* 0x000ea20000300800 */
[----:B------:R-:W-:-:S03]  /*461c0*/  PRMT R30, R30, 0x3340, R6 ;  /* 0x000033401e1e7816 */ /* 0x000fc60000000006 */
[----:B------:R-:W2:Y:S01]  /*461d0*/  LDL.LU R57, [R1+0x25c] ;  /* 0x00025c0001397983 */ /* 0x000ea20000300800 */
[----:B------:R-:W-:-:S03]  /*461e0*/  SHF.R.U32.HI R6, RZ, 0x8, R49 ;  /* 0x00000008ff067819 */ /* 0x000fc60000011631 */
[----:B------:R-:W2:Y:S04]  /*461f0*/  LDL.LU R42, [R1+0x260] ;  /* 0x00026000012a7983 */ /* 0x000ea80000300800 */
[----:B------:R-:W2:Y:S04]  /*46200*/  LDL.LU R48, [R1+0x8c] ;  /* 0x00008c0001307983 */ /* 0x000ea80000300800 */
[----:B------:R-:W2:Y:S04]  /*46210*/  LDL.LU R49, [R1+0x84] ;  /* 0x0000840001317983 */ /* 0x000ea80000300800 */
[----:B------:R-:W2:Y:S04]  /*46220*/  LDL.LU R45, [R1+0xc0] ;  /* 0x0000c000012d7983 */ /* 0x000ea80000300800 */
[----:B------:R-:W2:Y:S04]  /*46230*/  LDL.LU R40, [R1+0xb8] ;  /* 0x0000b80001287983 */ /* 0x000ea80000300800 */
[----:B------:R-:W2:Y:S01]  /*46240*/  LDL.LU R20, [R1+0x288] ;  /* 0x0002880001147983 */ /* 0x000ea20000300800 */
[----:B------:R-:W-:-:S02]  /*46250*/  SHF.R.U32.HI R62, RZ, 0x8, R62 ;  /* 0x00000008ff3e7819 */ /* 0x000fc4000001163e */
[----:B------:R-:W-:Y:S01]  /*46260*/  LOP3.LUT R8, R8, 0xffff, RZ, 0xc0, !PT ;  /* 0x0000ffff08087812 */ /* 0x000fe200078ec0ff */
[----:B------:R-:W2:Y:S01]  /*46270*/  LDL.LU R53, [R1+0xb4] ;  /* 0x0000b40001357983 */ /* 0x000ea20000300800 */
[----:B------:R-:W-:-:S04]  /*46280*/  LOP3.LUT R62, R62, 0xffff, RZ, 0xc0, !PT ;  /* 0x0000ffff3e3e7812 */ /* 0x000fc800078ec0ff */
[----:B------:R-:W-:Y:S02]  /*46290*/  PRMT R62, R62, 0x3340, R8 ;  /* 0x000033403e3e7816 */ /* 0x000fe40000000008 */
[----:B------:R-:W-:Y:S02]  /*462a0*/  LOP3.LUT R6, R6, 0xffff, RZ, 0xc0, !PT ;  /* 0x0000ffff06067812 */ /* 0x000fe400078ec0ff */
[----:B------:R-:W-:Y:S02]  /*462b0*/  LOP3.LUT R7, R7, 0xffff, RZ, 0xc0, !PT ;  /* 0x0000ffff07077812 */ /* 0x000fe400078ec0ff */
[----:B------:R-:W-:Y:S02]  /*462c0*/  SHF.R.U32.HI R134, RZ, 0x8, R134 ;  /* 0x00000008ff867819 */ /* 0x000fe40000011686 */
[----:B------:R-:W-:Y:S02]  /*462d0*/  SHF.R.U32.HI R41, RZ, 0x8, R41 ;  /* 0x00000008ff297819 */ /* 0x000fe40000011629 */
[----:B------:R-:W-:-:S02]  /*462e0*/  LOP3.LUT R134, R134, 0xffff, RZ, 0xc0, !PT ;  /* 0x0000ffff86867812 */ /* 0x000fc400078ec0ff */
[----:B------:R-:W-:Y:S02]  /*462f0*/  LOP3.LUT R41, R41, 0xffff, RZ, 0xc0, !PT ;  /* 0x0000ffff29297812 */ /* 0x000fe400078ec0ff */
[----:B------:R-:W-:Y:S02]  /*46300*/  SHF.R.U32.HI R36, RZ, 0x8, R36 ;  /* 0x00000008ff247819 */ /* 0x000fe40000011624 */
[----:B------:R-:W-:Y:S02]  /*46310*/  SHF.R.U32.HI R103, RZ, 0x8, R103 ;  /* 0x00000008ff677819 */ /* 0x000fe40000011667 */
[----:B------:R-:W-:Y:S02]  /*46320*/  SHF.R.U32.HI R133, RZ, 0x8, R133 ;  /* 0x00000008ff857819 */ /* 0x000fe40000011685 */
[----:B------:R-:W-:Y:S02]  /*46330*/  PRMT R102, R134, 0x3340, R0 ;  /* 0x0000334086667816 */ /* 0x000fe40000000000 */
[----:B------:R-:W-:-:S02]  /*46340*/  SHF.R.U32.HI R33, RZ, 0x8, R33 ;  /* 0x00000008ff217819 */ /* 0x000fc40000011621 */
[----:B------:R-:W-:Y:S02]  /*46350*/  SHF.R.U32.HI R34, RZ, 0x8, R34 ;  /* 0x00000008ff227819 */ /* 0x000fe40000011622 */
[----:B------:R-:W-:Y:S02]  /*46360*/  SHF.R.U32.HI R135, RZ, 0x8, R135 ;  /* 0x00000008ff877819 */ /* 0x000fe40000011687 */
[----:B------:R-:W-:Y:S02]  /*46370*/  SHF.R.U32.HI R50, RZ, 0x8, R50 ;  /* 0x00000008ff327819 */ /* 0x000fe40000011632 */
[----:B------:R-:W-:Y:S02]  /*46380*/  SHF.R.U32.HI R134, RZ, 0x8, R38 ;  /* 0x00000008ff867819 */ /* 0x000fe40000011626 */
[----:B------:R-:W-:Y:S02]  /*46390*/  SHF.R.U32.HI R35, RZ, 0x8, R35 ;  /* 0x00000008ff237819 */ /* 0x000fe40000011623 */
[----:B------:R-:W-:-:S02]  /*463a0*/  PRMT R132, R41, 0x3340, R0 ;  /* 0x0000334029847816 */ /* 0x000fc40000000000 */
[----:B------:R-:W-:Y:S02]  /*463b0*/  SHF.R.U32.HI R184, RZ, 0x8, R184 ;  /* 0x00000008ffb87819 */ /* 0x000fe400000116b8 */
        /* <DEDUP_REMOVED lines=10> */
[----:B------:R-:W-:-:S02]  /*46460*/  PRMT R184, R103, 0x3340, R133 ;  /* 0x0000334067b87816 */ /* 0x000fc40000000085 */
[----:B------:R-:W-:Y:S02]  /*46470*/  PRMT R240, R34, 0x3340, R36 ;  /* 0x0000334022f07816 */ /* 0x000fe40000000024 */
[--C-:B------:R-:W-:Y:S02]  /*46480*/  PRMT R103, R135, 0x3340, R0.reuse ;  /* 0x0000334087677816 */ /* 0x100fe40000000000 */
[----:B------:R-:W-:Y:S02]  /*46490*/  PRMT R133, R50, 0x3340, R0 ;  /* 0x0000334032857816 */ /* 0x000fe40000000000 */
[----:B------:R-:W-:Y:S02]  /*464a0*/  PRMT R150, R33, 0x3340, R35 ;  /* 0x0000334021967816 */ /* 0x000fe40000000023 */
[----:B------:R-:W-:Y:S02]  /*464b0*/  SHF.R.U32.HI R135, RZ, 0x8, R39 ;  /* 0x00000008ff877819 */ /* 0x000fe40000011627 */
[----:B---3--:R-:W-:-:S02]  /*464c0*/  SHF.R.U32.HI R8, RZ, 0x8, R59 ;  /* 0x00000008ff087819 */ /* 0x008fc4000001163b */
[----:B----4-:R-:W-:Y:S02]  /*464d0*/  SHF.R.U32.HI R9, RZ, 0x8, R58 ;  /* 0x00000008ff097819 */ /* 0x010fe4000001163a */
[----:B------:R-:W-:Y:S02]  /*464e0*/  LOP3.LUT R8, R8, 0xffff, RZ, 0xc0, !PT ;  /* 0x0000ffff08087812 */ /* 0x000fe400078ec0ff */
[----:B------:R-:W-:Y:S02]  /*464f0*/  LOP3.LUT R9, R9, 0xffff, RZ, 0xc0, !PT ;  /* 0x0000ffff09097812 */ /* 0x000fe400078ec0ff */
[----:B--2---:R-:W-:Y:S02]  /*46500*/  SHF.R.U32.HI R59, RZ, 0x8, R60 ;  /* 0x00000008ff3b7819 */ /* 0x004fe4000001163c */
[----:B------:R-:W-:Y:S02]  /*46510*/  PRMT R58, R6, 0x3340, R8 ;  /* 0x00003340063a7816 */ /* 0x000fe40000000008 */
[----:B------:R-:W-:-:S02]  /*46520*/  PRMT R60, R7, 0x3340, R9 ;  /* 0x00003340073c7816 */ /* 0x000fc40000000009 */
[----:B------:R-:W-:Y:S02]  /*46530*/  SHF.R.U32.HI R6, RZ, 0x8, R46 ;  /* 0x00000008ff067819 */ /* 0x000fe4000001162e */
[----:B------:R-:W-:Y:S01]  /*46540*/  SHF.R.U32.HI R7, RZ, 0x8, R47 ;  /* 0x00000008ff077819 */ /* 0x000fe2000001162f */
[----:B------:R-:W2:Y:S01]  /*46550*/  LDL.LU R46, [R1+0xac] ;  /* 0x0000ac00012e7983 */ /* 0x000ea20000300800 */
[----:B------:R-:W-:Y:S02]  /*46560*/  LOP3.LUT R6, R6, 0xffff, RZ, 0xc0, !PT ;  /* 0x0000ffff06067812 */ /* 0x000fe400078ec0ff */
[----:B------:R-:W-:Y:S01]  /*46570*/  LOP3.LUT R7, R7, 0xffff, RZ, 0xc0, !PT ;  /* 0x0000ffff07077812 */ /* 0x000fe200078ec0ff */
[----:B------:R-:W3:Y:S04]  /*46580*/  LDL.LU R47, [R1+0x98] ;  /* 0x00009800012f7983 */ /* 0x000ee80000300800 */
[----:B------:R-:W4:Y:S04]  /*46590*/  LDL.LU R38, [R1+0x28c] ;  /* 0x00028c0001267983 */ /* 0x000f280000300800 */
[----:B------:R-:W3:Y:S04]  /*465a0*/  LDL.LU R41, [R1+0xa0] ;  /* 0x0000a00001297983 */ /* 0x000ee80000300800 */
[----:B------:R-:W3:Y:S01]  /*465b0*/  LDL.LU R43, [R1+0x280] ;  /* 0x00028000012b7983 */ /* 0x000ee20000300800 */
[----:B------:R-:W-:-:S02]  /*465c0*/  SHF.R.U32.HI R8, RZ, 0x8, R56 ;  /* 0x00000008ff087819 */ /* 0x000fc40000011638 */
[----:B------:R-:W-:Y:S02]  /*465d0*/  SHF.R.U32.HI R54, RZ, 0x8, R54 ;  /* 0x00000008ff367819 */ /* 0x000fe40000011636 */
[----:B------:R-:W-:Y:S02]  /*465e0*/  LOP3.LUT R8, R8, 0xffff, RZ, 0xc0, !PT ;  /* 0x0000ffff08087812 */ /* 0x000fe400078ec0ff */
[----:B------:R-:W-:Y:S02]  /*465f0*/  LOP3.LUT R54, R54, 0xffff, RZ, 0xc0, !PT ;  /* 0x0000ffff36367812 */ /* 0x000fe400078ec0ff */
[----:B------:R-:W-:Y:S02]  /*46600*/  PRMT R56, R6, 0x3340, R8 ;  /* 0x0000334006387816 */ /* 0x000fe40000000008 */
[----:B------:R-:W-:Y:S02]  /*46610*/  PRMT R54, R7, 0x3340, R54 ;  /* 0x0000334007367816 */ /* 0x000fe40000000036 */
[----:B------:R-:W-:-:S02]  /*46620*/  SHF.R.U32.HI R6, RZ, 0x8, R52 ;  /* 0x00000008ff067819 */ /* 0x000fc40000011634 */
[----:B------:R-:W-:Y:S02]  /*46630*/  SHF.R.U32.HI R51, RZ, 0x8, R51 ;  /* 0x00000008ff337819 */ /* 0x000fe40000011633 */
[----:B------:R-:W-:Y:S02]  /*46640*/  LOP3.LUT R6, R6, 0xffff, RZ, 0xc0, !PT ;  /* 0x0000ffff06067812 */ /* 0x000fe400078ec0ff */
[----:B------:R-:W-:Y:S02]  /*46650*/  SHF.R.U32.HI R7, RZ, 0x8, R42 ;  /* 0x00000008ff077819 */ /* 0x000fe4000001162a */
[----:B------:R-:W3:Y:S01]  /*46660*/  LDL.LU R42, [R1+0x9c] ;  /* 0x00009c00012a7983 */ /* 0x000ee20000300800 */
[----:B------:R-:W-:-:S03]  /*46670*/  SHF.R.U32.HI R8, RZ, 0x8, R48 ;  /* 0x00000008ff087819 */ /* 0x000fc60000011630 */
[----:B------:R-:W3:Y:S01]  /*46680*/  LDL.LU R48, [R1+0x274] ;  /* 0x0002740001307983 */ /* 0x000ee20000300800 */
[----:B------:R-:W-:Y:S02]  /*46690*/  LOP3.LUT R7, R7, 0xffff, RZ, 0xc0, !PT ;  /* 0x0000ffff07077812 */ /* 0x000fe400078ec0ff */
[----:B------:R-:W-:Y:S02]  /*466a0*/  SHF.R.U32.HI R9, RZ, 0x8, R49 ;  /* 0x00000008ff097819 */ /* 0x000fe40000011631 */
[----:B------:R-:W3:Y:S01]  /*466b0*/  LDL.LU R49, [R1+0x94] ;  /* 0x0000940001317983 */ /* 0x000ee20000300800 */
[----:B------:R-:W-:Y:S02]  /*466c0*/  LOP3.LUT R51, R51, 0xffff, RZ, 0xc0, !PT ;  /* 0x0000ffff33337812 */ /* 0x000fe400078ec0ff */
[----:B------:R-:W-:Y:S01]  /*466d0*/  LOP3.LUT R8, R8, 0xffff, RZ, 0xc0, !PT ;  /* 0x0000ffff08087812 */ /* 0x000fe200078ec0ff */
[----:B------:R-:W3:Y:S01]  /*466e0*/  LDL.LU R44, [R1+0x270] ;  /* 0x00027000012c7983 */ /* 0x000ee20000300800 */
[----:B------:R-:W-:-:S03]  /*466f0*/  PRMT R50, R6, 0x3340, R7 ;  /* 0x0000334006327816 */ /* 0x000fc60000000007 */
[----:B------:R-:W3:Y:S01]  /*46700*/  LDL.LU R36, [R1+0x26c] ;  /* 0x00026c0001247983 */ /* 0x000ee20000300800 */
[----:B------:R-:W-:-:S03]  /*46710*/  SHF.R.U32.HI R6, RZ, 0x8, R45 ;  /* 0x00000008ff067819 */ /* 0x000fc6000001162d */
[----:B------:R-:W3:Y:S01]  /*46720*/  LDL.LU R33, [R1+0xd4] ;  /* 0x0000d40001217983 */ /* 0x000ee20000300800 */
[----:B------:R-:W-:Y:S02]  /*46730*/  PRMT R51, R51, 0x3340, R8 ;  /* 0x0000334033337816 */ /* 0x000fe40000000008 */
[----:B------:R-:W-:Y:S01]  /*46740*/  SHF.R.U32.HI R7, RZ, 0x8, R40 ;  /* 0x00000008ff077819 */ /* 0x000fe20000011628 */
[----:B------:R-:W3:Y:S01]  /*46750*/  LDL.LU R39, [R1+0xd0] ;  /* 0x0000d00001277983 */ /* 0x000ee20000300800 */
[----:B------:R-:W-:-:S03]  /*46760*/  SHF.R.U32.HI R8, RZ, 0x8, R20 ;  /* 0x00000008ff087819 */ /* 0x000fc60000011614 */
[----:B------:R-:W3:Y:S04]  /*46770*/  LDL.LU R45, [R1+0xcc] ;  /* 0x0000cc00012d7983 */ /* 0x000ee80000300800 */
[----:B------:R-:W3:Y:S04]  /*46780*/  LDL.LU R40, [R1+0x268] ;  /* 0x0002680001287983 */ /* 0x000ee80000300800 */
[----:B------:R-:W3:Y:S01]  /*46790*/  LDL.LU R20, [R1+0xa8] ;  /* 0x0000a80001147983 */ /* 0x000ee20000300800 */
[----:B------:R-:W-:-:S04]  /*467a0*/  LOP3.LUT R9, R9, 0xffff, RZ, 0xc0, !PT ;  /* 0x0000ffff09097812 */ /* 0x000fc800078ec0ff */
[----:B------:R-:W-:Y:S02]  /*467b0*/  PRMT R52, R9, 0x3340, R0 ;  /* 0x0000334009347816 */ /* 0x000fe40000000000 */
[----:B------:R-:W-:Y:S02]  /*467c0*/  SHF.R.U32.HI R9, RZ, 0x8, R53 ;  /* 0x00000008ff097819 */ /* 0x000fe40000011635 */
[----:B------:R-:W-:Y:S02]  /*467d0*/  LOP3.LUT R10, R10, 0xffff, RZ, 0xc0, !PT ;  /* 0x0000ffff0a0a7812 */ /* 0x000fe400078ec0ff */
[----:B------:R-:W-:Y:S02]  /*467e0*/  LOP3.LUT R8, R8, 0xffff, RZ, 0xc0, !PT ;  /* 0x0000ffff08087812 */ /* 0x000fe400078ec0ff */
[----:B------:R-:W-:Y:S02]  /*467f0*/  LOP3.LUT R6, R6, 0xffff, RZ, 0xc0, !PT ;  /* 0x0000ffff06067812 */ /* 0x000fe400078ec0ff */
[----:B------:R-:W-:-:S02]  /*46800*/  LOP3.LUT R9, R9, 0xffff, RZ, 0xc0, !PT ;  /* 0x0000ffff09097812 */ /* 0x000fc400078ec0ff */
[--C-:B------:R-:W-:Y:S02]  /*46810*/  PRMT R67, R10, 0x3340, R0.reuse ;  /* 0x000033400a437816 */ /* 0x100fe40000000000 */
[----:B------:R-:W-:Y:S02]  /*46820*/  PRMT R53, R8, 0x3340, R0 ;  /* 0x0000334008357816 */ /* 0x000fe40000000000 */
[----:B------:R-:W-:Y:S02]  /*46830*/  SHF.R.U32.HI R146, RZ, 0x8, R28 ;  /* 0x00000008ff927819 */ /* 0x000fe4000001161c */
[----:B------:R-:W3:Y:S01]  /*46840*/  LDL.LU R28, [R1+0xbc] ;  /* 0x0000bc00011c7983 */ /* 0x000ee20000300800 */
[----:B------:R-:W-:-:S03]  /*46850*/  LOP3.LUT R7, R7, 0xffff, RZ, 0xc0, !PT ;  /* 0x0000ffff07077812 */ /* 0x000fc600078ec0ff */
[----:B------:R-:W3:Y:S01]  /*46860*/  LDL.LU R32, [R1+0x80] ;  /* 0x0000800001207983 */ /* 0x000ee20000300800 */
[----:B------:R-:W-:-:S03]  /*46870*/  SHF.R.U32.HI R137, RZ, 0x8, R37 ;  /* 0x00000008ff897819 */ /* 0x000fc60000011625 */
[----:B------:R-:W3:Y:S01]  /*46880*/  LDL.LU R35, [R1+0xb0] ;  /* 0x0000b00001237983 */ /* 0x000ee20000300800 */
[----:B--2---:R-:W-:Y:S02]  /*46890*/  SHF.R.U32.HI R10, RZ, 0x8, R46 ;  /* 0x00000008ff0a7819 */ /* 0x004fe4000001162e */
[----:B------:R-:W-:Y:S02]  /*468a0*/  PRMT R46, R6, 0x3340, R9 ;  /* 0x00003340062e7816 */ /* 0x000fe40000000009 */
[----:B------:R-:W-:Y:S02]  /*468b0*/  LOP3.LUT R10, R10, 0xffff, RZ, 0xc0, !PT ;  /* 0x0000ffff0a0a7812 */ /* 0x000fe400078ec0ff */
[----:B----4-:R-:W-:Y:S02]  /*468c0*/  SHF.R.U32.HI R6, RZ, 0x8, R38 ;  /* 0x00000008ff067819 */ /* 0x010fe40000011626 */
[----:B------:R-:W-:Y:S02]  /*468d0*/  PRMT R37, R7, 0x3340, R10 ;  /* 0x0000334007257816 */ /* 0x000fe4000000000a */
[----:B------:R-:W-:-:S02]  /*468e0*/  LOP3.LUT R6, R6, 0xffff, RZ, 0xc0, !PT ;  /* 0x0000ffff06067812 */ /* 0x000fc400078ec0ff */
[----:B---3--:R-:W-:-:S04]  /*468f0*/  SHF.R.U32.HI R8, RZ, 0x8, R43 ;  /* 0x00000008ff087819 */ /* 0x008fc8000001162b */
[----:B------:R-:W-:Y:S02]  /*46900*/  LOP3.LUT R8, R8, 0xffff, RZ, 0xc0, !PT ;  /* 0x0000ffff08087812 */ /* 0x000fe400078ec0ff */
[----:B------:R-:W-:Y:S02]  /*46910*/  SHF.R.U32.HI R7, RZ, 0x8, R41 ;  /* 0x00000008ff077819 */ /* 0x000fe40000011629 */
[----:B------:R-:W-:Y:S02]  /*46920*/  SHF.R.U32.HI R9, RZ, 0x8, R42 ;  /* 0x00000008ff097819 */ /* 0x000fe4000001162a */
[----:B------:R-:W2:Y:S01]  /*46930*/  LDL.LU R42, [R1+0x2a0] ;  /* 0x0002a000012a7983 */ /* 0x000ea20000300800 */
[----:B------:R-:W-:-:S03]  /*46940*/  SHF.R.U32.HI R10, RZ, 0x8, R48 ;  /* 0x00000008ff0a7819 */ /* 0x000fc60000011630 */
[----:B------:R-:W3:Y:S01]  /*46950*/  LDL.LU R38, [R1+0x7c] ;  /* 0x00007c0001267983 */ /* 0x000ee20000300800 */
[----:B------:R-:W-:-:S03]  /*46960*/  PRMT R48, R6, 0x3340, R8 ;  /* 0x0000334006307816 */ /* 0x000fc60000000008 */
[----:B------:R-:W4:Y:S01]  /*46970*/  LDL.LU R41, [R1+0xa4] ;  /* 0x0000a40001297983 */ /* 0x000f220000300800 */
[----:B------:R-:W-:Y:S02]  /*46980*/  SHF.R.U32.HI R6, RZ, 0x8, R36 ;  /* 0x00000008ff067819 */ /* 0x000fe40000011624 */
[----:B------:R-:W-:Y:S02]  /*46990*/  SHF.R.U32.HI R36, RZ, 0x8, R33 ;  /* 0x00000008ff247819 */ /* 0x000fe40000011621 */
[----:B------:R-:W-:Y:S02]  /*469a0*/  SHF.R.U32.HI R8, RZ, 0x8, R45 ;  /* 0x00000008ff087819 */ /* 0x000fe4000001162d */
[----:B------:R-:W-:Y:S02]  /*469b0*/  SHF.R.U32.HI R45, RZ, 0x8, R20 ;  /* 0x00000008ff2d7819 */ /* 0x000fe40000011614 */
[----:B------:R-:W2:Y:S04]  /*469c0*/  LDL.LU R20, [R1+0x2a8] ;  /* 0x0002a80001147983 */ /* 0x000ea80000300800 */
[----:B------:R-:W4:Y:S04]  /*469d0*/  LDL.LU R31, [R1+0x2a4] ;  /* 0x0002a400011f7983 */ /* 0x000f280000300800 */
[----:B------:R-:W2:Y:S04]  /*469e0*/  LDL.LU R34, [R1+0x294] ;  /* 0x0002940001227983 */ /* 0x000ea80000300800 */
[----:B------:R-:W2:Y:S01]  /*469f0*/  LDL.LU R33, [R1+0x290] ;  /* 0x0002900001217983 */ /* 0x000ea20000300800 */
        /* <DEDUP_REMOVED lines=8> */
[----:B------:R-:W-:Y:S01]  /*46a80*/  SHF.R.U32.HI R44, RZ, 0x8, R44 ;  /* 0x00000008ff2c7819 */ /* 0x000fe2000001162c */
[----:B------:R-:W2:Y:S01]  /*46a90*/  LDL.LU R40, [R1+0x27c] ;  /* 0x00027c0001287983 */ /* 0x000ea20000300800 */
[----:B------:R-:W-:Y:S02]  /*46aa0*/  SHF.R.U32.HI R7, RZ, 0x8, R39 ;  /* 0x00000008ff077819 */ /* 0x000fe40000011627 */
[----:B------:R-:W-:Y:S01]  /*46ab0*/  LOP3.LUT R36, R36, 0xffff, RZ, 0xc0, !PT ;  /* 0x0000ffff24247812 */ /* 0x000fe200078ec0ff */
[----:B------:R-:W2:Y:S01]  /*46ac0*/  LDL.LU R39, [R1+0x284] ;  /* 0x0002840001277983 */ /* 0x000ea20000300800 */
        /* <DEDUP_REMOVED lines=15> */
[----:B------:R-:W-:-:S02]  /*46bc0*/  SHF.R.U32.HI R218, RZ, 0x8, R17 ;  /* 0x00000008ffda7819 */ /* 0x000fc40000011611 */
[----:B------:R-:W-:Y:S01]  /*46bd0*/  LOP3.LUT R7, R7, 0xffff, RZ, 0xc0, !PT ;  /* 0x0000ffff07077812 */ /* 0x000fe200078ec0ff */
[----:B------:R-:W2:Y:S01]  /*46be0*/  LDL.LU R17, [R1+0x2b0] ;  /* 0x0002b00001117983 */ /* 0x000ea20000300800 */
[----:B------:R-:W-:Y:S02]  /*46bf0*/  SHF.R.U32.HI R94, RZ, 0x8, R142 ;  /* 0x00000008ff5e7819 */ /* 0x000fe4000001168e */
[----:B------:R-:W-:Y:S01]  /*46c00*/  SHF.R.U32.HI R142, RZ, 0x8, R25 ;  /* 0x00000008ff8e7819 */ /* 0x000fe20000011619 */
[----:B------:R-:W2:Y:S01]  /*46c10*/  LDL.LU R32, [R1+0x200] ;  /* 0x0002000001207983 */ /* 0x000ea20000300800 */
[----:B------:R-:W-:Y:S02]  /*46c20*/  PRMT R25, R6, 0x3340, R8 ;  /* 0x0000334006197816 */ /* 0x000fe40000000008 */
[----:B---3--:R-:W-:Y:S02]  /*46c30*/  SHF.R.U32.HI R9, RZ, 0x8, R38 ;  /* 0x00000008ff097819 */ /* 0x008fe40000011626 */
[----:B------:R-:W3:Y:S02]  /*46c40*/  LDL.LU R38, [R1+0x2ac] ;  /* 0x0002ac0001267983 */ /* 0x000ee40000300800 */
[----:B------:R-:W-:-:S02]  /*46c50*/  LOP3.LUT R9, R9, 0xffff, RZ, 0xc0, !PT ;  /* 0x0000ffff09097812 */ /* 0x000fc400078ec0ff */
[----:B------:R-:W3:Y:S02]  /*46c60*/  LDL.LU R35, [R1+0xc4] ;  /* 0x0000c40001237983 */ /* 0x000ee40000300800 */
[----:B------:R-:W-:Y:S02]  /*46c70*/  PRMT R24, R7, 0x3340, R9 ;  /* 0x0000334007187816 */ /* 0x000fe40000000009 */
[----:B----4-:R-:W-:Y:S02]  /*46c80*/  SHF.R.U32.HI R21, RZ, 0x8, R31 ;  /* 0x00000008ff157819 */ /* 0x010fe4000001161f */
[----:B--2---:R-:W-:Y:S02]  /*46c90*/  SHF.R.U32.HI R6, RZ, 0x8, R34 ;  /* 0x00000008ff067819 */ /* 0x004fe40000011622 */
[----:B------:R-:W2:Y:S01]  /*46ca0*/  LDL.LU R34, [R1+0x298] ;  /* 0x0002980001227983 */ /* 0x000ea20000300800 */
[----:B------:R-:W-:-:S03]  /*46cb0*/  SHF.R.U32.HI R7, RZ, 0x8, R33 ;  /* 0x00000008ff077819 */ /* 0x000fc60000011621 */
[----:B------:R-:W4:Y:S04]  /*46cc0*/  LDL.LU R33, [R1+0x2b8] ;  /* 0x0002b80001217983 */ /* 0x000f280000300800 */
[----:B------:R-:W3:Y:S01]  /*46cd0*/  LDL.LU R31, [R1+0x2bc] ;  /* 0x0002bc00011f7983 */ /* 0x000ee20000300800 */
[----:B------:R-:W-:Y:S02]  /*46ce0*/  SHF.R.U32.HI R14, RZ, 0x8, R14 ;  /* 0x00000008ff0e7819 */ /* 0x000fe4000001160e */
        /* <DEDUP_REMOVED lines=8> */
[----:B------:R-:W-:-:S02]  /*46d70*/  SHF.R.U32.HI R141, RZ, 0x8, R22 ;  /* 0x00000008ff8d7819 */ /* 0x000fc40000011616 */
[----:B------:R-:W-:Y:S02]  /*46d80*/  LOP3.LUT R218, R218, 0xffff, RZ, 0xc0, !PT ;  /* 0x0000ffffdada7812 */ /* 0x000fe400078ec0ff */
[----:B------:R-:W-:Y:S02]  /*46d90*/  PRMT R20, R20, 0x3340, R6 ;  /* 0x0000334014147816 */ /* 0x000fe40000000006 */
[----:B------:R-:W-:Y:S02]  /*46da0*/  PRMT R219, R14, 0x3340, R16 ;  /* 0x000033400edb7816 */ /* 0x000fe40000000010 */
[----:B------:R-:W-:Y:S02]  /*46db0*/  PRMT R218, R15, 0x3340, R218 ;  /* 0x000033400fda7816 */ /* 0x000fe400000000da */
[----:B------:R-:W-:Y:S02]  /*46dc0*/  SHF.R.U32.HI R22, RZ, 0x8, R28 ;  /* 0x00000008ff167819 */ /* 0x000fe4000001161c */
[----:B------:R-:W2:Y:S04]  /*46dd0*/  LDL.LU R28, [R1+0x2c0] ;  /* 0x0002c000011c7983 */ /* 0x000ea80000300800 */
[----:B------:R-:W2:Y:S04]  /*46de0*/  LDL.LU R29, [R1+0x2c4] ;  /* 0x0002c400011d7983 */ /* 0x000ea80000300800 */
[----:B------:R-:W2:Y:S01]  /*46df0*/  LDL.LU R14, [R1+0x2cc] ;  /* 0x0002cc00010e7983 */ /* 0x000ea20000300800 */
[----:B------:R-:W-:-:S03]  /*46e00*/  SHF.R.U32.HI R6, RZ, 0x8, R32 ;  /* 0x00000008ff067819 */ /* 0x000fc60000011620 */
[----:B------:R-:W2:Y:S01]  /*46e10*/  LDL.LU R15, [R1+0x204] ;  /* 0x00020400010f7983 */ /* 0x000ea20000300800 */
[----:B------:R-:W-:Y:S02]  /*46e20*/  SHF.R.U32.HI R16, RZ, 0x8, R4 ;  /* 0x00000008ff107819 */ /* 0x000fe40000011604 */
[----:B---3--:R-:W-:Y:S02]  /*46e30*/  SHF.R.U32.HI R32, RZ, 0x8, R31 ;  /* 0x00000008ff207819 */ /* 0x008fe4000001161f */
[----:B------:R-:W-:Y:S02]  /*46e40*/  SHF.R.U32.HI R31, RZ, 0x8, R2 ;  /* 0x00000008ff1f7819 */ /* 0x000fe40000011602 */
[----:B------:R-:W3:Y:S04]  /*46e50*/  LDL.LU R2, [R1+0x2128] ;  /* 0x0021280001027983 */ /* 0x000ee80000300800 */
[----:B------:R-:W4:Y:S01]  /*46e60*/  LDL.LU R4, [R1+0x2124] ;  /* 0x0021240001047983 */ /* 0x000f220000300800 */
[----:B------:R-:W-:-:S02]  /*46e70*/  LOP3.LUT R21, R21, 0xffff, RZ, 0xc0, !PT ;  /* 0x0000ffff15157812 */ /* 0x000fc400078ec0ff */
[----:B------:R-:W-:-:S04]  /*46e80*/  LOP3.LUT R7, R7, 0xffff, RZ, 0xc0, !PT ;  /* 0x0000ffff07077812 */ /* 0x000fc800078ec0ff */
[----:B------:R-:W-:Y:S02]  /*46e90*/  PRMT R21, R21, 0x3340, R7 ;  /* 0x0000334015157816 */ /* 0x000fe40000000007 */
[----:B------:R-:W-:Y:S02]  /*46ea0*/  SHF.R.U32.HI R7, RZ, 0x8, R17 ;  /* 0x00000008ff077819 */ /* 0x000fe40000011611 */
[----:B------:R-:W-:-:S04]  /*46eb0*/  LOP3.LUT R12, R12, 0xffff, RZ, 0xc0, !PT ;  /* 0x0000ffff0c0c7812 */ /* 0x000fc800078ec0ff */
[----:B------:R-:W-:Y:S02]  /*46ec0*/  PRMT R223, R12, 0x3340, R0 ;  /* 0x000033400cdf7816 */ /* 0x000fe40000000000 */
[----:B---3--:R-:W-:Y:S02]  /*46ed0*/  SHF.R.U32.HI R17, RZ, 0x8, R2 ;  /* 0x00000008ff117819 */ /* 0x008fe40000011602 */
[----:B------:R-:W3:Y:S01]  /*46ee0*/  LDL.LU R2, [R1+0x2120] ;  /* 0x0021200001027983 */ /* 0x000ee20000300800 */
[----:B----4-:R-:W-:-:S03]  /*46ef0*/  SHF.R.U32.HI R12, RZ, 0x8, R4 ;  /* 0x00000008ff0c7819 */ /* 0x010fc60000011604 */
[----:B------:R-:W4:Y:S01]  /*46f00*/  LDL.LU R4, [R1+0x211c] ;  /* 0x00211c0001047983 */ /* 0x000f220000300800 */
[----:B------:R-:W-:-:S04]  /*46f10*/  SHF.R.U32.HI R13, RZ, 0x8, R13 ;  /* 0x00000008ff0d7819 */ /* 0x000fc8000001160d */
[----:B------:R-:W-:-:S04]  /*46f20*/  LOP3.LUT R13, R13, 0xffff, RZ, 0xc0, !PT ;  /* 0x0000ffff0d0d7812 */ /* 0x000fc800078ec0ff */
[----:B------:R-:W-:Y:S02]  /*46f30*/  PRMT R225, R13, 0x3340, R0 ;  /* 0x000033400de17816 */ /* 0x000fe40000000000 */
        /* <DEDUP_REMOVED lines=9> */
[----:B------:R-:W-:Y:S02]  /*46fd0*/  SHF.R.U32.HI R11, RZ, 0x8, R221 ;  /* 0x00000008ff0b7819 */ /* 0x000fe400000116dd */
[----:B---3--:R-:W-:Y:S02]  /*46fe0*/  SHF.R.U32.HI R13, RZ, 0x8, R2 ;  /* 0x00000008ff0d7819 */ /* 0x008fe40000011602 */
[----:B------:R-:W3:Y:S01]  /*46ff0*/  LDL.LU R2, [R1+0x2118] ;  /* 0x0021180001027983 */ /* 0x000ee20000300800 */
[----:B----4-:R-:W-:-:S03]  /*47000*/  SHF.R.U32.HI R9, RZ, 0x8, R4 ;  /* 0x00000008ff097819 */ /* 0x010fc60000011604 */
[----:B------:R-:W4:Y:S04]  /*47010*/  LDL.LU R221, [R1+0x2114] ;  /* 0x0021140001dd7983 */ /* 0x000f280000300800 */
[----:B------:R-:W2:Y:S01]  /*47020*/  LDL.LU R4, [R1+0x2110] ;  /* 0x0021100001047983 */ /* 0x000ea20000300800 */
[----:B------:R-:W-:-:S04]  /*47030*/  LOP3.LUT R10, R10, 0xffff, RZ, 0xc0, !PT ;  /* 0x0000ffff0a0a7812 */ /* 0x000fc800078ec0ff */
[----:B------:R-:W-:Y:S02]  /*47040*/  PRMT R49, R10, 0x3340, R0 ;  /* 0x000033400a317816 */ /* 0x000fe40000000000 */
[----:B------:R-:W-:Y:S02]  /*47050*/  SHF.R.U32.HI R23, RZ, 0x8, R23 ;  /* 0x00000008ff177819 */ /* 0x000fe40000011617 */
[----:B------:R-:W-:Y:S02]  /*47060*/  LOP3.LUT R22, R22, 0xffff, RZ, 0xc0, !PT ;  /* 0x0000ffff16167812 */ /* 0x000fe400078ec0ff */
[----:B------:R-:W-:Y:S02]  /*47070*/  LOP3.LUT R7, R7, 0xffff, RZ, 0xc0, !PT ;  /* 0x0000ffff07077812 */ /* 0x000fe400078ec0ff */
[----:B------:R-:W-:Y:S02]  /*47080*/  LOP3.LUT R23, R23, 0xffff, RZ, 0xc0, !PT ;  /* 0x0000ffff17177812 */ /* 0x000fe400078ec0ff */
[----:B------:R-:W-:-:S02]  /*47090*/  LOP3.LUT R6, R6, 0xffff, RZ, 0xc0, !PT ;  /* 0x0000ffff06067812 */ /* 0x000fc400078ec0ff */
[----:B------:R-:W-:Y:S02]  /*470a0*/  PRMT R22, R22, 0x3340, R7 ;  /* 0x0000334016167816 */ /* 0x000fe40000000007 */
[----:B------:R-:W-:Y:S02]  /*470b0*/  SHF.R.U32.HI R8, RZ, 0x8, R243 ;  /* 0x00000008ff087819 */ /* 0x000fe400000116f3 */
[----:B------:R-:W-:Y:S02]  /*470c0*/  PRMT R23, R23, 0x3340, R6 ;  /* 0x0000334017177816 */ /* 0x000fe40000000006 */
[----:B---3--:R-:W-:Y:S02]  /*470d0*/  SHF.R.U32.HI R10, RZ, 0x8, R2 ;  /* 0x00000008ff0a7819 */ /* 0x008fe40000011602 */
[----:B------:R-:W3:Y:S01]  /*470e0*/  LDL.LU R2, [R1+0x210c] ;  /* 0x00210c0001027983 */ /* 0x000ee20000300800 */
[----:B----4-:R-:W-:-:S03]  /*470f0*/  SHF.R.U32.HI R7, RZ, 0x8, R221 ;  /* 0x00000008ff077819 */ /* 0x010fc600000116dd */
[----:B------:R-:W4:Y:S01]  /*47100*/  LDL.LU R243, [R1+0x2108] ;  /* 0x0021080001f37983 */ /* 0x000f220000300800 */
[----:B--2---:R-:W-:-:S03]  /*47110*/  SHF.R.U32.HI R6, RZ, 0x8, R4 ;  /* 0x00000008ff067819 */ /* 0x004fc60000011604 */
[----:B------:R-:W2:Y:S04]  /*47120*/  LDL.LU R221, [R1+0x2104] ;  /* 0x0021040001dd7983 */ /* 0x000ea80000300800 */
[----:B------:R-:W4:Y:S01]  /*47130*/  LDL.LU R4, [R1+0x2100] ;  /* 0x0021000001047983 */ /* 0x000f220000300800 */
[----:B------:R-:W-:-:S04]  /*47140*/  SHF.R.U32.HI R252, RZ, 0x8, R3 ;  /* 0x00000008fffc7819 */ /* 0x000fc80000011603 */
[----:B------:R-:W-:-:S04]  /*47150*/  LOP3.LUT R3, R252, 0xffff, RZ, 0xc0, !PT ;  /* 0x0000fffffc037812 */ /* 0x000fc800078ec0ff */
[----:B------:R-:W-:Y:S02]  /*47160*/  PRMT R3, R3, 0x3340, R0 ;  /* 0x0000334003037816 */ /* 0x000fe40000000000 */
[----:B------:R-:W-:Y:S02]  /*47170*/  SHF.R.U32.HI R5, RZ, 0x8, R5 ;  /* 0x00000008ff057819 */ /* 0x000fe40000011605 */
[----:B------:R-:W-:Y:S02]  /*47180*/  SHF.R.U32.HI R71, RZ, 0x8, R71 ;  /* 0x00000008ff477819 */ /* 0x000fe40000011647 */
[----:B------:R-:W-:Y:S02]  /*47190*/  LOP3.LUT R5, R5, 0xffff, RZ, 0xc0, !PT ;  /* 0x0000ffff05057812 */ /* 0x000fe400078ec0ff */
[----:B------:R-:W-:Y:S02]  /*471a0*/  LOP3.LUT R71, R71, 0xffff, RZ, 0xc0, !PT ;  /* 0x0000ffff47477812 */ /* 0x000fe400078ec0ff */
[----:B------:R-:W-:-:S02]  /*471b0*/  LOP3.LUT R72, R72, 0xffff, RZ, 0xc0, !PT ;  /* 0x0000ffff48487812 */ /* 0x000fc400078ec0ff */
[--C-:B------:R-:W-:Y:S02]  /*471c0*/  PRMT R5, R5, 0x3340, R0.reuse ;  /* 0x0000334005057816 */ /* 0x100fe40000000000 */
[--C-:B------:R-:W-:Y:S02]  /*471d0*/  PRMT R71, R71, 0x3340, R0.reuse ;  /* 0x0000334047477816 */ /* 0x100fe40000000000 */
[----:B------:R-:W-:Y:S02]  /*471e0*/  PRMT R72, R72, 0x3340, R0 ;  /* 0x0000334048487816 */ /* 0x000fe40000000000 */
[----:B------:R-:W-:Y:S02]  /*471f0*/  LOP3.LUT R75, R75, 0xffff, RZ, 0xc0, !PT ;  /* 0x0000ffff4b4b7812 */ /* 0x000fe400078ec0ff */
[----:B------:R-:W-:Y:S02]  /*47200*/  PRMT R217, R217, 0x5410, R70 ;  /* 0x00005410d9d97816 */ /* 0x000fe40000000046 */
[----:B------:R-:W-:-:S02]  /*47210*/  PRMT R70, R216, 0x5410, R71 ;  /* 0x00005410d8467816 */ /* 0x000fc40000000047 */
[----:B------:R-:W-:Y:S02]  /*47220*/  PRMT R72, R215, 0x5410, R72 ;  /* 0x00005410d7487816 */ /* 0x000fe40000000048 */
[--C-:B------:R-:W-:Y:S02]  /*47230*/  PRMT R74, R74, 0x3340, R0.reuse ;  /* 0x000033404a4a7816 */ /* 0x100fe40000000000 */
[----:B------:R-:W-:Y:S02]  /*47240*/  PRMT R75, R75, 0x3340, R0 ;  /* 0x000033404b4b7816 */ /* 0x000fe40000000000 */
[----:B------:R-:W-:Y:S02]  /*47250*/  PRMT R71, R214, 0x5410, R73 ;  /* 0x00005410d6477816 */ /* 0x000fe40000000049 */
[----:B------:R-:W-:Y:S02]  /*47260*/  SHF.R.U32.HI R80, RZ, 0x8, R80 ;  /* 0x00000008ff507819 */ /* 0x000fe40000011650 */
[----:B------:R-:W-:-:S02]  /*47270*/  PRMT R76, R76, 0x3340, R0 ;  /* 0x000033404c4c7816 */ /* 0x000fc40000000000 */
[--C-:B------:R-:W-:Y:S02]  /*47280*/  PRMT R77, R77, 0x3340, R0.reuse ;  /* 0x000033404d4d7816 */ /* 0x100fe40000000000 */
[--C-:B------:R-:W-:Y:S02]  /*47290*/  PRMT R78, R78, 0x3340, R0.reuse ;  /* 0x000033404e4e7816 */ /* 0x100fe40000000000 */
[----:B------:R-:W-:Y:S02]  /*472a0*/  LOP3.LUT R80, R80, 0xffff, RZ, 0xc0, !PT ;  /* 0x0000ffff50507812 */ /* 0x000fe400078ec0ff */
[----:B------:R-:W-:Y:S02]  /*472b0*/  LOP3.LUT R81, R81, 0xffff, RZ, 0xc0, !PT ;  /* 0x0000ffff51517812 */ /* 0x000fe400078ec0ff */
[--C-:B------:R-:W-:Y:S02]  /*472c0*/  PRMT R80, R80, 0x3340, R0.reuse ;  /* 0x0000334050507816 */ /* 0x100fe40000000000 */
[----:B------:R-:W-:-:S02]  /*472d0*/  PRMT R81, R81, 0x3340, R0 ;  /* 0x0000334051517816 */ /* 0x000fc40000000000 */
[----:B------:R-:W-:Y:S02]  /*472e0*/  LOP3.LUT R84, R84, 0xffff, RZ, 0xc0, !PT ;  /* 0x0000ffff54547812 */ /* 0x000fe400078ec0ff */
[----:B------:R-:W-:Y:S02]  /*472f0*/  LOP3.LUT R85, R85, 0xffff, RZ, 0xc0, !PT ;  /* 0x0000ffff55557812 */ /* 0x000fe400078ec0ff */
[--C-:B------:R-:W-:Y:S02]  /*47300*/  PRMT R84, R84, 0x3340, R0.reuse ;  /* 0x0000334054547816 */ /* 0x100fe40000000000 */
[----:B------:R-:W-:Y:S02]  /*47310*/  LOP3.LUT R86, R86, 0xffff, RZ, 0xc0, !PT ;  /* 0x0000ffff56567812 */ /* 0x000fe400078ec0ff */
[--C-:B------:R-:W-:Y:S02]  /*47320*/  PRMT R85, R85, 0x3340, R0.reuse ;  /* 0x0000334055557816 */ /* 0x100fe40000000000 */
[----:B------:R-:W-:-:S02]  /*47330*/  PRMT R86, R86, 0x3340, R0 ;  /* 0x0000334056567816 */ /* 0x000fc40000000000 */
[----:B------:R-:W-:Y:S02]  /*47340*/  LOP3.LUT R88, R88, 0xffff, RZ, 0xc0, !PT ;  /* 0x0000ffff58587812 */ /* 0x000fe400078ec0ff */
[----:B------:R-:W-:Y:S02]  /*47350*/  LOP3.LUT R89, R89, 0xffff, RZ, 0xc0, !PT ;  /* 0x0000ffff59597812 */ /* 0x000fe400078ec0ff */
[----:B------:R-:W-:Y:S02]  /*47360*/  LOP3.LUT R90, R90, 0xffff, RZ, 0xc0, !PT ;  /* 0x0000ffff5a5a7812 */ /* 0x000fe400078ec0ff */
[--C-:B------:R-:W-:Y:S02]  /*47370*/  PRMT R88, R88, 0x3340, R0.reuse ;  /* 0x0000334058587816 */ /* 0x100fe40000000000 */
        /* <DEDUP_REMOVED lines=10> */
[--C-:B------:R-:W-:Y:S02]  /*47420*/  PRMT R100, R100, 0x3340, R0.reuse ;  /* 0x0000334064647816 */ /* 0x100fe40000000000 */
[----:B------:R-:W-:Y:S02]  /*47430*/  PRMT R101, R101, 0x3340, R0 ;  /* 0x0000334065657816 */ /* 0x000fe40000000000 */
[----:B------:R-:W-:Y:S02]  /*47440*/  LOP3.LUT R104, R104, 0xffff, RZ, 0xc0, !PT ;  /* 0x0000ffff68687812 */ /* 0x000fe400078ec0ff */
[----:B------:R-:W-:-:S02]  /*47450*/  SHF.R.U32.HI R107, RZ, 0x8, R107 ;  /* 0x00000008ff6b7819 */ /* 0x000fc4000001166b */
[--C-:B------:R-:W-:Y:S02]  /*47460*/  PRMT R104, R104, 0x3340, R0.reuse ;  /* 0x0000334068687816 */ /* 0x100fe40000000000 */
[----:B------:R-:W-:Y:S02]  /*47470*/  LOP3.LUT R106, R106, 0xffff, RZ, 0xc0, !PT ;  /* 0x0000ffff6a6a7812 */ /* 0x000fe400078ec0ff */
[----:B------:R-:W-:Y:S02]  /*47480*/  LOP3.LUT R107, R107, 0xffff, RZ, 0xc0, !PT ;  /* 0x0000ffff6b6b7812 */ /* 0x000fe400078ec0ff */
[----:B------:R-:W-:Y:S02]  /*47490*/  LOP3.LUT R108, R108, 0xffff, RZ, 0xc0, !PT ;  /* 0x0000ffff6c6c7812 */ /* 0x000fe400078ec0ff */
[--C-:B------:R-:W-:Y:S02]  /*474a0*/  PRMT R106, R106, 0x3340, R0.reuse ;  /* 0x000033406a6a7816 */ /* 0x100fe40000000000 */
[----:B------:R-:W-:-:S02]  /*474b0*/  PRMT R107, R107, 0x3340, R0 ;  /* 0x000033406b6b7816 */ /* 0x000fc40000000000 */
[--C-:B------:R-:W-:Y:S02]  /*474c0*/  PRMT R108, R108, 0x3340, R0.reuse ;  /* 0x000033406c6c7816 */ /* 0x100fe40000000000 */
[----:B------:R-:W-:Y:S02]  /*474d0*/  LOP3.LUT R109, R109, 0xffff, RZ, 0xc0, !PT ;  /* 0x0000ffff6d6d7812 */ /* 0x000fe400078ec0ff */
[----:B------:R-:W-:Y:S02]  /*474e0*/  LOP3.LUT R110, R110, 0xffff, RZ, 0xc0, !PT ;  /* 0x0000ffff6e6e7812 */ /* 0x000fe400078ec0ff */
[--C-:B------:R-:W-:Y:S02]  /*474f0*/  PRMT R109, R109, 0x3340, R0.reuse ;  /* 0x000033406d6d7816 */ /* 0x100fe40000000000 */
[--C-:B------:R-:W-:Y:S02]  /*47500*/  PRMT R110, R110, 0x3340, R0.reuse ;  /* 0x000033406e6e7816 */ /* 0x100fe40000000000 */
[----:B------:R-:W-:-:S02]  /*47510*/  PRMT R117, R117, 0x3340, R0 ;  /* 0x0000334075757816 */ /* 0x000fc40000000000 */
[----:B---3--:R-:W-:-:S04]  /*47520*/  SHF.R.U32.HI R2, RZ, 0x8, R2 ;  /* 0x00000008ff027819 */ /* 0x008fc80000011602 */
[----:B------:R-:W-:Y:S02]  /*47530*/  LOP3.LUT R252, R2, 0xffff, RZ, 0xc0, !PT ;  /* 0x0000ffff02fc7812 */ /* 0x000fe400078ec0ff */
[----:B------:R-:W3:Y:S02]  /*47540*/  LDL.LU R2, [R1+0x20fc] ;  /* 0x0020fc0001027983 */ /* 0x000ee40000300800 */
[----:B------:R-:W-:Y:S02]  /*47550*/  PRMT R252, R252, 0x3340, R0 ;  /* 0x00003340fcfc7816 */ /* 0x000fe40000000000 */
[----:B------:R0:W-:Y:S01]  /*47560*/  STL [R1+0x44], R3 ;  /* 0x0000440301007387 */ /* 0x0001e20000100800 */
[----:B----4-:R-:W-:-:S03]  /*47570*/  SHF.R.U32.HI R4, RZ, 0x8, R4 ;  /* 0x00000008ff047819 */ /* 0x010fc60000011604 */
[----:B0-----:R-:W4:Y:S04]  /*47580*/  LDL.LU R3, [R1+0x20f8] ;  /* 0x0020f80001037983 */ /* 0x001f280000300800 */
[----:B------:R0:W-:Y:S02]  /*47590*/  STL [R1+0x40], R252 ;  /* 0x000040fc01007387 */ /* 0x0001e40000100800 */
[----:B0-----:R-:W-:Y:S02]  /*475a0*/  SHF.R.U32.HI R252, RZ, 0x8, R243 ;  /* 0x00000008fffc7819 */ /* 0x001fe400000116f3 */
[----:B--2---:R-:W-:Y:S02]  /*475b0*/  SHF.R.U32.HI R243, RZ, 0x8, R221 ;  /* 0x00000008fff37819 */ /* 0x004fe400000116dd */
[----:B------:R-:W-:Y:S01]  /*475c0*/  LOP3.LUT R221, R252, 0xffff, RZ, 0xc0, !PT ;  /* 0x0000fffffcdd7812 */ /* 0x000fe200078ec0ff */
[----:B------:R-:W-:Y:S01]  /*475d0*/  IMAD.MOV.U32 R252, RZ, RZ, R4 ;  /* 0x000000fffffc7224 */ /* 0x000fe200078e0004 */
[----:B------:R-:W-:Y:S01]  /*475e0*/  LOP3.LUT R243, R243, 0xffff, RZ, 0xc0, !PT ;  /* 0x0000fffff3f37812 */ /* 0x000fe200078ec0ff */
[----:B------:R-:W2:Y:S01]  /*475f0*/  LDL.LU R4, [R1+0x20f4] ;  /* 0x0020f40001047983 */ /* 0x000ea20000300800 */
[----:B------:R-:W-:-:S02]  /*47600*/  PRMT R221, R221, 0x3340, R0 ;  /* 0x00003340dddd7816 */ /* 0x000fc40000000000 */
[----:B------:R-:W-:Y:S02]  /*47610*/  LOP3.LUT R252, R252, 0xffff, RZ, 0xc0, !PT ;  /* 0x0000fffffcfc7812 */ /* 0x000fe400078ec0ff */
[--C-:B------:R-:W-:Y:S01]  /*47620*/  PRMT R243, R243, 0x3340, R0.reuse ;  /* 0x00003340f3f37816 */ /* 0x100fe20000000000 */
[----:B------:R0:W-:Y:S01]  /*47630*/  STL [R1+0x30], R221 ;  /* 0x000030dd01007387 */ /* 0x0001e20000100800 */
[----:B------:R-:W-:-:S03]  /*47640*/  PRMT R252, R252, 0x3340, R0 ;  /* 0x00003340fcfc7816 */ /* 0x000fc60000000000 */
[----:B0-----:R-:W4:Y:S04]  /*47650*/  LDL.LU R221, [R1+0x20f0] ;  /* 0x0020f00001dd7983 */ /* 0x001f280000300800 */
[----:B------:R0:W-:Y:S04]  /*47660*/  STL [R1+0x34], R5 ;  /* 0x0000340501007387 */ /* 0x0001e80000100800 */
[----:B0-----:R-:W2:Y:S04]  /*47670*/  LDL.LU R5, [R1+0x20ec] ;  /* 0x0020ec0001057983 */ /* 0x001ea80000300800 */
[----:B------:R0:W-:Y:S04]  /*47680*/  STL [R1+0x2c], R243 ;  /* 0x00002cf301007387 */ /* 0x0001e80000100800 */
[----:B0-----:R-:W2:Y:S04]  /*47690*/  LDL.LU R243, [R1+0x20e8] ;  /* 0x0020e80001f37983 */ /* 0x001ea80000300800 */
[----:B------:R-:W-:Y:S04]  /*476a0*/  STL [R1+0x28], R252 ;  /* 0x000028fc01007387 */ /* 0x000fe80000100800 */
[----:B------:R-:W-:Y:S04]  /*476b0*/  STL [R1+0x594], R217 ;  /* 0x000594d901007387 */ /* 0x000fe80000100800 */
[----:B------:R0:W-:Y:S04]  /*476c0*/  STL [R1+0x590], R70 ;  /* 0x0005904601007387 */ /* 0x0001e80000100800 */
[----:B------:R1:W-:Y:S01]  /*476d0*/  STL [R1+0x58c], R72 ;  /* 0x00058c4801007387 */ /* 0x0003e20000100800 */
[----:B0-----:R-:W-:-:S03]  /*476e0*/  PRMT R70, R213, 0x5410, R74 ;  /* 0x00005410d5467816 */ /* 0x001fc6000000004a */
[----:B------:R0:W-:Y:S01]  /*476f0*/  STL [R1+0x588], R71 ;  /* 0x0005884701007387 */ /* 0x0001e20000100800 */
[----:B-1----:R-:W-:-:S03]  /*47700*/  PRMT R72, R212, 0x5410, R75 ;  /* 0x00005410d4487816 */ /* 0x002fc6000000004b */
[----:B------:R1:W-:Y:S04]  /*47710*/  STL [R1+0x584], R70 ;  /* 0x0005844601007387 */ /* 0x0003e80000100800 */
[----:B------:R1:W-:Y:S01]  /*47720*/  STL [R1+0x580], R72 ;  /* 0x0005804801007387 */ /* 0x0003e20000100800 */
[----:B0-----:R-:W-:Y:S02]  /*47730*/  PRMT R71, R211, 0x5410, R76 ;  /* 0x00005410d3477816 */ /* 0x001fe4000000004c */
[----:B-1----:R-:W-:-:S03]  /*47740*/  PRMT R70, R210, 0x5410, R77 ;  /* 0x00005410d2467816 */ /* 0x002fc6000000004d */
[----:B------:R0:W-:Y:S01]  /*47750*/  STL [R1+0x57c], R71 ;  /* 0x00057c4701007387 */ /* 0x0001e20000100800 */
[----:B------:R-:W-:-:S03]  /*47760*/  PRMT R72, R209, 0x5410, R78 ;  /* 0x00005410d1487816 */ /* 0x000fc6000000004e */
        /* <DEDUP_REMOVED lines=65> */
[----:B---3--:R-:W-:-:S03]  /*47b80*/  PRMT R72, R176, 0x5410, R111 ;  /* 0x00005410b0487816 */ /* 0x008fc6000000006f */
        /* <DEDUP_REMOVED lines=12> */
[----:B------:R1:W-:Y:S01]  /*47c50*/  STL [R1+0x4d0], R70 ;  /* 0x0004d04601007387 */ /* 0x0003e20000100800 */
[----:B------:R-:W-:Y:S02]  /*47c60*/  LOP3.LUT R122, R122, 0xffff, RZ, 0xc0, !PT ;  /* 0x0000ffff7a7a7812 */ /* 0x000fe400078ec0ff */
[----:B------:R-:W-:Y:S01]  /*47c70*/  LOP3.LUT R123, R123, 0xffff, RZ, 0xc0, !PT ;  /* 0x0000ffff7b7b7812 */ /* 0x000fe200078ec0ff */
[----:B------:R3:W-:Y:S01]  /*47c80*/  STL [R1+0x4cc], R72 ;  /* 0x0004cc4801007387 */ /* 0x0007e20000100800 */
[----:B0-----:R-:W-:Y:S02]  /*47c90*/  PRMT R71, R169, 0x5410, R118 ;  /* 0x00005410a9477816 */ /* 0x001fe40000000076 */
[--C-:B------:R-:W-:Y:S02]  /*47ca0*/  PRMT R121, R121, 0x3340, R0.reuse ;  /* 0x0000334079797816 */ /* 0x100fe40000000000 */
[----:B-1----:R-:W-:Y:S02]  /*47cb0*/  PRMT R70, R168, 0x5410, R119 ;  /* 0x00005410a8467816 */ /* 0x002fe40000000077 */
[----:B------:R-:W-:-:S02]  /*47cc0*/  PRMT R122, R122, 0x3340, R0 ;  /* 0x000033407a7a7816 */ /* 0x000fc40000000000 */
[----:B---3--:R-:W-:Y:S01]  /*47cd0*/  PRMT R72, R167, 0x5410, R120 ;  /* 0x00005410a7487816 */ /* 0x008fe20000000078 */
[----:B------:R0:W-:Y:S01]  /*47ce0*/  STL [R1+0x4c4], R71 ;  /* 0x0004c44701007387 */ /* 0x0001e20000100800 */
[----:B------:R-:W-:Y:S02]  /*47cf0*/  LOP3.LUT R124, R124, 0xffff, RZ, 0xc0, !PT ;  /* 0x0000ffff7c7c7812 */ /* 0x000fe400078ec0ff */
[----:B------:R-:W-:Y:S01]  /*47d00*/  PRMT R123, R123, 0x3340, R0 ;  /* 0x000033407b7b7816 */ /* 0x000fe20000000000 */
[----:B------:R1:W-:Y:S01]  /*47d10*/  STL [R1+0x4c0], R70 ;  /* 0x0004c04601007387 */ /* 0x0003e20000100800 */
[----:B------:R-:W-:Y:S02]  /*47d20*/  LOP3.LUT R125, R125, 0xffff, RZ, 0xc0, !PT ;  /* 0x0000ffff7d7d7812 */ /* 0x000fe400078ec0ff */
[----:B------:R-:W-:Y:S01]  /*47d30*/  LOP3.LUT R126, R126, 0xffff, RZ, 0xc0, !PT ;  /* 0x0000ffff7e7e7812 */ /* 0x000fe200078ec0ff */
[----:B------:R3:W-:Y:S01]  /*47d40*/  STL [R1+0x4bc], R72 ;  /* 0x0004bc4801007387 */ /* 0x0007e20000100800 */
[----:B0-----:R-:W-:-:S02]  /*47d50*/  PRMT R71, R166, 0x5410, R121 ;  /* 0x00005410a6477816 */ /* 0x001fc40000000079 */
[----:B------:R-:W-:Y:S02]  /*47d60*/  PRMT R124, R124, 0x3340, R0 ;  /* 0x000033407c7c7816 */ /* 0x000fe40000000000 */
[----:B-1----:R-:W-:Y:S02]  /*47d70*/  PRMT R70, R165, 0x5410, R122 ;  /* 0x00005410a5467816 */ /* 0x002fe4000000007a */
[--C-:B------:R-:W-:Y:S02]  /*47d80*/  PRMT R125, R125, 0x3340, R0.reuse ;  /* 0x000033407d7d7816 */ /* 0x100fe40000000000 */
[----:B---3--:R-:W-:Y:S01]  /*47d90*/  PRMT R72, R164, 0x5410, R123 ;  /* 0x00005410a4487816 */ /* 0x008fe2000000007b */
        /* <DEDUP_REMOVED lines=8> */
[----:B------:R1:W-:Y:S01]  /*47e20*/  STL [R1+0x494], R70 ;  /* 0x0004944601007387 */ /* 0x0003e20000100800 */
[----:B------:R-:W-:-:S03]  /*47e30*/  LOP3.LUT R131, R131, 0xffff, RZ, 0xc0, !PT ;  /* 0x0000ffff83837812 */ /* 0x000fc600078ec0ff */
[----:B------:R3:W-:Y:S01]  /*47e40*/  STL [R1+0x490], R72 ;  /* 0x0004904801007387 */ /* 0x0007e20000100800 */
[----:B0-----:R-:W-:Y:S02]  /*47e50*/  PRMT R71, R160, 0x5410, R127 ;  /* 0x00005410a0477816 */ /* 0x001fe4000000007f */
[----:B------:R-:W-:Y:S02]  /*47e60*/  PRMT R131, R131, 0x3340, R0 ;  /* 0x0000334083837816 */ /* 0x000fe40000000000 */
[----:B-1----:R-:W-:Y:S01]  /*47e70*/  PRMT R70, R159, 0x5410, R128 ;  /* 0x000054109f467816 */ /* 0x002fe20000000080 */
[----:B------:R0:W-:Y:S01]  /*47e80*/  STL [R1+0x48c], R71 ;  /* 0x00048c4701007387 */ /* 0x0001e20000100800 */
[----:B---3--:R-:W-:-:S03]  /*47e90*/  PRMT R72, R158, 0x5410, R129 ;  /* 0x000054109e487816 */ /* 0x008fc60000000081 */
[----:B------:R1:W-:Y:S01]  /*47ea0*/  STL [R1+0x484], R70 ;  /* 0x0004844601007387 */ /* 0x0003e20000100800 */
[----:B------:R-:W-:-:S03]  /*47eb0*/  LOP3.LUT R134, R134, 0xffff, RZ, 0xc0, !PT ;  /* 0x0000ffff86867812 */ /* 0x000fc600078ec0ff */
[----:B------:R3:W-:Y:S01]  /*47ec0*/  STL [R1+0x480], R72 ;  /* 0x0004804801007387 */ /* 0x0007e20000100800 */
[----:B0-----:R-:W-:Y:S02]  /*47ed0*/  PRMT R71, R157, 0x5410, R130 ;  /* 0x000054109d477816 */ /* 0x001fe40000000082 */
[----:B-1----:R-:W-:-:S03]  /*47ee0*/  PRMT R70, R156, 0x5410, R131 ;  /* 0x000054109c467816 */ /* 0x002fc60000000083 */
[----:B------:R0:W-:Y:S01]  /*47ef0*/  STL [R1+0x47c], R71 ;  /* 0x00047c4701007387 */ /* 0x0001e20000100800 */
[----:B---3--:R-:W-:-:S03]  /*47f00*/  PRMT R72, R155, 0x5410, R132 ;  /* 0x000054109b487816 */ /* 0x008fc60000000084 */
[----:B------:R1:W-:Y:S01]  /*47f10*/  STL [R1+0xcc], R70 ;  /* 0x0000cc4601007387 */ /* 0x0003e20000100800 */
[----:B------:R-:W-:-:S03]  /*47f20*/  PRMT R134, R134, 0x3340, R0 ;  /* 0x0000334086867816 */ /* 0x000fc60000000000 */
[----:B------:R3:W-:Y:S01]  /*47f30*/  STL [R1+0xc8], R72 ;  /* 0x0000c84801007387 */ /* 0x0007e20000100800 */
[----:B0-----:R-:W-:Y:S02]  /*47f40*/  PRMT R71, R154, 0x5410, R133 ;  /* 0x000054109a477816 */ /* 0x001fe40000000085 */
[----:B-1----:R-:W-:-:S03]  /*47f50*/  PRMT R70, R153, 0x5410, R134 ;  /* 0x0000541099467816 */ /* 0x002fc60000000086 */
[----:B------:R0:W-:Y:S01]  /*47f60*/  STL [R1+0xc4], R71 ;  /* 0x0000c44701007387 */ /* 0x0001e20000100800 */
[----:B---3--:R-:W-:Y:S01]  /*47f70*/  IMAD R72, R0, UR4, RZ ;  /* 0x0000000400487c24 */ /* 0x008fe2000f8e02ff */
[----:B------:R-:W-:Y:S02]  /*47f80*/  ULDC UR4, c[0x0][0x248] ;  /* 0x0000920000047ab9 */ /* 0x000fe40000000800 */
[----:B------:R1:W-:Y:S01]  /*47f90*/  STL [R1+0xc0], R70 ;  /* 0x0000c04601007387 */ /* 0x0003e20000100800 */
[----:B0-----:R-:W-:Y:S01]  /*47fa0*/  VIADD R71, R72, UR4 ;  /* 0x0000000448477c36 */ /* 0x001fe20008000000 */
[----:B------:R-:W-:-:S03]  /*47fb0*/  ULDC UR4, c[0x0][0x248] ;  /* 0x0000920000047ab9 */ /* 0x000fc60000000800 */
[----:B-1----:R-:W-:Y:S01]  /*47fc0*/  VIADD R70, R71, UR4 ;  /* 0x0000000447467c36 */ /* 0x002fe20008000000 */
[----:B------:R-:W-:Y:S01]  /*47fd0*/  ULDC UR4, c[0x0][0x248] ;  /* 0x0000920000047ab9 */ /* 0x000fe20000000800 */
[----:B------:R-:W-:Y:S02]  /*47fe0*/  SHF.R.U32.HI R63, RZ, 0x8, R63 ;  /* 0x00000008ff3f7819 */ /* 0x000fe4000001163f */
[----:B------:R-:W-:Y:S01]  /*47ff0*/  VIADD R73, R70, UR4 ;  /* 0x0000000446497c36 */ /* 0x000fe20008000000 */
[----:B------:R-:W-:Y:S01]  /*48000*/  STL [R1+0x470], R72 ;  /* 0x0004704801007387 */ /* 0x000fe20000100800 */
[----:B------:R-:W-:Y:S01]  /*48010*/  ULDC UR4, c[0x0][0x248] ;  /* 0x0000920000047ab9 */ /* 0x000fe20000000800 */
[----:B------:R-:W-:Y:S02]  /*48020*/  LOP3.LUT R63, R63, 0xffff, RZ, 0xc0, !PT ;  /* 0x0000ffff3f3f7812 */ /* 0x000fe400078ec0ff */
[----:B------:R-:W-:Y:S04]  /*48030*/  STL [R1+0x468], R71 ;  /* 0x0004684701007387 */ /* 0x000fe80000100800 */
[----:B------:R-:W-:Y:S04]  /*48040*/  STL [R1+0x440], R70 ;  /* 0x0004404601007387 */ /* 0x000fe80000100800 */
[----:B------:R0:W-:Y:S01]  /*48050*/  STL [R1+0x408], R73 ;  /* 0x0004084901007387 */ /* 0x0001e20000100800 */
[----:B------:R-:W-:-:S02]  /*48060*/  PRMT R63, R63, 0x3340, R0 ;  /* 0x000033403f3f7816 */ /* 0x000fc40000000000 */
[----:B------:R-:W-:Y:S02]  /*48070*/  LOP3.LUT R59, R59, 0xffff, RZ, 0xc0, !PT ;  /* 0x0000ffff3b3b7812 */ /* 0x000fe400078ec0ff */
[----:B------:R-:W-:Y:S01]  /*48080*/  SHF.R.U32.HI R55, RZ, 0x8, R55 ;  /* 0x00000008ff377819 */ /* 0x000fe20000011637 */
[----:B0-----:R-:W-:Y:S01]  /*48090*/  VIADD R73, R73, UR4 ;  /* 0x0000000449497c36 */ /* 0x001fe20008000000 */
[----:B------:R-:W-:-:S03]  /*480a0*/  ULDC UR4, c[0x0][0x248] ;  /* 0x0000920000047ab9 */ /* 0x000fc60000000800 */
[----:B------:R-:W-:Y:S01]  /*480b0*/  VIADD R252, R73, UR4 ;  /* 0x0000000449fc7c36 */ /* 0x000fe20008000000 */
[----:B------:R-:W-:Y:S01]  /*480c0*/  ULDC UR4, c[0x0][0x248] ;  /* 0x0000920000047ab9 */ /* 0x000fe20000000800 */
[--C-:B------:R-:W-:Y:S02]  /*480d0*/  PRMT R59, R59, 0x3340, R0.reuse ;  /* 0x000033403b3b7816 */ /* 0x100fe40000000000 */
[----:B------:R-:W-:Y:S02]  /*480e0*/  LOP3.LUT R55, R55, 0xffff, RZ, 0xc0, !PT ;  /* 0x0000ffff37377812 */ /* 0x000fe400078ec0ff */
[----:B------:R-:W-:Y:S01]  /*480f0*/  PRMT R62, R62, 0x5410, R63 ;  /* 0x000054103e3e7816 */ /* 0x000fe2000000003f */
[----:B------:R-:W-:Y:S01]  /*48100*/  VIADD R63, R252, UR4 ;  /* 0x00000004fc3f7c36 */ /* 0x000fe20008000000 */
[----:B------:R-:W-:Y:S01]  /*48110*/  ULDC UR4, c[0x0][0x248] ;  /* 0x0000920000047ab9 */ /* 0x000fe20000000800 */
[----:B------:R-:W-:Y:S02]  /*48120*/  PRMT R55, R55, 0x3340, R0 ;  /* 0x0000334037377816 */ /* 0x000fe40000000000 */
[----:B------:R-:W-:Y:S01]  /*48130*/  PRMT R58, R58, 0x5410, R59 ;  /* 0x000054103a3a7816 */ /* 0x000fe2000000003b */
[----:B------:R-:W-:Y:S01]  /*48140*/  VIADD R59, R63, UR4 ;  /* 0x000000043f3b7c36 */ /* 0x000fe20008000000 */
[----:B------:R-:W-:Y:S01]  /*48150*/  ULDC UR4, c[0x0][0x248] ;  /* 0x0000920000047ab9 */ /* 0x000fe20000000800 */
[----:B------:R-:W-:-:S02]  /*48160*/  PRMT R54, R54, 0x5410, R55 ;  /* 0x0000541036367816 */ /* 0x000fc40000000037 */
[----:B------:R-:W-:Y:S01]  /*48170*/  VIADD R55, R59, UR4 ;  /* 0x000000043b377c36 */ /* 0x000fe20008000000 */
[----:B------:R-:W-:Y:S01]  /*48180*/  ULDC UR4, c[0x0][0x248] ;  /* 0x0000920000047ab9 */ /* 0x000fe20000000800 */
[----:B------:R-:W-:Y:S02]  /*48190*/  LOP3.LUT R45, R45, 0xffff, RZ, 0xc0, !PT ;  /* 0x0000ffff2d2d7812 */ /* 0x000fe400078ec0ff */
[----:B------:R-:W-:Y:S02]  /*481a0*/  SHF.R.U32.HI R41, RZ, 0x8, R41 ;  /* 0x00000008ff297819 */ /* 0x000fe40000011629 */
[----:B------:R-:W-:Y:S01]  /*481b0*/  PRMT R51, R51, 0x5410, R52 ;  /* 0x0000541033337816 */ /* 0x000fe20000000034 */
[----:B------:R-:W-:Y:S01]  /*481c0*/  VIADD R52, R55, UR4 ;  /* 0x0000000437347c36 */ /* 0x000fe20008000000 */
[----:B------:R-:W-:Y:S01]  /*481d0*/  ULDC UR4, c[0x0][0x248] ;  /* 0x0000920000047ab9 */ /* 0x000fe20000000800 */
[----:B------:R-:W-:Y:S02]  /*481e0*/  PRMT R45, R45, 0x3340, R0 ;  /* 0x000033402d2d7816 */ /* 0x000fe40000000000 */
[----:B------:R-:W-:-:S02]  /*481f0*/  LOP3.LUT R41, R41, 0xffff, RZ, 0xc0, !PT ;  /* 0x0000ffff29297812 */ /* 0x000fc400078ec0ff */
[----:B------:R-:W-:Y:S02]  /*48200*/  SHF.R.U32.HI R39, RZ, 0x8, R39 ;  /* 0x00000008ff277819 */ /* 0x000fe40000011627 */
[----:B------:R-:W-:Y:S01]  /*48210*/  PRMT R46, R46, 0x5410, R47 ;  /* 0x000054102e2e7816 */ /* 0x000fe2000000002f */
[----:B------:R-:W-:Y:S01]  /*48220*/  VIADD R47, R52, UR4 ;  /* 0x00000004342f7c36 */ /* 0x000fe20008000000 */
[----:B------:R-:W-:Y:S01]  /*48230*/  PRMT R43, R27, 0x5410, R43 ;  /* 0x000054101b2b7816 */ /* 0x000fe2000000002b */
[----:B------:R-:W-:Y:S01]  /*48240*/  ULDC UR4, c[0x0][0x248] ;  /* 0x0000920000047ab9 */ /* 0x000fe20000000800 */
[----:B------:R-:W-:Y:S02]  /*48250*/  PRMT R41, R41, 0x3340, R0 ;  /* 0x0000334029297816 */ /* 0x000fe40000000000 */
[----:B------:R-:W-:Y:S02]  /*48260*/  LOP3.LUT R39, R39, 0xffff, RZ, 0xc0, !PT ;  /* 0x0000ffff27277812 */ /* 0x000fe400078ec0ff */
[----:B------:R-:W-:-:S02]  /*48270*/  SHF.R.U32.HI R35, RZ, 0x8, R35 ;  /* 0x00000008ff237819 */ /* 0x000fc40000011623 */
[----:B------:R-:W-:Y:S01]  /*48280*/  PRMT R27, R44, 0x5410, R45 ;  /* 0x000054102c1b7816 */ /* 0x000fe2000000002d */
[----:B------:R-:W-:Y:S01]  /*48290*/  VIADD R44, R47, UR4 ;  /* 0x000000042f2c7c36 */ /* 0x000fe20008000000 */
[----:B------:R-:W-:Y:S01]  /*482a0*/  ULDC UR4, c[0x0][0x248] ;  /* 0x0000920000047ab9 */ /* 0x000fe20000000800 */
[----:B------:R-:W-:Y:S02]  /*482b0*/  PRMT R39, R39, 0x3340, R0 ;  /* 0x0000334027277816 */ /* 0x000fe40000000000 */
[----:B------:R-:W-:Y:S02]  /*482c0*/  LOP3.LUT R35, R35, 0xffff, RZ, 0xc0, !PT ;  /* 0x0000ffff23237812 */ /* 0x000fe400078ec0ff */
[----:B------:R-:W-:Y:S02]  /*482d0*/  SHF.R.U32.HI R33, RZ, 0x8, R33 ;  /* 0x00000008ff217819 */ /* 0x000fe40000011621 */
[----:B------:R-:W-:Y:S01]  /*482e0*/  PRMT R25, R25, 0x5410, R41 ;  /* 0x0000541019197816 */ /* 0x000fe20000000029 */
[----:B------:R-:W-:Y:S01]  /*482f0*/  VIADD R41, R44, UR4 ;  /* 0x000000042c297c36 */ /* 0x000fe20008000000 */
[----:B------:R-:W-:Y:S01]  /*48300*/  SHF.R.U32.HI R38, RZ, 0x8, R38 ;  /* 0x00000008ff267819 */ /* 0x000fe20000011626 */
[----:B------:R-:W-:Y:S01]  /*48310*/  ULDC UR4, c[0x0][0x248] ;  /* 0x0000920000047ab9 */ /* 0x000fe20000000800 */
[----:B------:R-:W-:-:S02]  /*48320*/  PRMT R35, R35, 0x3340, R0 ;  /* 0x0000334023237816 */ /* 0x000fc40000000000 */
[----:B------:R-:W-:Y:S02]  /*48330*/  LOP3.LUT R33, R33, 0xffff, RZ, 0xc0, !PT ;  /* 0x0000ffff21217812 */ /* 0x000fe400078ec0ff */
[----:B------:R-:W-:Y:S01]  /*48340*/  PRMT R20, R20, 0x5410, R39 ;  /* 0x0000541014147816 */ /* 0x000fe20000000027 */
[----:B------:R-:W-:Y:S01]  /*48350*/  VIADD R39, R41, UR4 ;  /* 0x0000000429277c36 */ /* 0x000fe20008000000 */
[----:B------:R-:W-:Y:S01]  /*48360*/  LOP3.LUT R38, R38, 0xffff, RZ, 0xc0, !PT ;  /* 0x0000ffff26267812 */ /* 0x000fe200078ec0ff */
[----:B------:R-:W-:Y:S01]  /*48370*/  ULDC UR4, c[0x0][0x248] ;  /* 0x0000920000047ab9 */ /* 0x000fe20000000800 */
[----:B------:R-:W-:Y:S02]  /*48380*/  LOP3.LUT R31, R31, 0xffff, RZ, 0xc0, !PT ;  /* 0x0000ffff1f1f7812 */ /* 0x000fe400078ec0ff */
[--C-:B------:R-:W-:Y:S02]  /*48390*/  PRMT R33, R33, 0x3340, R0.reuse ;  /* 0x0000334021217816 */ /* 0x100fe40000000000 */
[----:B------:R-:W-:Y:S01]  /*483a0*/  PRMT R23, R23, 0x5410, R35 ;  /* 0x0000541017177816 */ /* 0x000fe20000000023 */
[----:B------:R-:W-:Y:S01]  /*483b0*/  VIADD R35, R39, UR4 ;  /* 0x0000000427237c36 */ /* 0x000fe20008000000 */
[----:B------:R-:W-:Y:S01]  /*483c0*/  PRMT R38, R38, 0x3340, R0 ;  /* 0x0000334026267816 */ /* 0x000fe20000000000 */
[----:B------:R-:W-:Y:S01]  /*483d0*/  STL [R1+0x234], R73 ;  /* 0x0002344901007387 */ /* 0x000fe20000100800 */
[----:B------:R-:W-:Y:S01]  /*483e0*/  ULDC UR4, c[0x0][0x248] ;  /* 0x0000920000047ab9 */ /* 0x000fe20000000800 */
[----:B------:R-:W-:-:S02]  /*483f0*/  SHF.R.U32.HI R251, RZ, 0x8, R251 ;  /* 0x00000008fffb7819 */ /* 0x000fc400000116fb */
[----:B------:R-:W-:Y:S01]  /*48400*/  PRMT R31, R31, 0x3340, R0 ;  /* 0x000033401f1f7816 */ /* 0x000fe20000000000 */
[----:B------:R-:W-:Y:S01]  /*48410*/  STL [R1+0xe0], R63 ;  /* 0x0000e03f01007387 */ /* 0x000fe20000100800 */
[----:B------:R-:W-:Y:S02]  /*48420*/  LOP3.LUT R16, R16, 0xffff, RZ, 0xc0, !PT ;  /* 0x0000ffff10107812 */ /* 0x000fe400078ec0ff */
[----:B------:R-:W-:Y:S01]  /*48430*/  SHF.R.U32.HI R14, RZ, 0x8, R14 ;  /* 0x00000008ff0e7819 */ /* 0x000fe2000001160e */
[----:B------:R-:W-:Y:S01]  /*48440*/  STL [R1+0xe4], R59 ;  /* 0x0000e43b01007387 */ /* 0x000fe20000100800 */
[----:B------:R-:W-:Y:S01]  /*48450*/  PRMT R36, R36, 0x5410, R33 ;  /* 0x0000541024247816 */ /* 0x000fe20000000021 */
[----:B------:R-:W-:Y:S01]  /*48460*/  VIADD R33, R35, UR4 ;  /* 0x0000000423217c36 */ /* 0x000fe20008000000 */
[----:B------:R-:W-:Y:S01]  /*48470*/  SHF.R.U32.HI R15, RZ, 0x8, R15 ;  /* 0x00000008ff0f7819 */ /* 0x000fe2000001160f */
[----:B------:R-:W-:Y:S01]  /*48480*/  STL [R1+0xe8], R55 ;  /* 0x0000e83701007387 */ /* 0x000fe20000100800 */
[----:B------:R-:W-:Y:S01]  /*48490*/  LOP3.LUT R17, R17, 0xffff, RZ, 0xc0, !PT ;  /* 0x0000ffff11117812 */ /* 0x000fe200078ec0ff */
[----:B------:R-:W-:Y:S01]  /*484a0*/  ULDC UR4, c[0x0][0x248] ;  /* 0x0000920000047ab9 */ /* 0x000fe20000000800 */
[----:B------:R-:W-:Y:S01]  /*484b0*/  PRMT R22, R22, 0x5410, R38 ;  /* 0x0000541016167816 */ /* 0x000fe20000000026 */
[----:B------:R-:W-:Y:S01]  /*484c0*/  STL [R1+0xec], R52 ;  /* 0x0000ec3401007387 */ /* 0x000fe20000100800 */
[----:B------:R-:W-:-:S02]  /*484d0*/  LOP3.LUT R251, R251, 0xffff, RZ, 0xc0, !PT ;  /* 0x0000fffffbfb7812 */ /* 0x000fc400078ec0ff */
[--C-:B------:R-:W-:Y:S01]  /*484e0*/  PRMT R16, R16, 0x3340, R0.reuse ;  /* 0x0000334010107816 */ /* 0x100fe20000000000 */
[----:B------:R-:W-:Y:S01]  /*484f0*/  STL [R1+0xf0], R47 ;  /* 0x0000f02f01007387 */ /* 0x000fe20000100800 */
[----:B------:R-:W-:Y:S02]  /*48500*/  LOP3.LUT R14, R14, 0xffff, RZ, 0xc0, !PT ;  /* 0x0000ffff0e0e7812 */ /* 0x000fe400078ec0ff */
[----:B------:R-:W-:Y:S01]  /*48510*/  PRMT R38, R30, 0x5410, R31 ;  /* 0x000054101e267816 */ /* 0x000fe2000000001f */
[----:B------:R0:W-:Y:S01]  /*48520*/  STL [R1+0xf4], R44 ;  /* 0x0000f42c01007387 */ /* 0x0001e20000100800 */
[----:B------:R-:W-:Y:S01]  /*48530*/  LOP3.LUT R15, R15, 0xffff, RZ, 0xc0, !PT ;  /* 0x0000ffff0f0f7812 */ /* 0x000fe200078ec0ff */
[----:B------:R-:W-:Y:S01]  /*48540*/  VIADD R30, R33, UR4 ;  /* 0x00000004211e7c36 */ /* 0x000fe20008000000 */
[----:B------:R-:W-:Y:S01]  /*48550*/  LOP3.LUT R12, R12, 0xffff, RZ, 0xc0, !PT ;  /* 0x0000ffff0c0c7812 */ /* 0x000fe200078ec0ff */
[----:B------:R-:W-:Y:S01]  /*48560*/  STL [R1+0xf8], R41 ;  /* 0x0000f82901007387 */ /* 0x000fe20000100800 */
[--C-:B------:R-:W-:Y:S01]  /*48570*/  PRMT R17, R17, 0x3340, R0.reuse ;  /* 0x0000334011117816 */ /* 0x100fe20000000000 */
[----:B------:R-:W-:Y:S01]  /*48580*/  ULDC UR4, c[0x0][0x248] ;  /* 0x0000920000047ab9 */ /* 0x000fe20000000800 */
[----:B------:R-:W-:Y:S01]  /*48590*/  LOP3.LUT R13, R13, 0xffff, RZ, 0xc0, !PT ;  /* 0x0000ffff0d0d7812 */ /* 0x000fe200078ec0ff */
[----:B------:R-:W-:Y:S01]  /*485a0*/  STL [R1+0xfc], R39 ;  /* 0x0000fc2701007387 */ /* 0x000fe20000100800 */
[----:B------:R-:W-:-:S02]  /*485b0*/  PRMT R251, R251, 0x3340, R0 ;  /* 0x00003340fbfb7816 */ /* 0x000fc40000000000 */
[----:B------:R-:W-:Y:S01]  /*485c0*/  PRMT R14, R14, 0x3340, R0 ;  /* 0x000033400e0e7816 */ /* 0x000fe20000000000 */
[----:B------:R-:W-:Y:S01]  /*485d0*/  STL [R1+0x100], R35 ;  /* 0x0001002301007387 */ /* 0x000fe20000100800 */
[----:B------:R-:W-:Y:S02]  /*485e0*/  LOP3.LUT R11, R11, 0xffff, RZ, 0xc0, !PT ;  /* 0x0000ffff0b0b7812 */ /* 0x000fe400078ec0ff */
[----:B0-----:R-:W-:Y:S01]  /*485f0*/  PRMT R44, R242, 0x5410, R16 ;  /* 0x00005410f22c7816 */ /* 0x001fe20000000010 */
[----:B------:R-:W-:Y:S01]  /*48600*/  STL [R1+0x104], R33 ;  /* 0x0001042101007387 */ /* 0x000fe20000100800 */
[--C-:B------:R-:W-:Y:S01]  /*48610*/  PRMT R15, R15, 0x3340, R0.reuse ;  /* 0x000033400f0f7816 */ /* 0x100fe20000000000 */
[----:B------:R-:W-:Y:S01]  /*48620*/  VIADD R16, R30, UR4 ;  /* 0x000000041e107c36 */ /* 0x000fe20008000000 */
[--C-:B------:R-:W-:Y:S01]  /*48630*/  PRMT R12, R12, 0x3340, R0.reuse ;  /* 0x000033400c0c7816 */ /* 0x100fe20000000000 */
[----:B------:R-:W3:Y:S01]  /*48640*/  LDL.LU R242, [R1+0x20e4] ;  /* 0x0020e40001f27983 */ /* 0x000ee20000300800 */
[----:B------:R-:W-:Y:S01]  /*48650*/  PRMT R48, R48, 0x5410, R49 ;  /* 0x0000541030307816 */ /* 0x000fe20000000031 */
[----:B------:R-:W-:Y:S01]  /*48660*/  ULDC UR4, c[0x0][0x248] ;  /* 0x0000920000047ab9 */ /* 0x000fe20000000800 */
[----:B------:R-:W-:-:S02]  /*48670*/  PRMT R13, R13, 0x3340, R0 ;  /* 0x000033400d0d7816 */ /* 0x000fc40000000000 */
[----:B------:R-:W-:Y:S02]  /*48680*/  PRMT R49, R241, 0x5410, R17 ;  /* 0x00005410f1317816 */ /* 0x000fe40000000011 */
[----:B------:R-:W-:Y:S01]  /*48690*/  PRMT R66, R66, 0x5410, R67 ;  /* 0x0000541042427816 */ /* 0x000fe20000000043 */
[----:B------:R-:W3:Y:S01]  /*486a0*/  LDL.LU R241, [R1+0x20e0] ;  /* 0x0020e00001f17983 */ /* 0x000ee20000300800 */
[----:B------:R-:W-:Y:S02]  /*486b0*/  PRMT R11, R11, 0x3340, R0 ;  /* 0x000033400b0b7816 */ /* 0x000fe40000000000 */
[----:B------:R-:W-:Y:S01]  /*486c0*/  PRMT R248, R248, 0x5410, R251 ;  /* 0x00005410f8f87816 */ /* 0x000fe200000000fb */
[----:B------:R-:W-:Y:S01]  /*486d0*/  STL [R1+0x108], R30 ;  /* 0x0001081e01007387 */ /* 0x000fe20000100800 */
[----:B------:R-:W-:Y:S01]  /*486e0*/  PRMT R67, R240, 0x5410, R14 ;  /* 0x00005410f0437816 */ /* 0x000fe2000000000e */
[----:B------:R-:W-:Y:S01]  /*486f0*/  VIADD R14, R16, UR4 ;  /* 0x00000004100e7c36 */ /* 0x000fe20008000000 */
[----:B------:R-:W-:Y:S01]  /*48700*/  PRMT R217, R239, 0x5410, R15 ;  /* 0x00005410efd97816 */ /* 0x000fe2000000000f */
[----:B------:R-:W3:Y:S01]  /*48710*/  LDL.LU R240, [R1+0x20dc] ;  /* 0x0020dc0001f07983 */ /* 0x000ee20000300800 */
[----:B------:R-:W-:Y:S01]  /*48720*/  PRMT R251, R238, 0x5410, R12 ;  /* 0x00005410eefb7816 */ /* 0x000fe2000000000c */
[----:B------:R-:W-:Y:S01]  /*48730*/  ULDC UR4, c[0x0][0x248] ;  /* 0x0000920000047ab9 */ /* 0x000fe20000000800 */
[----:B------:R-:W-:Y:S01]  /*48740*/  LOP3.LUT R9, R9, 0xffff, RZ, 0xc0, !PT ;  /* 0x0000ffff09097812 */ /* 0x000fe200078ec0ff */
[----:B------:R-:W3:Y:S01]  /*48750*/  LDL.LU R239, [R1+0x20d8] ;  /* 0x0020d80001ef7983 */ /* 0x000ee20000300800 */
[----:B------:R-:W-:-:S02]  /*48760*/  PRMT R12, R237, 0x5410, R13 ;  /* 0x00005410ed0c7816 */ /* 0x000fc4000000000d */
[----:B------:R-:W-:Y:S01]  /*48770*/  PRMT R11, R236, 0x5410, R11 ;  /* 0x00005410ec0b7816 */ /* 0x000fe2000000000b */
[----:B------:R-:W-:Y:S01]  /*48780*/  STL [R1+0x10c], R16 ;  /* 0x00010c1001007387 */ /* 0x000fe20000100800 */
[----:B------:R-:W-:-:S03]  /*48790*/  LOP3.LUT R10, R10, 0xffff, RZ, 0xc0, !PT ;  /* 0x0000ffff0a0a7812 */ /* 0x000fc600078ec0ff */
[----:B------:R-:W3:Y:S01]  /*487a0*/  LDL.LU R238, [R1+0x20d4] ;  /* 0x0020d40001ee7983 */ /* 0x000ee20000300800 */
[----:B------:R-:W-:-:S03]  /*487b0*/  PRMT R9, R9, 0x3340, R0 ;  /* 0x0000334009097816 */ /* 0x000fc60000000000 */
[----:B------:R-:W3:Y:S01]  /*487c0*/  LDL.LU R237, [R1+0x20d0] ;  /* 0x0020d00001ed7983 */ /* 0x000ee20000300800 */
[----:B------:R-:W-:-:S03]  /*487d0*/  LOP3.LUT R8, R8, 0xffff, RZ, 0xc0, !PT ;  /* 0x0000ffff08087812 */ /* 0x000fc600078ec0ff */
[----:B------:R0:W-:Y:S01]  /*487e0*/  STL [R1+0x110], R14 ;  /* 0x0001100e01007387 */ /* 0x0001e20000100800 */
[----:B------:R-:W-:-:S03]  /*487f0*/  PRMT R10, R10, 0x3340, R0 ;  /* 0x000033400a0a7816 */ /* 0x000fc60000000000 */
[----:B------:R1:W-:Y:S01]  /*48800*/  STL [R1+0xb8], R12 ;  /* 0x0000b80c01007387 */ /* 0x0003e20000100800 */
[----:B------:R-:W-:-:S03]  /*48810*/  LOP3.LUT R7, R7, 0xffff, RZ, 0xc0, !PT ;  /* 0x0000ffff07077812 */ /* 0x000fc600078ec0ff */
[----:B------:R-:W3:Y:S01]  /*48820*/  LDL.LU R236, [R1+0x20cc] ;  /* 0x0020cc0001ec7983 */ /* 0x000ee20000300800 */
[----:B0-----:R-:W-:Y:S01]  /*48830*/  VIADD R14, R14, UR4 ;  /* 0x000000040e0e7c36 */ /* 0x001fe20008000000 */
[----:B------:R-:W-:Y:S02]  /*48840*/  ULDC UR4, c[0x0][0x248] ;  /* 0x0000920000047ab9 */ /* 0x000fe40000000800 */
[----:B------:R0:W-:Y:S01]  /*48850*/  STL [R1+0xbc], R11 ;  /* 0x0000bc0b01007387 */ /* 0x0001e20000100800 */
[--C-:B------:R-:W-:Y:S01]  /*48860*/  PRMT R8, R8, 0x3340, R0.reuse ;  /* 0x0000334008087816 */ /* 0x100fe20000000000 */
[----:B------:R-:W-:Y:S01]  /*48870*/  VIADD R13, R14, UR4 ;  /* 0x000000040e0d7c36 */ /* 0x000fe20008000000 */
[----:B------:R-:W-:Y:S01]  /*48880*/  ULDC UR4, c[0x0][0x248] ;  /* 0x0000920000047ab9 */ /* 0x000fe20000000800 */
[----:B------:R-:W-:Y:S01]  /*48890*/  STL [R1+0x114], R14 ;  /* 0x0001140e01007387 */ /* 0x000fe20000100800 */
[----:B------:R-:W-:Y:S01]  /*488a0*/  PRMT R7, R7, 0x3340, R0 ;  /* 0x0000334007077816 */ /* 0x000fe20000000000 */
[----:B-1----:R-:W1:Y:S01]  /*488b0*/  LDC R12, c[0x0][0x244] ;  /* 0x00009100ff0c7b82 */ /* 0x002e620000000800 */
[----:B0-----:R-:W-:-:S02]  /*488c0*/  PRMT R11, R235, 0x5410, R9 ;  /* 0x00005410eb0b7816 */ /* 0x001fc40000000009 */
[----:B------:R-:W3:Y:S01]  /*488d0*/  LDL.LU R235, [R1+0x20c8] ;  /* 0x0020c80001eb7983 */ /* 0x000ee20000300800 */
[----:B------:R-:W-:Y:S02]  /*488e0*/  PRMT R9, R234, 0x5410, R10 ;  /* 0x00005410ea097816 */ /* 0x000fe4000000000a */
[----:B------:R-:W-:Y:S01]  /*488f0*/  PRMT R8, R233, 0x5410, R8 ;  /* 0x00005410e9087816 */ /* 0x000fe20000000008 */
[----:B------:R0:W-:Y:S01]  /*48900*/  STL [R1+0x478], R11 ;  /* 0x0004780b01007387 */ /* 0x0001e20000100800 */
[----:B------:R-:W-:-:S03]  /*48910*/  PRMT R7, R232, 0x5410, R7 ;  /* 0x00005410e8077816 */ /* 0x000fc60000000007 */
[----:B------:R-:W3:Y:S01]  /*48920*/  LDL.LU R234, [R1+0x20c4] ;  /* 0x0020c40001ea7983 */ /* 0x000ee20000300800 */
[----:B------:R-:W-:-:S03]  /*48930*/  LOP3.LUT R6, R6, 0xffff, RZ, 0xc0, !PT ;  /* 0x0000ffff06067812 */ /* 0x000fc600078ec0ff */
[----:B------:R-:W-:Y:S01]  /*48940*/  STL [R1+0x118], R13 ;  /* 0x0001180d01007387 */ /* 0x000fe20000100800 */
[----:B0-----:R-:W-:Y:S01]  /*48950*/  VIADD R11, R13, UR4 ;  /* 0x000000040d0b7c36 */ /* 0x001fe20008000000 */
[----:B------:R-:W-:Y:S02]  /*48960*/  ULDC UR4, c[0x0][0x248] ;  /* 0x0000920000047ab9 */ /* 0x000fe40000000800 */
[----:B------:R0:W-:Y:S01]  /*48970*/  STL [R1+0x488], R9 ;  /* 0x0004880901007387 */ /* 0x0001e20000100800 */
[----:B------:R-:W-:Y:S01]  /*48980*/  VIADD R10, R11, UR4 ;  /* 0x000000040b0a7c36 */ /* 0x000fe20008000000 */
[----:B------:R-:W-:Y:S02]  /*48990*/  PRMT R6, R6, 0x3340, R0 ;  /* 0x0000334006067816 */ /* 0x000fe40000000000 */
[----:B------:R-:W3:Y:S01]  /*489a0*/  LDL.LU R233, [R1+0x20c0] ;  /* 0x0020c00001e97983 */ /* 0x000ee20000300800 */
[----:B------:R-:W-:-:S03]  /*489b0*/  ULDC UR4, c[0x0][0x244] ;  /* 0x0000910000047ab9 */ /* 0x000fc60000000800 */
[----:B------:R4:W-:Y:S01]  /*489c0*/  STL [R1+0x498], R8 ;  /* 0x0004980801007387 */ /* 0x0009e20000100800 */
[----:B0-----:R-:W0:Y:S03]  /*489d0*/  LDC R9, c[0x0][0x244] ;  /* 0x00009100ff097b82 */ /* 0x001e260000000800 */
[----:B------:R-:W-:Y:S04]  /*489e0*/  STL [R1+0x11c], R11 ;  /* 0x00011c0b01007387 */ /* 0x000fe80000100800 */
[----:B------:R-:W3:Y:S01]  /*489f0*/  LDL.LU R232, [R1+0x20bc] ;  /* 0x0020bc0001e87983 */ /* 0x000ee20000300800 */
[----:B------:R-:W-:Y:S01]  /*48a00*/  PRMT R6, R220, 0x5410, R6 ;  /* 0x00005410dc067816 */ /* 0x000fe20000000006 */
[----:B------:R-:W-:Y:S01]  /*48a10*/  IMAD R14, R2, UR4, RZ ;  /* 0x00000004020e7c24 */ /* 0x000fe2000f8e02ff */
[----:B----4-:R-:W4:Y:S01]  /*48a20*/  LDC R8, c[0x0][0x244] ;  /* 0x00009100ff087b82 */ /* 0x010f220000000800 */
[----:B------:R-:W-:Y:S04]  /*48a30*/  STL [R1+0x4ac], R7 ;  /* 0x0004ac0701007387 */ /* 0x000fe80000100800 */
[----:B------:R2:W-:Y:S02]  /*48a40*/  STL [R1+0x120], R10 ;  /* 0x0001200a01007387 */ /* 0x0005e40000100800 */
[----:B--2---:R-:W-:Y:S01]  /*48a50*/  VIADD R10, R10, UR5 ;  /* 0x000000050a0a7c36 */ /* 0x004fe20008000000 */
[----:B------:R-:W-:-:S03]  /*48a60*/  ULDC UR5, c[0x0][0x248] ;  /* 0x0000920000057ab9 */ /* 0x000fc60000000800 */
[----:B------:R-:W-:Y:S01]  /*48a70*/  VIADD R7, R10, UR5 ;  /* 0x000000050a077c36 */ /* 0x000fe20008000000 */
[----:B------:R-:W-:Y:S01]  /*48a80*/  STL [R1+0x124], R10 ;  /* 0x0001240a01007387 */ /* 0x000fe20000100800 */
[----:B------:R-:W-:-:S03]  /*48a90*/  ULDC.64 UR4, c[0x0][0x220] ;  /* 0x0000880000047ab9 */ /* 0x000fc60000000a00 */
[----:B------:R-:W2:Y:S01]  /*48aa0*/  LDL.LU R220, [R1+0x20b8] ;  /* 0x0020b80001dc7983 */ /* 0x000ea20000300800 */
[----:B------:R-:W-:Y:S01]  /*48ab0*/  IADD3 R15, P2, R14, UR4, RZ ;  /* 0x000000040e0f7c10 */ /* 0x000fe2000ff5e0ff */
[----:B------:R-:W-:Y:S02]  /*48ac0*/  ULDC UR4, c[0x0][0x248] ;  /* 0x0000920000047ab9 */ /* 0x000fe40000000800 */
[----:B------:R-:W-:Y:S04]  /*48ad0*/  STL [R1+0x4b4], R6 ;  /* 0x0004b40601007387 */ /* 0x000fe80000100800 */
[----:B------:R0:W-:Y:S01]  /*48ae0*/  STL [R1+0x128], R7 ;  /* 0x0001280701007387 */ /* 0x0001e20000100800 */
[----:B-1----:R-:W-:Y:S02]  /*48af0*/  IMAD R12, R12, 0x80, R14 ;  /* 0x000000800c0c7824 */ /* 0x002fe400078e020e */
[----:B0-----:R-:W-:Y:S01]  /*48b00*/  VIADD R7, R7, UR6 ;  /* 0x0000000607077c36 */ /* 0x001fe20008000000 */
[----:B------:R-:W-:-:S03]  /*48b10*/  ULDC UR6, c[0x0][0x248] ;  /* 0x0000920000067ab9 */ /* 0x000fc60000000800 */
[----:B------:R-:W-:Y:S01]  /*48b20*/  VIADD R6, R7, UR4 ;  /* 0x0000000407067c36 */ /* 0x000fe20008000000 */
[----:B------:R-:W-:Y:S01]  /*48b30*/  STL [R1+0x12c], R7 ;  /* 0x00012c0701007387 */ /* 0x000fe20000100800 */
[----:B------:R-:W-:Y:S01]  /*48b40*/  LEA.HI.X.SX32 R14, R14, UR5, 0x1, P2 ;  /* 0x000000050e0e7c11 */ /* 0x000fe200090f0eff */
[----:B------:R-:W-:Y:S02]  /*48b50*/  ULDC.64 UR4, c[0x0][0x220] ;  /* 0x0000880000047ab9 */ /* 0x000fe40000000a00 */
[----:B------:R0:W-:Y:S01]  /*48b60*/  STL [R1+0x130], R6 ;  /* 0x0001300601007387 */ /* 0x0001e20000100800 */
[----:B------:R-:W-:Y:S01]  /*48b70*/  IADD3 R13, P2, R12, UR4, RZ ;  /* 0x000000040c0d7c10 */ /* 0x000fe2000ff5e0ff */
[----:B------:R-:W-:Y:S01]  /*48b80*/  ULDC UR4, c[0x0][0x248] ;  /* 0x0000920000047ab9 */ /* 0x000fe20000000800 */
[----:B0-----:R-:W-:Y:S01]  /*48b90*/  VIADD R6, R6, UR6 ;  /* 0x0000000606067c36 */ /* 0x001fe20008000000 */
[----:B------:R-:W-:-:S04]  /*48ba0*/  ULDC.64 UR6, c[0x0][0x220] ;  /* 0x0000880000067ab9 */ /* 0x000fc80000000a00 */
[----:B------:R0:W-:Y:S02]  /*48bb0*/  STL [R1+0x134], R6 ;  /* 0x0001340601007387 */ /* 0x0001e40000100800 */
[----:B0-----:R-:W-:Y:S01]  /*48bc0*/  VIADD R6, R6, UR4 ;  /* 0x0000000406067c36 */ /* 0x001fe20008000000 */
[----:B------:R-:W-:-:S04]  /*48bd0*/  ULDC UR4, c[0x0][0x248] ;  /* 0x0000920000047ab9 */ /* 0x000fc80000000800 */
[----:B------:R0:W-:Y:S01]  /*48be0*/  STL [R1+0x138], R6 ;  /* 0x0001380601007387 */ /* 0x0001e20000100800 */
[----:B------:R-:W-:Y:S01]  /*48bf0*/  IMAD R9, R9, 0x80, R12 ;  /* 0x0000008009097824 */ /* 0x000fe200078e020c */
[----:B------:R-:W-:Y:S01]  /*48c00*/  LEA.HI.X.SX32 R12, R12, UR5, 0x1, P2 ;  /* 0x000000050c0c7c11 */ /* 0x000fe200090f0eff */
[----:B0-----:R-:W-:Y:S01]  /*48c10*/  VIADD R6, R6, UR4 ;  /* 0x0000000406067c36 */ /* 0x001fe20008000000 */
[----:B------:R-:W-:-:S04]  /*48c20*/  ULDC.64 UR4, c[0x0][0x220] ;  /* 0x0000880000047ab9 */ /* 0x000fc80000000a00 */
[----:B------:R0:W-:Y:S01]  /*48c30*/  STL [R1+0x13c], R6 ;  /* 0x00013c0601007387 */ /* 0x0001e20000100800 */
[----:B------:R-:W-:Y:S01]  /*48c40*/  IADD3 R11, P2, R9, UR4, RZ ;  /* 0x00000004090b7c10 */ /* 0x000fe2000ff5e0ff */
[----:B------:R-:W-:Y:S01]  /*48c50*/  ULDC UR4, c[0x0][0x248] ;  /* 0x0000920000047ab9 */ /* 0x000fe20000000800 */
[----:B0-----:R-:W-:Y:S01]  /*48c60*/  VIADD R6, R6, UR9 ;  /* 0x0000000906067c36 */ /* 0x001fe20008000000 */
[----:B------:R-:W-:-:S04]  /*48c70*/  ULDC UR9, c[0x0][0x248] ;  /* 0x0000920000097ab9 */ /* 0x000fc80000000800 */
[----:B------:R0:W-:Y:S02]  /*48c80*/  STL [R1+0x140], R6 ;  /* 0x0001400601007387 */ /* 0x0001e40000100800 */
[----:B0-----:R-:W-:Y:S01]  /*48c90*/  VIADD R6, R6, UR4 ;  /* 0x0000000406067c36 */ /* 0x001fe20008000000 */
[----:B------:R-:W-:-:S04]  /*48ca0*/  ULDC UR4, c[0x0][0x248] ;  /* 0x0000920000047ab9 */ /* 0x000fc80000000800 */
[----:B------:R0:W-:Y:S01]  /*48cb0*/  STL [R1+0x144], R6 ;  /* 0x0001440601007387 */ /* 0x0001e20000100800 */
[----:B----4-:R-:W-:Y:S02]  /*48cc0*/  IMAD R8, R8, 0x80, R9 ;  /* 0x0000008008087824 */ /* 0x010fe400078e0209 */
[----:B0-----:R-:W-:Y:S01]  /*48cd0*/  VIADD R6, R6, UR4 ;  /* 0x0000000406067c36 */ /* 0x001fe20008000000 */
[----:B------:R-:W-:-:S04]  /*48ce0*/  ULDC UR4, c[0x0][0x248] ;  /* 0x0000920000047ab9 */ /* 0x000fc80000000800 */
[----:B------:R0:W-:Y:S01]  /*48cf0*/  STL [R1+0x148], R6 ;  /* 0x0001480601007387 */ /* 0x0001e20000100800 */
[----:B------:R-:W-:Y:S01]  /*48d00*/  LEA.HI.X.SX32 R9, R9, UR5, 0x1, P2 ;  /* 0x0000000509097c11 */ /* 0x000fe200090f0eff */
[----:B------:R-:W-:Y:S01]  /*48d10*/  ULDC UR5, c[0x0][0x248] ;  /* 0x0000920000057ab9 */ /* 0x000fe20000000800 */
[----:B0-----:R-:W-:Y:S01]  /*48d20*/  VIADD R6, R6, UR4 ;  /* 0x0000000406067c36 */ /* 0x001fe20008000000 */
[----:B------:R-:W-:Y:S01]  /*48d30*/  IADD3 R10, P3, R8, UR6, RZ ;  /* 0x00000006080a7c10 */ /* 0x000fe2000ff7e0ff */
[----:B------:R-:W-:Y:S01]  /*48d40*/  ULDC UR6, c[0x0][0x248] ;  /* 0x0000920000067ab9 */ /* 0x000fe20000000800 */
[----:B------:R-:W-:Y:S02]  /*48d50*/  ULDC UR4, c[0x0][0x248] ;  /* 0x0000920000047ab9 */ /* 0x000fe40000000800 */
[----:B------:R0:W-:Y:S02]  /*48d60*/  STL [R1+0x14c], R6 ;  /* 0x00014c0601007387 */ /* 0x0001e40000100800 */
[----:B0-----:R-:W-:Y:S01]  /*48d70*/  VIADD R6, R6, UR5 ;  /* 0x0000000506067c36 */ /* 0x001fe20008000000 */
[----:B------:R-:W-:Y:S01]  /*48d80*/  LEA.HI.X.SX32 R8, R8, UR7, 0x1, P3 ;  /* 0x0000000708087c11 */ /* 0x000fe200098f0eff */
[----:B------:R-:W-:Y:S01]  /*48d90*/  ULDC UR7, c[0x0][0x248] ;  /* 0x0000920000077ab9 */ /* 0x000fe20000000800 */
[----:B------:R-:W-:-:S02]  /*48da0*/  ULDC UR5, c[0x0][0x248] ;  /* 0x0000920000057ab9 */ /* 0x000fc40000000800 */
[----:B------:R0:W-:Y:S02]  /*48db0*/  STL [R1+0x150], R6 ;  /* 0x0001500601007387 */ /* 0x0001e40000100800 */
[----:B0-----:R-:W-:Y:S01]  /*48dc0*/  VIADD R6, R6, UR6 ;  /* 0x0000000606067c36 */ /* 0x001fe20008000000 */
[----:B------:R-:W-:-:S04]  /*48dd0*/  ULDC UR6, c[0x0][0x248] ;  /* 0x0000920000067ab9 */ /* 0x000fc80000000800 */
[----:B------:R0:W-:Y:S02]  /*48de0*/  STL [R1+0x154], R6 ;  /* 0x0001540601007387 */ /* 0x0001e40000100800 */
[----:B0-----:R-:W-:Y:S01]  /*48df0*/  VIADD R6, R6, UR4 ;  /* 0x0000000406067c36 */ /* 0x001fe20008000000 */
[----:B------:R-:W-:Y:S01]  /*48e00*/  LOP3.LUT R221, R221, 0xfeffffff, RZ, 0xc0, !PT ;  /* 0xfeffffffdddd7812 */ /* 0x000fe200078ec0ff */
[----:B------:R-:W-:-:S03]  /*48e10*/  ULDC UR4, c[0x0][0x248] ;  /* 0x0000920000047ab9 */ /* 0x000fc60000000800 */
[----:B------:R0:W-:Y:S02]  /*48e20*/  STL [R1+0x158], R6 ;  /* 0x0001580601007387 */ /* 0x0001e40000100800 */
[----:B0-----:R-:W-:Y:S01]  /*48e30*/  VIADD R6, R6, UR7 ;  /* 0x0000000706067c36 */ /* 0x001fe20008000000 */
[----:B------:R-:W-:-:S04]  /*48e40*/  ULDC UR7, c[0x0][0x248] ;  /* 0x0000920000077ab9 */ /* 0x000fc80000000800 */
[----:B------:R0:W-:Y:S02]  /*48e50*/  STL [R1+0x15c], R6 ;  /* 0x00015c0601007387 */ /* 0x0001e40000100800 */
[----:B0-----:R-:W-:Y:S01]  /*48e60*/  VIADD R6, R6, UR9 ;  /* 0x0000000906067c36 */ /* 0x001fe20008000000 */
[----:B------:R-:W-:-:S04]  /*48e70*/  ULDC UR9, c[0x0][0x248] ;  /* 0x0000920000097ab9 */ /* 0x000fc80000000800 */
[----:B------:R0:W-:Y:S02]  /*48e80*/  STL [R1+0x160], R6 ;  /* 0x0001600601007387 */ /* 0x0001e40000100800 */
[----:B0-----:R-:W-:Y:S01]  /*48e90*/  VIADD R6, R6, UR5 ;  /* 0x0000000506067c36 */ /* 0x001fe20008000000 */
[----:B------:R-:W-:-:S04]  /*48ea0*/  ULDC UR5, c[0x0][0x248] ;  /* 0x0000920000057ab9 */ /* 0x000fc80000000800 */
[----:B------:R0:W-:Y:S02]  /*48eb0*/  STL [R1+0x164], R6 ;  /* 0x0001640601007387 */ /* 0x0001e40000100800 */
[----:B0-----:R-:W-:-:S05]  /*48ec0*/  VIADD R6, R6, UR13 ;  /* 0x0000000d06067c36 */ /* 0x001fca0008000000 */
[----:B------:R0:W-:Y:S02]  /*48ed0*/  STL [R1+0x168], R6 ;  /* 0x0001680601007387 */ /* 0x0001e40000100800 */
[----:B0-----:R-:W-:Y:S01]  /*48ee0*/  VIADD R6, R6, UR14 ;  /* 0x0000000e06067c36 */ /* 0x001fe20008000000 */
[----:B------:R-:W-:Y:S01]  /*48ef0*/  SHF.R.U32.HI R40, RZ, 0x8, R40 ;  /* 0x00000008ff287819 */ /* 0x000fe20000011628 */
[----:B------:R-:W-:-:S03]  /*48f00*/  ULDC UR14, c[0x0][0x228] ;  /* 0x00008a00000e7ab9 */ /* 0x000fc60000000800 */
        /* <DEDUP_REMOVED lines=10> */
[----:B------:R-:W-:Y:S01]  /*48fb0*/  LOP3.LUT R40, R40, 0xffff, RZ, 0xc0, !PT ;  /* 0x0000ffff28287812 */ /* 0x000fe200078ec0ff */
        /* <DEDUP_REMOVED lines=11> */
[----:B------:R-:W-:Y:S01]  /*49070*/  PRMT R40, R40, 0x3340, R0 ;  /* 0x0000334028287816 */ /* 0x000fe20000000000 */
        /* <DEDUP_REMOVED lines=23> */
[----:B------:R-:W-:-:S04]  /*491f0*/  ULDC.64 UR12, c[0x0][0x228] ;  /* 0x00008a00000c7ab9 */ /* 0x000fc80000000a00 */
[----:B------:R0:W-:Y:S01]  /*49200*/  STL [R1+0x19c], R6 ;  /* 0x00019c0601007387 */ /* 0x0001e20000100800 */
[----:B------:R-:W-:Y:S01]  /*49210*/  ISETP.LT.AND P3, PT, R3, UR12, !P1 ;  /* 0x0000000c03007c0c */ /* 0x000fe2000cf61270 */
[----:B0-----:R-:W-:Y:S01]  /*49220*/  VIADD R6, R6, UR11 ;  /* 0x0000000b06067c36 */ /* 0x001fe20008000000 */
[----:B------:R-:W-:Y:S01]  /*49230*/  SHF.R.S32.HI R28, RZ, 0x1f, R72 ;  /* 0x0000001fff1c7819 */ /* 0x000fe20000011448 */
[----:B------:R-:W-:-:S03]  /*49240*/  ULDC UR11, c[0x0][0x228] ;  /* 0x00008a00000b7ab9 */ /* 0x000fc60000000800 */
[----:B------:R0:W-:Y:S02]  /*49250*/  STL [R1+0x1a0], R6 ;  /* 0x0001a00601007387 */ /* 0x0001e40000100800 */
[----:B0-----:R-:W-:-:S05]  /*49260*/  VIADD R6, R6, UR7 ;  /* 0x0000000706067c36 */ /* 0x001fca0008000000 */
[----:B------:R0:W-:Y:S01]  /*49270*/  STL [R1+0x1a4], R6 ;  /* 0x0001a40601007387 */ /* 0x0001e20000100800 */
[----:B------:R-:W-:Y:S01]  /*49280*/  @P3 LOP3.LUT R221, R221, 0x1000000, RZ, 0xfc, !PT ;  /* 0x01000000dddd3812 */ /* 0x000fe200078efcff */
[----:B0-----:R-:W-:Y:S01]  /*49290*/  VIADD R6, R6, UR6 ;  /* 0x0000000606067c36 */ /* 0x001fe20008000000 */
[----:B------:R-:W-:Y:S02]  /*492a0*/  ULDC.64 UR6, c[0x0][0x228] ;  /* 0x00008a0000067ab9 */ /* 0x000fe40000000a00 */
[----:B------:R-:W-:Y:S02]  /*492b0*/  ISETP.LT.AND P2, PT, R4, UR6, !P1 ;  /* 0x0000000604007c0c */ /* 0x000fe4000cf41270 */
[----:B------:R-:W-:Y:S01]  /*492c0*/  LOP3.LUT R221, R221, 0xff7fffff, RZ, 0xc0, !PT ;  /* 0xff7fffffdddd7812 */ /* 0x000fe200078ec0ff */
[----:B------:R0:W-:Y:S02]  /*492d0*/  STL [R1+0x1a8], R6 ;  /* 0x0001a80601007387 */ /* 0x0001e40000100800 */
[----:B0-----:R-:W-:-:S08]  /*492e0*/  VIADD R6, R6, UR5 ;  /* 0x0000000506067c36 */ /* 0x001fd00008000000 */
[----:B------:R-:W-:Y:S02]  /*492f0*/  @P2 LOP3.LUT R221, R221, 0x800000, RZ, 0xfc, !PT ;  /* 0x00800000dddd2812 */ /* 0x000fe400078efcff */
[----:B------:R-:W-:Y:S01]  /*49300*/  ISETP.LT.AND P2, PT, R5, UR35, !P1 ;  /* 0x0000002305007c0c */ /* 0x000fe2000cf41270 */
[----:B------:R-:W-:Y:S01]  /*49310*/  ULDC UR35, c[0x0][0x228] ;  /* 0x00008a0000237ab9 */ /* 0x000fe20000000800 */
[----:B------:R0:W-:Y:S01]  /*49320*/  STL [R1+0x1ac], R6 ;  /* 0x0001ac0601007387 */ /* 0x0001e20000100800 */
[----:B------:R-:W-:Y:S01]  /*49330*/  LOP3.LUT R221, R221, 0xffbfffff, RZ, 0xc0, !PT ;  /* 0xffbfffffdddd7812 */ /* 0x000fe200078ec0ff */
[----:B0-----:R-:W-:Y:S01]  /*49340*/  VIADD R6, R6, UR4 ;  /* 0x0000000406067c36 */ /* 0x001fe20008000000 */
[----:B------:R-:W-:Y:S02]  /*49350*/  ULDC.64 UR4, c[0x0][0x228] ;  /* 0x00008a0000047ab9 */ /* 0x000fe40000000a00 */
[----:B------:R-:W-:Y:S01]  /*49360*/  ISETP.LT.AND P1, PT, R2, UR4, !P1 ;  /* 0x0000000402007c0c */ /* 0x000fe2000cf21270 */
[----:B------:R-:W-:-:S05]  /*49370*/  ULDC UR4, c[0x0][0x248] ;  /* 0x0000920000047ab9 */ /* 0x000fca0000000800 */
[----:B------:R-:W-:-:S04]  /*49380*/  @P2 LOP3.LUT R221, R221, 0x400000, RZ, 0xfc, !PT ;  /* 0x00400000dddd2812 */ /* 0x000fc800078efcff */
[----:B------:R-:W-:Y:S02]  /*49390*/  LOP3.LUT R221, R221, 0xffdfffff, RZ, 0xc0, !PT ;  /* 0xffdfffffdddd7812 */ /* 0x000fe400078ec0ff */
[-C--:B------:R-:W-:Y:S02]  /*493a0*/  IADD3 R18, P2, R72, R15.reuse, RZ ;  /* 0x0000000f48127210 */ /* 0x080fe40007f5e0ff */
[----:B------:R-:W-:Y:S02]  /*493b0*/  SHF.R.S32.HI R7, RZ, 0x1f, R71 ;  /* 0x0000001fff077819 */ /* 0x000fe40000011447 */
[----:B------:R-:W-:Y:S02]  /*493c0*/  @P1 LOP3.LUT R221, R221, 0x200000, RZ, 0xfc, !PT ;  /* 0x00200000dddd1812 */ /* 0x000fe400078efcff */
[----:B------:R-:W-:Y:S01]  /*493d0*/  IADD3 R16, P1, R71, R15, RZ ;  /* 0x0000000f47107210 */ /* 0x000fe20007f3e0ff */
[--C-:B------:R-:W-:Y:S01]  /*493e0*/  IMAD.X R19, R28, 0x1, R14.reuse, P2 ;  /* 0x000000011c137824 */ /* 0x100fe200010e060e */
[----:B------:R-:W-:Y:S03]  /*493f0*/  STL [R1+0x1b0], R6 ;  /* 0x0001b00601007387 */ /* 0x000fe60000100800 */
[----:B------:R-:W-:Y:S01]  /*49400*/  IMAD.X R17, R7, 0x1, R14, P1 ;  /* 0x0000000107117824 */ /* 0x000fe200008e060e */
[----:B------:R-:W-:Y:S01]  /*49410*/  STL [R1+0x474], R28 ;  /* 0x0004741c01007387 */ /* 0x000fe20000100800 */
[----:B------:R-:W-:Y:S01]  /*49420*/  ISETP.LT.AND P2, PT, R3, UR19, !P0 ;  /* 0x0000001303007c0c */ /* 0x000fe2000c741270 */
[----:B------:R-:W-:-:S02]  /*49430*/  ULDC UR19, c[0x0][0x228] ;  /* 0x00008a0000137ab9 */ /* 0x000fc40000000800 */
[----:B------:R0:W-:Y:S04]  /*49440*/  STL [R1+0x46c], R7 ;  /* 0x00046c0701007387 */ /* 0x0001e80000100800 */
[----:B------:R-:W-:Y:S04]  /*49450*/  STL.64 [R1+0xd0], R18 ;  /* 0x0000d01201007387 */ /* 0x000fe80000100a00 */
[----:B------:R1:W-:Y:S01]  /*49460*/  STL.64 [R1+0xd8], R16 ;  /* 0x0000d81001007387 */ /* 0x0003e20000100a00 */
[----:B0-----:R-:W-:Y:S02]  /*49470*/  SHF.R.S32.HI R7, RZ, 0x1f, R70 ;  /* 0x0000001fff077819 */ /* 0x001fe40000011446 */
[----:B------:R-:W-:-:S02]  /*49480*/  LOP3.LUT R221, R221, 0xffefffff, RZ, 0xc0, !PT ;  /* 0xffefffffdddd7812 */ /* 0x000fc400078ec0ff */
[----:B-1----:R-:W-:-:S05]  /*49490*/  IADD3 R16, P1, R70, R15, RZ ;  /* 0x0000000f46107210 */ /* 0x002fca0007f3e0ff */
[----:B------:R-:W-:Y:S01]  /*494a0*/  IMAD.X R17, R7, 0x1, R14, P1 ;  /* 0x0000000107117824 */ /* 0x000fe200008e060e */
[----:B------:R-:W-:Y:S02]  /*494b0*/  ISETP.LT.AND P1, PT, R4, UR16, !P0 ;  /* 0x0000001004007c0c */ /* 0x000fe4000c721270 */
[----:B------:R-:W-:-:S04]  /*494c0*/  @P2 LOP3.LUT R221, R221, 0x100000, RZ, 0xfc, !PT ;  /* 0x00100000dddd2812 */ /* 0x000fc800078efcff */
[----:B------:R-:W-:Y:S01]  /*494d0*/  LOP3.LUT R221, R221, 0xfff7ffff, RZ, 0xc0, !PT ;  /* 0xfff7ffffdddd7812 */ /* 0x000fe200078ec0ff */
[----:B------:R-:W-:Y:S01]  /*494e0*/  VIADD R6, R6, UR20 ;  /* 0x0000001406067c36 */ /* 0x000fe20008000000 */
[----:B------:R-:W-:Y:S01]  /*494f0*/  STL [R1+0x464], R7 ;  /* 0x0004640701007387 */ /* 0x000fe20000100800 */
[----:B------:R-:W-:Y:S01]  /*49500*/  LOP3.LUT R243, R243, 0x7fffffff, RZ, 0xc0, !PT ;  /* 0x7ffffffff3f37812 */ /* 0x000fe200078ec0ff */
[----:B------:R-:W-:-:S03]  /*49510*/  ULDC UR20, c[0x0][0x228] ;  /* 0x00008a0000147ab9 */ /* 0x000fc60000000800 */
[----:B------:R-:W-:Y:S02]  /*49520*/  @P1 LOP3.LUT R221, R221, 0x80000, RZ, 0xfc, !PT ;  /* 0x00080000dddd1812 */ /* 0x000fe400078efcff */
[----:B------:R-:W-:Y:S01]  /*49530*/  ISETP.LT.AND P1, PT, R5, UR23, !P0 ;  /* 0x0000001705007c0c */ /* 0x000fe2000c721270 */
[----:B------:R0:W-:Y:S01]  /*49540*/  STL [R1+0x1b4], R6 ;  /* 0x0001b40601007387 */ /* 0x0001e20000100800 */
[----:B------:R-:W-:Y:S01]  /*49550*/  LOP3.LUT R221, R221, 0xfffbffff, RZ, 0xc0, !PT ;  /* 0xfffbffffdddd7812 */ /* 0x000fe200078ec0ff */
[----:B0-----:R-:W-:Y:S01]  /*49560*/  VIADD R6, R6, UR17 ;  /* 0x0000001106067c36 */ /* 0x001fe20008000000 */
[----:B------:R-:W-:Y:S02]  /*49570*/  ULDC.64 UR16, c[0x0][0x228] ;  /* 0x00008a0000107ab9 */ /* 0x000fe40000000a00 */
[----:B------:R-:W-:Y:S02]  /*49580*/  ISETP.LT.AND P0, PT, R2, UR16, !P0 ;  /* 0x0000001002007c0c */ /* 0x000fe4000c701270 */
[----:B------:R0:W-:Y:S05]  /*49590*/  STL [R1+0x1b8], R6 ;  /* 0x0001b80601007387 */ /* 0x0001ea0000100800 */
[----:B------:R-:W-:Y:S01]  /*495a0*/  @P1 LOP3.LUT R221, R221, 0x40000, RZ, 0xfc, !PT ;  /* 0x00040000dddd1812 */ /* 0x000fe200078efcff */
[----:B------:R-:W-:Y:S01]  /*495b0*/  STL.64 [R1+0x448], R16 ;  /* 0x0004481001007387 */ /* 0x000fe20000100a00 */
[----:B0-----:R-:W-:-:S02]  /*495c0*/  VIADD R6, R6, UR34 ;  /* 0x0000002206067c36 */ /* 0x001fc40008000000 */
[----:B------:R-:W-:Y:S01]  /*495d0*/  LOP3.LUT R221, R221, 0xfffdffff, RZ, 0xc0, !PT ;  /* 0xfffdffffdddd7812 */ /* 0x000fe200078ec0ff */
[----:B------:R-:W-:Y:S01]  /*495e0*/  ULDC UR34, c[0x0][0x228] ;  /* 0x00008a0000227ab9 */ /* 0x000fe20000000800 */
[----:B------:R-:W-:Y:S01]  /*495f0*/  VIADD R7, R6, UR22 ;  /* 0x0000001606077c36 */ /* 0x000fe20008000000 */
[----:B------:R0:W-:Y:S01]  /*49600*/  STL [R1+0x1bc], R6 ;  /* 0x0001bc0601007387 */ /* 0x0001e20000100800 */
[----:B------:R-:W-:Y:S01]  /*49610*/  @P0 LOP3.LUT R221, R221, 0x20000, RZ, 0xfc, !PT ;  /* 0x00020000dddd0812 */ /* 0x000fe200078efcff */
[----:B------:R-:W-:Y:S01]  /*49620*/  ULDC.64 UR22, c[0x0][0x228] ;  /* 0x00008a0000167ab9 */ /* 0x000fe20000000a00 */
[----:B0-----:R-:W-:-:S05]  /*49630*/  VIADD R6, R0, 0xa9 ;  /* 0x000000a900067836 */ /* 0x001fca0000000000 */
[----:B------:R-:W-:Y:S02]  /*49640*/  ISETP.GE.AND P0, PT, R6, UR13, PT ;  /* 0x0000000d06007c0c */ /* 0x000fe4000bf06270 */
[----:B------:R-:W-:Y:S01]  /*49650*/  LOP3.LUT R221, R221, 0xfffeffff, RZ, 0xc0, !PT ;  /* 0xfffeffffdddd7812 */ /* 0x000fe200078ec0ff */
[----:B------:R-:W-:Y:S01]  /*49660*/  VIADD R6, R0, 0xa8 ;  /* 0x000000a800067836 */ /* 0x000fe20000000000 */
[----:B------:R-:W-:Y:S01]  /*49670*/  ISETP.LT.AND P3, PT, R3, UR60, !P0 ;  /* 0x0000003c03007c0c */ /* 0x000fe2000c761270 */
[----:B------:R-:W-:Y:S01]  /*49680*/  ULDC.64 UR12, c[0x0][0x228] ;  /* 0x00008a00000c7ab9 */ /* 0x000fe20000000a00 */
[----:B------:R-:W-:Y:S01]  /*49690*/  ISETP.LT.AND P2, PT, R4, UR61, !P0 ;  /* 0x0000003d04007c0c */ /* 0x000fe2000c741270 */
[----:B------:R0:W-:Y:S01]  /*496a0*/  STL [R1+0x1c0], R7 ;  /* 0x0001c00701007387 */ /* 0x0001e20000100800 */
[----:B------:R-:W-:Y:S01]  /*496b0*/  ISETP.LT.AND P1, PT, R5, UR38, !P0 ;  /* 0x0000002605007c0c */ /* 0x000fe2000c721270 */
[----:B------:R-:W-:Y:S01]  /*496c0*/  ULDC UR38, c[0x0][0x228] ;  /* 0x00008a0000267ab9 */ /* 0x000fe20000000800 */
[----:B---3--:R-:W-:Y:S01]  /*496d0*/  LOP3.LUT R242, R242, 0x7fffffff, RZ, 0xc0, !PT ;  /* 0x7ffffffff2f27812 */ /* 0x008fe200078ec0ff */
[----:B------:R-:W-:-:S06]  /*496e0*/  ULDC UR60, c[0x0][0x228] ;  /* 0x00008a00003c7ab9 */ /* 0x000fcc0000000800 */
[----:B------:R-:W-:Y:S01]  /*496f0*/  @P3 LOP3.LUT R221, R221, 0x10000, RZ, 0xfc, !PT ;  /* 0x00010000dddd3812 */ /* 0x000fe200078efcff */
[----:B------:R-:W-:-:S03]  /*49700*/  ULDC UR61, c[0x0][0x228] ;  /* 0x00008a00003d7ab9 */ /* 0x000fc60000000800 */
[----:B------:R-:W-:-:S04]  /*49710*/  LOP3.LUT R221, R221, 0xffff7fff, RZ, 0xc0, !PT ;  /* 0xffff7fffdddd7812 */ /* 0x000fc800078ec0ff */
[----:B------:R-:W-:Y:S02]  /*49720*/  @P2 LOP3.LUT R221, R221, 0x8000, RZ, 0xfc, !PT ;  /* 0x00008000dddd2812 */ /* 0x000fe400078efcff */
[----:B------:R-:W-:Y:S02]  /*49730*/  ISETP.LT.AND P0, PT, R2, UR22, !P0 ;  /* 0x0000001602007c0c */ /* 0x000fe4000c701270 */
[----:B------:R-:W-:-:S04]  /*49740*/  LOP3.LUT R221, R221, 0xffffbfff, RZ, 0xc0, !PT ;  /* 0xffffbfffdddd7812 */ /* 0x000fc800078ec0ff */
[----:B------:R-:W-:-:S04]  /*49750*/  @P1 LOP3.LUT R221, R221, 0x4000, RZ, 0xfc, !PT ;  /* 0x00004000dddd1812 */ /* 0x000fc800078efcff */
[----:B------:R-:W-:-:S04]  /*49760*/  LOP3.LUT R221, R221, 0xffffdfff, RZ, 0xc0, !PT ;  /* 0xffffdfffdddd7812 */ /* 0x000fc800078ec0ff */
[----:B------:R-:W-:Y:S02]  /*49770*/  @P0 LOP3.LUT R221, R221, 0x2000, RZ, 0xfc, !PT ;  /* 0x00002000dddd0812 */ /* 0x000fe400078efcff */
[----:B------:R-:W-:Y:S02]  /*49780*/  ISETP.GE.AND P0, PT, R6, UR7, PT ;  /* 0x0000000706007c0c */ /* 0x000fe4000bf06270 */
[----:B------:R-:W-:Y:S01]  /*49790*/  LOP3.LUT R221, R221, 0xffffefff, RZ, 0xc0, !PT ;  /* 0xffffefffdddd7812 */ /* 0x000fe200078ec0ff */
[----:B------:R-:W-:Y:S01]  /*497a0*/  VIADD R6, R0, 0xa7 ;  /* 0x000000a700067836 */ /* 0x000fe20000000000 */
[----:B------:R-:W-:Y:S01]  /*497b0*/  ISETP.LT.AND P3, PT, R3, UR55, !P0 ;  /* 0x0000003703007c0c */ /* 0x000fe2000c761270 */
[----:B------:R-:W-:Y:S01]  /*497c0*/  ULDC.64 UR6, c[0x0][0x228] ;  /* 0x00008a0000067ab9 */ /* 0x000fe20000000a00 */
[----:B------:R-:W-:Y:S01]  /*497d0*/  ISETP.LT.AND P2, PT, R4, UR59, !P0 ;  /* 0x0000003b04007c0c */ /* 0x000fe2000c741270 */
[----:B0-----:R-:W-:Y:S01]  /*497e0*/  VIADD R7, R7, UR4 ;  /* 0x0000000407077c36 */ /* 0x001fe20008000000 */
[----:B------:R-:W-:Y:S01]  /*497f0*/  ISETP.LT.AND P1, PT, R5, UR37, !P0 ;  /* 0x0000002505007c0c */ /* 0x000fe2000c721270 */
[----:B------:R-:W-:Y:S01]  /*49800*/  ULDC UR4, c[0x0][0x248] ;  /* 0x0000920000047ab9 */ /* 0x000fe20000000800 */
[----:B------:R-:W-:Y:S01]  /*49810*/  LOP3.LUT R241, R241, 0x7fffffff, RZ, 0xc0, !PT ;  /* 0x7ffffffff1f17812 */ /* 0x000fe200078ec0ff */
[----:B------:R-:W-:Y:S01]  /*49820*/  ULDC UR37, c[0x0][0x228] ;  /* 0x00008a0000257ab9 */ /* 0x000fe20000000800 */
[----:B------:R-:W-:-:S05]  /*49830*/  ULDC UR55, c[0x0][0x228] ;  /* 0x00008a0000377ab9 */ /* 0x000fca0000000800 */
        /* <DEDUP_REMOVED lines=9> */
[----:B------:R-:W-:-:S04]  /*498d0*/  ISETP.GE.AND P0, PT, R6, UR5, PT ;  /* 0x0000000506007c0c */ /* 0x000fc8000bf06270 */
[----:B------:R-:W-:Y:S02]  /*498e0*/  ISETP.LT.AND P3, PT, R3, UR53, !P0 ;  /* 0x0000003503007c0c */ /* 0x000fe4000c761270 */
[----:B------:R-:W-:Y:S01]  /*498f0*/  LOP3.LUT R221, R221, 0xfffffeff, RZ, 0xc0, !PT ;  /* 0xfffffeffdddd7812 */ /* 0x000fe200078ec0ff */
[----:B------:R0:W-:Y:S01]  /*49900*/  STL [R1+0x1c4], R7 ;  /* 0x0001c40701007387 */ /* 0x0001e20000100800 */
[----:B------:R-:W-:Y:S01]  /*49910*/  ISETP.LT.AND P2, PT, R4, UR36, !P0 ;  /* 0x0000002404007c0c */ /* 0x000fe2000c741270 */
[----:B------:R-:W-:Y:S01]  /*49920*/  VIADD R6, R0, 0xa6 ;  /* 0x000000a600067836 */ /* 0x000fe20000000000 */
[----:B------:R-:W-:Y:S01]  /*49930*/  ISETP.LT.AND P1, PT, R5, UR54, !P0 ;  /* 0x0000003605007c0c */ /* 0x000fe2000c721270 */
[----:B------:R-:W-:Y:S01]  /*49940*/  ULDC UR36, c[0x0][0x228] ;  /* 0x00008a0000247ab9 */ /* 0x000fe20000000800 */
[----:B------:R-:W-:-:S05]  /*49950*/  ULDC UR53, c[0x0][0x228] ;  /* 0x00008a0000357ab9 */ /* 0x000fca0000000800 */
[----:B------:R-:W-:Y:S01]  /*49960*/  @P3 LOP3.LUT R221, R221, 0x100, RZ, 0xfc, !PT ;  /* 0x00000100dddd3812 */ /* 0x000fe200078efcff */
[----:B0-----:R-:W-:Y:S01]  /*49970*/  VIADD R7, R7, UR4 ;  /* 0x0000000407077c36 */ /* 0x001fe20008000000 */
[----:B------:R-:W-:Y:S01]  /*49980*/  ISETP.LT.AND P0, PT, R2, UR6, !P0 ;  /* 0x0000000602007c0c */ /* 0x000fe2000c701270 */
[----:B------:R-:W-:Y:S01]  /*49990*/  ULDC UR4, c[0x0][0x248] ;  /* 0x0000920000047ab9 */ /* 0x000fe20000000800 */
[----:B------:R-:W-:Y:S01]  /*499a0*/  LOP3.LUT R221, R221, 0xffffff7f, RZ, 0xc0, !PT ;  /* 0xffffff7fdddd7812 */ /* 0x000fe200078ec0ff */
[----:B------:R-:W-:Y:S01]  /*499b0*/  ULDC UR6, c[0x0][0x248] ;  /* 0x0000920000067ab9 */ /* 0x000fe20000000800 */
[----:B------:R-:W-:Y:S02]  /*499c0*/  ULDC UR54, c[0x0][0x228] ;  /* 0x00008a0000367ab9 */ /* 0x000fe40000000800 */
[----:B------:R-:W-:-:S04]  /*499d0*/  @P2 LOP3.LUT R221, R221, 0x80, RZ, 0xfc, !PT ;  /* 0x00000080dddd2812 */ /* 0x000fc800078efcff */
[----:B------:R-:W-:-:S04]  /*499e0*/  LOP3.LUT R221, R221, 0xffffffbf, RZ, 0xc0, !PT ;  /* 0xffffffbfdddd7812 */ /* 0x000fc800078ec0ff */
[----:B------:R-:W-:-:S04]  /*499f0*/  @P1 LOP3.LUT R221, R221, 0x40, RZ, 0xfc, !PT ;  /* 0x00000040dddd1812 */ /* 0x000fc800078efcff */
[----:B------:R-:W-:Y:S01]  /*49a00*/  LOP3.LUT R221, R221, 0xffffffdf, RZ, 0xc0, !PT ;  /* 0xffffffdfdddd7812 */ /* 0x000fe200078ec0ff */
[----:B------:R0:W-:Y:S03]  /*49a10*/  STL [R1+0x1c8], R7 ;  /* 0x0001c80701007387 */ /* 0x0001e60000100800 */
[----:B------:R-:W-:Y:S02]  /*49a20*/  @P0 LOP3.LUT R221, R221, 0x20, RZ, 0xfc, !PT ;  /* 0x00000020dddd0812 */ /* 0x000fe400078efcff */
[----:B------:R-:W-:Y:S01]  /*49a30*/  ISETP.GE.AND P0, PT, R6, UR17, PT ;  /* 0x0000001106007c0c */ /* 0x000fe2000bf06270 */
[----:B0-----:R-:W-:-:S03]  /*49a40*/  VIADD R7, R7, UR4 ;  /* 0x0000000407077c36 */ /* 0x001fc60008000000 */
[----:B------:R-:W-:Y:S01]  /*49a50*/  ISETP.LT.AND P3, PT, R3, UR33, !P0 ;  /* 0x0000002103007c0c */ /* 0x000fe2000c761270 */
[----:B------:R-:W-:Y:S01]  /*49a60*/  ULDC UR4, c[0x0][0x248] ;  /* 0x0000920000047ab9 */ /* 0x000fe20000000800 */
[----:B------:R-:W-:Y:S02]  /*49a70*/  ISETP.LT.AND P2, PT, R4, UR51, !P0 ;  /* 0x0000003304007c0c */ /* 0x000fe4000c741270 */
[----:B------:R-:W-:Y:S01]  /*49a80*/  LOP3.LUT R221, R221, 0xffffffef, RZ, 0xc0, !PT ;  /* 0xffffffefdddd7812 */ /* 0x000fe200078ec0ff */
[----:B------:R0:W-:Y:S01]  /*49a90*/  STL [R1+0x1cc], R7 ;  /* 0x0001cc0701007387 */ /* 0x0001e20000100800 */
[----:B------:R-:W-:Y:S01]  /*49aa0*/  ISETP.LT.AND P1, PT, R5, UR52, !P0 ;  /* 0x0000003405007c0c */ /* 0x000fe2000c721270 */
[----:B------:R-:W-:Y:S01]  /*49ab0*/  VIADD R6, R0, 0xa5 ;  /* 0x000000a500067836 */ /* 0x000fe20000000000 */
[----:B------:R-:W-:Y:S01]  /*49ac0*/  ULDC.64 UR16, c[0x0][0x228] ;  /* 0x00008a0000107ab9 */ /* 0x000fe20000000a00 */
[----:B------:R-:W-:Y:S01]  /*49ad0*/  ULDC UR52, c[0x0][0x228] ;  /* 0x00008a0000347ab9 */ /* 0x000fe20000000800 */
[----:B------:R-:W-:Y:S01]  /*49ae0*/  ULDC UR51, c[0x0][0x228] ;  /* 0x00008a0000337ab9 */ /* 0x000fe20000000800 */
[----:B------:R-:W-:Y:S01]  /*49af0*/  ULDC UR33, c[0x0][0x228] ;  /* 0x00008a0000217ab9 */ /* 0x000fe20000000800 */
[----:B0-----:R-:W-:Y:S01]  /*49b00*/  VIADD R7, R7, UR4 ;  /* 0x0000000407077c36 */ /* 0x001fe20008000000 */
[----:B------:R-:W-:-:S04]  /*49b10*/  ULDC UR4, c[0x0][0x248] ;  /* 0x0000920000047ab9 */ /* 0x000fc80000000800 */
[----:B------:R0:W-:Y:S01]  /*49b20*/  STL [R1+0x1d0], R7 ;  /* 0x0001d00701007387 */ /* 0x0001e20000100800 */
[----:B------:R-:W-:Y:S01]  /*49b30*/  @P3 LOP3.LUT R221, R221, 0x10, RZ, 0xfc, !PT ;  /* 0x00000010dddd3812 */ /* 0x000fe200078efcff */
[----:B0-----:R-:W-:Y:S01]  /*49b40*/  VIADD R7, R7, UR4 ;  /* 0x0000000407077c36 */ /* 0x001fe20008000000 */
[----:B------:R-:W-:Y:S02]  /*49b50*/  ULDC UR4, c[0x0][0x248] ;  /* 0x0000920000047ab9 */ /* 0x000fe40000000800 */
[----:B------:R-:W-:Y:S02]  /*49b60*/  LOP3.LUT R221, R221, 0xfffffff7, RZ, 0xc0, !PT ;  /* 0xfffffff7dddd7812 */ /* 0x000fe400078ec0ff */
[----:B------:R0:W-:Y:S02]  /*49b70*/  STL [R1+0x1d4], R7 ;  /* 0x0001d40701007387 */ /* 0x0001e40000100800 */
[----:B------:R-:W-:Y:S01]  /*49b80*/  @P2 LOP3.LUT R221, R221, 0x8, RZ, 0xfc, !PT ;  /* 0x00000008dddd2812 */ /* 0x000fe200078efcff */
[----:B0-----:R-:W-:Y:S01]  /*49b90*/  VIADD R7, R7, UR4 ;  /* 0x0000000407077c36 */ /* 0x001fe20008000000 */
[----:B------:R-:W-:-:S04]  /*49ba0*/  ULDC UR4, c[0x0][0x248] ;  /* 0x0000920000047ab9 */ /* 0x000fc80000000800 */
[----:B------:R0:W-:Y:S01]  /*49bb0*/  STL [R1+0x1d8], R7 ;  /* 0x0001d80701007387 */ /* 0x0001e20000100800 */
[----:B------:R-:W-:Y:S01]  /*49bc0*/  LOP3.LUT R221, R221, 0xfffffffb, RZ, 0xc0, !PT ;  /* 0xfffffffbdddd7812 */ /* 0x000fe200078ec0ff */
[----:B0-----:R-:W-:Y:S01]  /*49bd0*/  VIADD R7, R7, UR4 ;  /* 0x0000000407077c36 */ /* 0x001fe20008000000 */
[----:B------:R-:W-:Y:S02]  /*49be0*/  ULDC.64 UR4, c[0x0][0x228] ;  /* 0x00008a0000047ab9 */ /* 0x000fe40000000a00 */
[----:B------:R-:W-:Y:S01]  /*49bf0*/  ISETP.LT.AND P0, PT, R2, UR4, !P0 ;  /* 0x0000000402007c0c */ /* 0x000fe2000c701270 */
[----:B------:R-:W-:Y:S01]  /*49c00*/  ULDC UR4, c[0x0][0x248] ;  /* 0x0000920000047ab9 */ /* 0x000fe20000000800 */
[----:B------:R-:W-:-:S04]  /*49c10*/  @P1 LOP3.LUT R221, R221, 0x4, RZ, 0xfc, !PT ;  /* 0x00000004dddd1812 */ /* 0x000fc800078efcff */
[----:B------:R-:W-:-:S07]  /*49c20*/  LOP3.LUT R221, R221, 0xfffffffd, RZ, 0xc0, !PT ;  /* 0xfffffffddddd7812 */ /* 0x000fce00078ec0ff */
[----:B------:R-:W-:Y:S02]  /*49c30*/  @P0 LOP3.LUT R221, R221, 0x2, RZ, 0xfc, !PT ;  /* 0x00000002dddd0812 */ /* 0x000fe400078efcff */
[----:B------:R-:W-:Y:S01]  /*49c40*/  ISETP.GE.AND P0, PT, R6, UR23, PT ;  /* 0x0000001706007c0c */ /* 0x000fe2000bf06270 */
[----:B------:R-:W-:Y:S01]  /*49c50*/  VIADD R6, R0, 0xa4 ;  /* 0x000000a400067836 */ /* 0x000fe20000000000 */
[----:B------:R-:W-:Y:S01]  /*49c60*/  LOP3.LUT R221, R221, 0xfffffffe, RZ, 0xc0, !PT ;  /* 0xfffffffedddd7812 */ /* 0x000fe200078ec0ff */
[----:B------:R-:W-:Y:S01]  /*49c70*/  ULDC.64 UR22, c[0x0][0x228] ;  /* 0x00008a0000167ab9 */ /* 0x000fe20000000a00 */
[----:B------:R-:W-:Y:S01]  /*49c80*/  ISETP.LT.AND P2, PT, R4, UR31, !P0 ;  /* 0x0000001f04007c0c */ /* 0x000fe2000c741270 */
[----:B------:R0:W-:Y:S01]  /*49c90*/  STL [R1+0x1dc], R7 ;  /* 0x0001dc0701007387 */ /* 0x0001e20000100800 */
[----:B------:R-:W-:Y:S01]  /*49ca0*/  ISETP.LT.AND P1, PT, R5, UR50, !P0 ;  /* 0x0000003205007c0c */ /* 0x000fe2000c721270 */
[----:B------:R-:W-:Y:S01]  /*49cb0*/  ULDC UR50, c[0x0][0x228] ;  /* 0x00008a0000327ab9 */ /* 0x000fe20000000800 */
[----:B------:R-:W-:Y:S01]  /*49cc0*/  ISETP.LT.AND P3, PT, R3, UR49, !P0 ;  /* 0x0000003103007c0c */ /* 0x000fe2000c761270 */
[----:B------:R-:W-:Y:S01]  /*49cd0*/  ULDC UR49, c[0x0][0x228] ;  /* 0x00008a0000317ab9 */ /* 0x000fe20000000800 */
[----:B------:R-:W-:Y:S01]  /*49ce0*/  ISETP.LT.AND P0, PT, R2, UR16, !P0 ;  /* 0x0000001002007c0c */ /* 0x000fe2000c701270 */
[----:B------:R-:W-:-:S06]  /*49cf0*/  ULDC UR31, c[0x0][0x228] ;  /* 0x00008a00001f7ab9 */ /* 0x000fcc0000000800 */
[----:B------:R-:W-:-:S04]  /*49d00*/  @P2 LOP3.LUT R243, R243, 0x80000000, RZ, 0xfc, !PT ;  /* 0x80000000f3f32812 */ /* 0x000fc800078efcff */
[----:B------:R-:W-:-:S04]  /*49d10*/  LOP3.LUT R243, R243, 0xbfffffff, RZ, 0xc0, !PT ;  /* 0xbffffffff3f37812 */ /* 0x000fc800078ec0ff */
[----:B------:R-:W-:-:S04]  /*49d20*/  @P1 LOP3.LUT R243, R243, 0x40000000, RZ, 0xfc, !PT ;  /* 0x40000000f3f31812 */ /* 0x000fc800078efcff */
[----:B------:R-:W-:-:S04]  /*49d30*/  LOP3.LUT R243, R243, 0xdfffffff, RZ, 0xc0, !PT ;  /* 0xdffffffff3f37812 */ /* 0x000fc800078ec0ff */
[----:B------:R-:W-:Y:S02]  /*49d40*/  @P0 LOP3.LUT R243, R243, 0x20000000, RZ, 0xfc, !PT ;  /* 0x20000000f3f30812 */ /* 0x000fe400078efcff */
[----:B------:R-:W-:Y:S02]  /*49d50*/  ISETP.GE.AND P0, PT, R6, UR13, PT ;  /* 0x0000000d06007c0c */ /* 0x000fe4000bf06270 */
[----:B------:R-:W-:Y:S02]  /*49d60*/  @P3 LOP3.LUT R221, R221, 0x1, RZ, 0xfc, !PT ;  /* 0x00000001dddd3812 */ /* 0x000fe400078efcff */
        /* <DEDUP_REMOVED lines=8> */
[----:B------:R-:W-:-:S07]  /*49df0*/  ULDC UR25, c[0x0][0x228] ;  /* 0x00008a0000197ab9 */ /* 0x000fce0000000800 */
        /* <DEDUP_REMOVED lines=13> */
[----:B------:R0:W-:Y:S01]  /*49ed0*/  STL [R1+0x1e0], R7 ;  /* 0x0001e00701007387 */ /* 0x0001e20000100800 */
[----:B------:R-:W-:Y:S01]  /*49ee0*/  ISETP.LT.AND P2, PT, R4, UR45, !P0 ;  /* 0x0000002d04007c0c */ /* 0x000fe2000c741270 */
[----:B------:R-:W-:Y:S01]  /*49ef0*/  ULDC.64 UR6, c[0x0][0x228] ;  /* 0x00008a0000067ab9 */ /* 0x000fe20000000a00 */
[----:B------:R-:W-:Y:S01]  /*49f00*/  ISETP.LT.AND P1, PT, R5, UR24, !P0 ;  /* 0x0000001805007c0c */ /* 0x000fe2000c721270 */
[----:B------:R-:W-:Y:S01]  /*49f10*/  ULDC UR24, c[0x0][0x228] ;  /* 0x00008a0000187ab9 */ /* 0x000fe20000000800 */
[----:B------:R-:W-:-:S07]  /*49f20*/  ULDC UR46, c[0x0][0x228] ;  /* 0x00008a00002e7ab9 */ /* 0x000fce0000000800 */
[----:B------:R-:W-:Y:S01]  /*49f30*/  @P3 LOP3.LUT R243, R243, 0x1000000, RZ, 0xfc, !PT ;  /* 0x01000000f3f33812 */ /* 0x000fe200078efcff */
[----:B0-----:R-:W-:Y:S01]  /*49f40*/  VIADD R7, R7, UR4 ;  /* 0x0000000407077c36 */ /* 0x001fe20008000000 */
[----:B------:R-:W-:Y:S01]  /*49f50*/  ISETP.LT.AND P0, PT, R2, UR12, !P0 ;  /* 0x0000000c02007c0c */ /* 0x000fe2000c701270 */
[----:B------:R-:W-:Y:S01]  /*49f60*/  ULDC UR4, c[0x0][0x248] ;  /* 0x0000920000047ab9 */ /* 0x000fe20000000800 */
[----:B------:R-:W-:Y:S01]  /*49f70*/  LOP3.LUT R243, R243, 0xff7fffff, RZ, 0xc0, !PT ;  /* 0xff7ffffff3f37812 */ /* 0x000fe200078ec0ff */
[----:B------:R-:W-:-:S03]  /*49f80*/  ULDC UR45, c[0x0][0x228] ;  /* 0x00008a00002d7ab9 */ /* 0x000fc60000000800 */
[----:B------:R-:W-:-:S04]  /*49f90*/  @P2 LOP3.LUT R243, R243, 0x800000, RZ, 0xfc, !PT ;  /* 0x00800000f3f32812 */ /* 0x000fc800078efcff */
        /* <DEDUP_REMOVED lines=20> */
[----:B------:R-:W-:Y:S01]  /*4a0e0*/  @P2 LOP3.LUT R243, R243, 0x80000, RZ, 0xfc, !PT ;  /* 0x00080000f3f32812 */ /* 0x000fe200078efcff */
[----:B------:R0:W-:Y:S03]  /*4a0f0*/  STL [R1+0x1e8], R7 ;  /* 0x0001e80701007387 */ /* 0x0001e60000100800 */
[----:B------:R-:W-:-:S04]  /*4a100*/  LOP3.LUT R243, R243, 0xfffbffff, RZ, 0xc0, !PT ;  /* 0xfffbfffff3f37812 */ /* 0x000fc800078ec0ff */
[----:B------:R-:W-:Y:S01]  /*4a110*/  @P1 LOP3.LUT R243, R243, 0x40000, RZ, 0xfc, !PT ;  /* 0x00040000f3f31812 */ /* 0x000fe200078efcff */
[----:B0-----:R-:W-:Y:S01]  /*4a120*/  VIADD R7, R7, UR4 ;  /* 0x0000000407077c36 */ /* 0x001fe20008000000 */
[----:B------:R-:W-:Y:S02]  /*4a130*/  ULDC UR4, c[0x0][0x248] ;  /* 0x0000920000047ab9 */ /* 0x000fe40000000800 */
[----:B------:R-:W-:Y:S02]  /*4a140*/  LOP3.LUT R243, R243, 0xfffdffff, RZ, 0xc0, !PT ;  /* 0xfffdfffff3f37812 */ /* 0x000fe400078ec0ff */
[----:B------:R0:W-:Y:S02]  /*4a150*/  STL [R1+0x1ec], R7 ;  /* 0x0001ec0701007387 */ /* 0x0001e40000100800 */
[----:B------:R-:W-:Y:S02]  /*4a160*/  @P0 LOP3.LUT R243, R243, 0x20000, RZ, 0xfc, !PT ;  /* 0x00020000f3f30812 */ /* 0x000fe400078efcff */
[----:B------:R-:W-:Y:S01]  /*4a170*/  ISETP.GE.AND P0, PT, R6, UR17, PT ;  /* 0x0000001106007c0c */ /* 0x000fe2000bf06270 */
[----:B0-----:R-:W-:Y:S01]  /*4a180*/  VIADD R7, R7, UR4 ;  /* 0x0000000407077c36 */ /* 0x001fe20008000000 */
[----:B------:R-:W-:Y:S01]  /*4a190*/  ULDC UR4, c[0x0][0x248] ;  /* 0x0000920000047ab9 */ /* 0x000fe20000000800 */
[----:B------:R-:W-:Y:S01]  /*4a1a0*/  LOP3.LUT R243, R243, 0xfffeffff, RZ, 0xc0, !PT ;  /* 0xfffefffff3f37812 */ /* 0x000fe200078ec0ff */
[----:B------:R-:W-:Y:S01]  /*4a1b0*/  VIADD R6, R0, 0xa0 ;  /* 0x000000a000067836 */ /* 0x000fe20000000000 */
[----:B------:R-:W-:Y:S01]  /*4a1c0*/  ULDC.64 UR16, c[0x0][0x228] ;  /* 0x00008a0000107ab9 */ /* 0x000fe20000000a00 */
[----:B------:R0:W-:Y:S01]  /*4a1d0*/  STL [R1+0x1f0], R7 ;  /* 0x0001f00701007387 */ /* 0x0001e20000100800 */
[----:B------:R-:W-:Y:S01]  /*4a1e0*/  ISETP.LT.AND P3, PT, R3, UR43, !P0 ;  /* 0x0000002b03007c0c */ /* 0x000fe2000c761270 */
[----:B------:R-:W-:Y:S01]  /*4a1f0*/  ULDC UR43, c[0x0][0x228] ;  /* 0x00008a00002b7ab9 */ /* 0x000fe20000000800 */
[----:B0-----:R-:W-:Y:S01]  /*4a200*/  VIADD R7, R7, UR4 ;  /* 0x0000000407077c36 */ /* 0x001fe20008000000 */
[----:B------:R-:W-:-:S04]  /*4a210*/  ULDC UR4, c[0x0][0x248] ;  /* 0x0000920000047ab9 */ /* 0x000fc80000000800 */
[----:B------:R0:W-:Y:S01]  /*4a220*/  STL [R1+0x1f4], R7 ;  /* 0x0001f40701007387 */ /* 0x0001e20000100800 */
[----:B------:R-:W-:Y:S01]  /*4a230*/  ISETP.LT.AND P2, PT, R4, UR30, !P0 ;  /* 0x0000001e04007c0c */ /* 0x000fe2000c741270 */
[----:B------:R-:W-:Y:S01]  /*4a240*/  ULDC UR30, c[0x0][0x228] ;  /* 0x00008a00001e7ab9 */ /* 0x000fe20000000800 */
[----:B0-----:R-:W-:Y:S01]  /*4a250*/  VIADD R7, R7, UR4 ;  /* 0x0000000407077c36 */ /* 0x001fe20008000000 */
[----:B------:R-:W-:-:S04]  /*4a260*/  ULDC UR4, c[0x0][0x248] ;  /* 0x0000920000047ab9 */ /* 0x000fc80000000800 */
[----:B------:R0:W-:Y:S01]  /*4a270*/  STL [R1+0x1f8], R7 ;  /* 0x0001f80701007387 */ /* 0x0001e20000100800 */
[----:B------:R-:W-:Y:S02]  /*4a280*/  @P3 LOP3.LUT R243, R243, 0x10000, RZ, 0xfc, !PT ;  /* 0x00010000f3f33812 */ /* 0x000fe400078efcff */
[----:B------:R-:W-:Y:S01]  /*4a290*/  ISETP.LT.AND P1, PT, R5, UR15, !P0 ;  /* 0x0000000f05007c0c */ /* 0x000fe2000c721270 */
[----:B------:R-:W-:Y:S01]  /*4a2a0*/  ULDC UR15, c[0x0][0x228] ;  /* 0x00008a00000f7ab9 */ /* 0x000fe20000000800 */
[----:B0-----:R-:W-:Y:S01]  /*4a2b0*/  VIADD R7, R7, UR4 ;  /* 0x0000000407077c36 */ /* 0x001fe20008000000 */
[----:B------:R-:W-:Y:S01]  /*4a2c0*/  ULDC UR4, c[0x0][0x248] ;  /* 0x0000920000047ab9 */ /* 0x000fe20000000800 */
[----:B------:R-:W-:-:S03]  /*4a2d0*/  LOP3.LUT R243, R243, 0xffff7fff, RZ, 0xc0, !PT ;  /* 0xffff7ffff3f37812 */ /* 0x000fc600078ec0ff */
[----:B------:R0:W-:Y:S01]  /*4a2e0*/  STL [R1+0x1fc], R7 ;  /* 0x0001fc0701007387 */ /* 0x0001e20000100800 */
        /* <DEDUP_REMOVED lines=20> */
[----:B------:R-:W-:-:S08]  /*4a430*/  ULDC UR9, c[0x0][0x228] ;  /* 0x00008a0000097ab9 */ /* 0x000fd00000000800 */
[----:B------:R-:W-:Y:S01]  /*4a440*/  @P3 LOP3.LUT R243, R243, 0x1000, RZ, 0xfc, !PT ;  /* 0x00001000f3f33812 */ /* 0x000fe200078efcff */
[----:B0-----:R-:W-:Y:S01]  /*4a450*/  VIADD R7, R7, UR6 ;  /* 0x0000000607077c36 */ /* 0x001fe20008000000 */
[----:B------:R-:W-:Y:S01]  /*4a460*/  ULDC UR32, c[0x0][0x228] ;  /* 0x00008a0000207ab9 */ /* 0x000fe20000000800 */
[----:B------:R-:W-:Y:S01]  /*4a470*/  LOP3.LUT R240, R240, 0x7fffffff, RZ, 0xc0, !PT ;  /* 0x7ffffffff0f07812 */ /* 0x000fe200078ec0ff */
[----:B------:R-:W-:Y:S01]  /*4a480*/  ULDC UR42, c[0x0][0x228] ;  /* 0x00008a00002a7ab9 */ /* 0x000fe20000000800 */
        /* <DEDUP_REMOVED lines=36> */
[----:B------:R-:W-:-:S08]  /*4a6d0*/  ULDC UR26, c[0x0][0x228] ;  /* 0x00008a00001a7ab9 */ /* 0x000fd00000000800 */
        /* <DEDUP_REMOVED lines=10> */
[----:B------:R-:W-:-:S04]  /*4a780*/  LOP3.LUT R243, R243, 0xfffffffd, RZ, 0xc0, !PT ;  /* 0xfffffffdf3f37812 */ /* 0x000fc800078ec0ff */
[----:B------:R-:W-:Y:S02]  /*4a790*/  @P0 LOP3.LUT R243, R243, 0x2, RZ, 0xfc, !PT ;  /* 0x00000002f3f30812 */ /* 0x000fe400078efcff */
[----:B------:R-:W-:-:S04]  /*4a7a0*/  ISETP.GE.AND P0, PT, R6, UR5, PT ;  /* 0x0000000506007c0c */ /* 0x000fc8000bf06270 */
[----:B------:R-:W-:Y:S01]  /*4a7b0*/  ISETP.LT.AND P2, PT, R4, UR29, !P0 ;  /* 0x0000001d04007c0c */ /* 0x000fe2000c741270 */
[----:B------:R0:W-:Y:S01]  /*4a7c0*/  STL [R1+0x210], R7 ;  /* 0x0002100701007387 */ /* 0x0001e20000100800 */
[----:B------:R-:W-:Y:S01]  /*4a7d0*/  ISETP.LT.AND P1, PT, R5, UR11, !P0 ;  /* 0x0000000b05007c0c */ /* 0x000fe2000c721270 */
[----:B------:R-:W-:Y:S01]  /*4a7e0*/  VIADD R6, R0, 0x9c ;  /* 0x0000009c00067836 */ /* 0x000fe20000000000 */
[----:B------:R-:W-:Y:S01]  /*4a7f0*/  ISETP.LT.AND P3, PT, R3, UR14, !P0 ;  /* 0x0000000e03007c0c */ /* 0x000fe2000c761270 */
[----:B------:R-:W-:Y:S01]  /*4a800*/  ULDC UR29, c[0x0][0x228] ;  /* 0x00008a00001d7ab9 */ /* 0x000fe20000000800 */
[----:B------:R-:W-:Y:S01]  /*4a810*/  ISETP.LT.AND P0, PT, R2, UR6, !P0 ;  /* 0x0000000602007c0c */ /* 0x000fe2000c701270 */
[----:B------:R-:W-:Y:S01]  /*4a820*/  ULDC UR6, c[0x0][0x248] ;  /* 0x0000920000067ab9 */ /* 0x000fe20000000800 */
[----:B------:R-:W-:Y:S01]  /*4a830*/  LOP3.LUT R243, R243, 0xfffffffe, RZ, 0xc0, !PT ;  /* 0xfffffffef3f37812 */ /* 0x000fe200078ec0ff */
[----:B------:R-:W-:Y:S01]  /*4a840*/  ULDC UR11, c[0x0][0x228] ;  /* 0x00008a00000b7ab9 */ /* 0x000fe20000000800 */
[----:B------:R-:W-:-:S03]  /*4a850*/  ULDC UR14, c[0x0][0x228] ;  /* 0x00008a00000e7ab9 */ /* 0x000fc60000000800 */
[----:B------:R-:W-:Y:S01]  /*4a860*/  @P2 LOP3.LUT R242, R242, 0x80000000, RZ, 0xfc, !PT ;  /* 0x80000000f2f22812 */ /* 0x000fe200078efcff */
[----:B0-----:R-:W-:Y:S01]  /*4a870*/  VIADD R7, R7, UR4 ;  /* 0x0000000407077c36 */ /* 0x001fe20008000000 */
[----:B------:R-:W-:Y:S02]  /*4a880*/  ULDC UR4, c[0x0][0x248] ;  /* 0x0000920000047ab9 */ /* 0x000fe40000000800 */
[----:B------:R-:W-:-:S04]  /*4a890*/  LOP3.LUT R242, R242, 0xbfffffff, RZ, 0xc0, !PT ;  /* 0xbffffffff2f27812 */ /* 0x000fc800078ec0ff */
[----:B------:R-:W-:Y:S01]  /*4a8a0*/  @P1 LOP3.LUT R242, R242, 0x40000000, RZ, 0xfc, !PT ;  /* 0x40000000f2f21812 */ /* 0x000fe200078efcff */
[----:B------:R0:W-:Y:S03]  /*4a8b0*/  STL [R1+0x214], R7 ;  /* 0x0002140701007387 */ /* 0x0001e60000100800 */
[----:B------:R-:W-:Y:S01]  /*4a8c0*/  LOP3.LUT R242, R242, 0xdfffffff, RZ, 0xc0, !PT ;  /* 0xdffffffff2f27812 */ /* 0x000fe200078ec0ff */
[----:B0-----:R-:W-:Y:S01]  /*4a8d0*/  VIADD R7, R7, UR4 ;  /* 0x0000000407077c36 */ /* 0x001fe20008000000 */
[----:B------:R-:W-:Y:S02]  /*4a8e0*/  ULDC UR4, c[0x0][0x248] ;  /* 0x0000920000047ab9 */ /* 0x000fe40000000800 */
[----:B------:R-:W-:Y:S02]  /*4a8f0*/  @P0 LOP3.LUT R242, R242, 0x20000000, RZ, 0xfc, !PT ;  /* 0x20000000f2f20812 */ /* 0x000fe400078efcff */
[----:B------:R-:W-:Y:S01]  /*4a900*/  ISETP.GE.AND P0, PT, R6, UR17, PT ;  /* 0x0000001106007c0c */ /* 0x000fe2000bf06270 */
[----:B------:R0:W-:Y:S01]  /*4a910*/  STL [R1+0x218], R7 ;  /* 0x0002180701007387 */ /* 0x0001e20000100800 */
[----:B------:R-:W-:-:S02]  /*4a920*/  @P3 LOP3.LUT R243, R243, 0x1, RZ, 0xfc, !PT ;  /* 0x00000001f3f33812 */ /* 0x000fc400078efcff */
[----:B------:R-:W-:Y:S01]  /*4a930*/  LOP3.LUT R242, R242, 0xefffffff, RZ, 0xc0, !PT ;  /* 0xeffffffff2f27812 */ /* 0x000fe200078ec0ff */
[----:B------:R-:W-:Y:S01]  /*4a940*/  VIADD R6, R0, 0x9b ;  /* 0x0000009b00067836 */ /* 0x000fe20000000000 */
[----:B------:R-:W-:Y:S01]  /*4a950*/  ISETP.LT.AND P3, PT, R3, UR52, !P0 ;  /* 0x0000003403007c0c */ /* 0x000fe2000c761270 */
[----:B------:R-:W-:Y:S01]  /*4a960*/  ULDC.64 UR16, c[0x0][0x228] ;  /* 0x00008a0000107ab9 */ /* 0x000fe20000000a00 */
[----:B------:R-:W-:Y:S01]  /*4a970*/  ISETP.LT.AND P2, PT, R4, UR51, !P0 ;  /* 0x0000003304007c0c */ /* 0x000fe2000c741270 */
[----:B------:R-:W-:Y:S01]  /*4a980*/  ULDC UR51, c[0x0][0x228] ;  /* 0x00008a0000337ab9 */ /* 0x000fe20000000800 */
[----:B------:R-:W-:Y:S01]  /*4a990*/  ISETP.LT.AND P1, PT, R5, UR35, !P0 ;  /* 0x0000002305007c0c */ /* 0x000fe2000c721270 */
[----:B0-----:R-:W-:Y:S01]  /*4a9a0*/  VIADD R7, R7, UR4 ;  /* 0x0000000407077c36 */ /* 0x001fe20008000000 */
[----:B------:R-:W-:Y:S01]  /*4a9b0*/  ULDC UR4, c[0x0][0x248] ;  /* 0x0000920000047ab9 */ /* 0x000fe20000000800 */
[----:B------:R-:W-:Y:S01]  /*4a9c0*/  ULDC UR52, c[0x0][0x228] ;  /* 0x00008a0000347ab9 */ /* 0x000fe20000000800 */
[----:B------:R-:W-:-:S02]  /*4a9d0*/  ULDC UR35, c[0x0][0x228] ;  /* 0x00008a0000237ab9 */ /* 0x000fc40000000800 */
[----:B------:R0:W-:Y:S02]  /*4a9e0*/  STL [R1+0x21c], R7 ;  /* 0x00021c0701007387 */ /* 0x0001e40000100800 */
        /* <DEDUP_REMOVED lines=24> */
[----:B------:R-:W-:Y:S01]  /*4ab70*/  ULDC UR51, c[0x0][0x228] ;  /* 0x00008a0000337ab9 */ /* 0x000fe20000000800 */
[----:B------:R-:W-:Y:S01]  /*4ab80*/  ISETP.LT.AND P2, PT, R4, UR19, !P0 ;  /* 0x0000001304007c0c */ /* 0x000fe2000c741270 */
[----:B------:R-:W-:Y:S01]  /*4ab90*/  ULDC.64 UR22, c[0x0][0x228] ;  /* 0x00008a0000167ab9 */ /* 0x000fe20000000a00 */
[----:B------:R-:W-:Y:S01]  /*4aba0*/  ISETP.LT.AND P1, PT, R5, UR20, !P0 ;  /* 0x0000001405007c0c */ /* 0x000fe2000c721270 */
[----:B------:R0:W-:Y:S08]  /*4abb0*/  STL [R1+0x22c], R7 ;  /* 0x00022c0701007387 */ /* 0x0001f00000100800 */
[----:B------:R-:W-:Y:S01]  /*4abc0*/  @P3 LOP3.LUT R242, R242, 0x1000000, RZ, 0xfc, !PT ;  /* 0x01000000f2f23812 */ /* 0x000fe200078efcff */
[----:B------:R-:W-:Y:S01]  /*4abd0*/  ULDC UR19, c[0x0][0x228] ;  /* 0x00008a0000137ab9 */ /* 0x000fe20000000800 */
[----:B------:R-:W-:-:S02]  /*4abe0*/  ULDC UR20, c[0x0][0x228] ;  /* 0x00008a0000147ab9 */ /* 0x000fc40000000800 */
        /* <DEDUP_REMOVED lines=11> */
[----:B------:R-:W-:Y:S01]  /*4aca0*/  ULDC UR52, c[0x0][0x228] ;  /* 0x00008a0000347ab9 */ /* 0x000fe20000000800 */
[----:B------:R-:W-:Y:S01]  /*4acb0*/  ISETP.LT.AND P2, PT, R4, UR51, !P0 ;  /* 0x0000003304007c0c */ /* 0x000fe2000c741270 */
[----:B------:R-:W-:Y:S01]  /*4acc0*/  ULDC UR51, c[0x0][0x228] ;  /* 0x00008a0000337ab9 */ /* 0x000fe20000000800 */
[----:B------:R-:W-:Y:S01]  /*4acd0*/  ISETP.LT.AND P1, PT, R5, UR34, !P0 ;  /* 0x0000002205007c0c */ /* 0x000fe2000c721270 */
[----:B------:R-:W-:-:S08]  /*4ace0*/  ULDC.64 UR12, c[0x0][0x228] ;  /* 0x00008a00000c7ab9 */ /* 0x000fd00000000a00 */
[----:B------:R-:W-:Y:S01]  /*4acf0*/  @P3 LOP3.LUT R242, R242, 0x100000, RZ, 0xfc, !PT ;  /* 0x00100000f2f23812 */ /* 0x000fe200078efcff */
[----:B0-----:R-:W-:Y:S01]  /*4ad00*/  VIADD R7, R7, UR6 ;  /* 0x0000000607077c36 */ /* 0x001fe20008000000 */
[----:B------:R-:W-:Y:S02]  /*4ad10*/  ULDC UR34, c[0x0][0x228] ;  /* 0x00008a0000227ab9 */ /* 0x000fe40000000800 */
        /* <DEDUP_REMOVED lines=97> */
[----:B------:R-:W-:-:S08]  /*4b330*/  ULDC UR33, c[0x0][0x228] ;  /* 0x00008a0000217ab9 */ /* 0x000fd00000000800 */
[----:B------:R-:W-:Y:S01]  /*4b340*/  @P3 LOP3.LUT R242, R242, 0x10, RZ, 0xfc, !PT ;  /* 0x00000010f2f23812 */ /* 0x000fe200078efcff */
[----:B------:R0:W-:Y:S01]  /*4b350*/  STL [R1+0x258], R7 ;  /* 0x0002580701007387 */ /* 0x0001e20000100800 */
        /* <DEDUP_REMOVED lines=8> */
[----:B------:R-:W-:Y:S01]  /*4b3e0*/  ISETP.GE.AND P0, PT, R6, UR13, PT ;  /* 0x0000000d06007c0c */ /* 0x000fe2000bf06270 */
[----:B------:R-:W-:Y:S01]  /*4b3f0*/  VIADD R6, R0, 0x94 ;  /* 0x0000009400067836 */ /* 0x000fe20000000000 */
[----:B------:R-:W-:Y:S01]  /*4b400*/  LOP3.LUT R242, R242, 0xfffffffe, RZ, 0xc0, !PT ;  /* 0xfffffffef2f27812 */ /* 0x000fe200078ec0ff */
[----:B------:R-:W-:Y:S01]  /*4b410*/  ULDC.64 UR12, c[0x0][0x228] ;  /* 0x00008a00000c7ab9 */ /* 0x000fe20000000a00 */
[----:B------:R-:W-:Y:S01]  /*4b420*/  ISETP.LT.AND P2, PT, R4, UR60, !P0 ;  /* 0x0000003c04007c0c */ /* 0x000fe2000c741270 */
[----:B0-----:R-:W-:Y:S01]  /*4b430*/  VIADD R7, R7, UR6 ;  /* 0x0000000607077c36 */ /* 0x001fe20008000000 */
[----:B------:R-:W-:Y:S01]  /*4b440*/  ISETP.LT.AND P1, PT, R5, UR31, !P0 ;  /* 0x0000001f05007c0c */ /* 0x000fe2000c721270 */
[----:B------:R-:W-:Y:S01]  /*4b450*/  ULDC UR60, c[0x0][0x228] ;  /* 0x00008a00003c7ab9 */ /* 0x000fe20000000800 */
[----:B------:R-:W-:Y:S01]  /*4b460*/  ISETP.LT.AND P3, PT, R3, UR39, !P0 ;  /* 0x0000002703007c0c */ /* 0x000fe2000c761270 */
[----:B------:R-:W-:Y:S01]  /*4b470*/  ULDC UR39, c[0x0][0x228] ;  /* 0x00008a0000277ab9 */ /* 0x000fe20000000800 */
[----:B------:R-:W-:-:S07]  /*4b480*/  ISETP.LT.AND P0, PT, R2, UR22, !P0 ;  /* 0x0000001602007c0c */ /* 0x000fce000c701270 */
        /* <DEDUP_REMOVED lines=15> */
[----:B------:R-:W-:Y:S01]  /*4b580*/  LOP3.LUT R239, R239, 0x7fffffff, RZ, 0xc0, !PT ;  /* 0x7fffffffefef7812 */ /* 0x000fe200078ec0ff */
[----:B------:R-:W-:-:S06]  /*4b590*/  ULDC UR37, c[0x0][0x228] ;  /* 0x00008a0000257ab9 */ /* 0x000fcc0000000800 */
        /* <DEDUP_REMOVED lines=19> */
[----:B------:R-:W-:-:S06]  /*4b6d0*/  ULDC UR33, c[0x0][0x228] ;  /* 0x00008a0000217ab9 */ /* 0x000fcc0000000800 */
[----:B------:R-:W-:Y:S01]  /*4b6e0*/  @P3 LOP3.LUT R241, R241, 0x1000000, RZ, 0xfc, !PT ;  /* 0x01000000f1f13812 */ /* 0x000fe200078efcff */
[----:B0-----:R-:W-:Y:S01]  /*4b6f0*/  VIADD R7, R7, UR4 ;  /* 0x0000000407077c36 */ /* 0x001fe20008000000 */
[----:B------:R-:W-:Y:S01]  /*4b700*/  ISETP.LT.AND P0, PT, R2, UR6, !P0 ;  /* 0x0000000602007c0c */ /* 0x000fe2000c701270 */
[----:B------:R-:W-:Y:S01]  /*4b710*/  ULDC UR4, c[0x0][0x248] ;  /* 0x0000920000047ab9 */ /* 0x000fe20000000800 */
[----:B------:R-:W-:Y:S01]  /*4b720*/  LOP3.LUT R241, R241, 0xff7fffff, RZ, 0xc0, !PT ;  /* 0xff7ffffff1f17812 */ /* 0x000fe200078ec0ff */
[----:B------:R-:W-:Y:S01]  /*4b730*/  ULDC UR6, c[0x0][0x248] ;  /* 0x0000920000067ab9 */ /* 0x000fe20000000800 */
[----:B------:R-:W-:Y:S01]  /*4b740*/  ULDC UR24, c[0x0][0x228] ;  /* 0x00008a0000187ab9 */ /* 0x000fe20000000800 */
[----:B------:R-:W-:Y:S01]  /*4b750*/  LOP3.LUT R238, R238, 0x7fffffff, RZ, 0xc0, !PT ;  /* 0x7fffffffeeee7812 */ /* 0x000fe200078ec0ff */
[----:B------:R-:W-:Y:S01]  /*4b760*/  ULDC UR53, c[0x0][0x228] ;  /* 0x00008a0000357ab9 */ /* 0x000fe20000000800 */
        /* <DEDUP_REMOVED lines=50> */
[----:B------:R-:W-:Y:S01]  /*4ba90*/  ULDC.64 UR30, c[0x0][0x228] ;  /* 0x00008a00001e7ab9 */ /* 0x000fe20000000a00 */
[----:B------:R-:W-:Y:S01]  /*4baa0*/  ISETP.LT.AND P1, PT, R5, UR15, !P0 ;  /* 0x0000000f05007c0c */ /* 0x000fe2000c721270 */
[----:B------:R0:W-:Y:S01]  /*4bab0*/  STL [R1+0x280], R7 ;  /* 0x0002800701007387 */ /* 0x0001e20000100800 */
[----:B------:R-:W-:-:S07]  /*4bac0*/  ULDC UR61, c[0x0][0x228] ;  /* 0x00008a00003d7ab9 */ /* 0x000fce0000000800 */
[----:B------:R-:W-:Y:S01]  /*4bad0*/  @P3 LOP3.LUT R241, R241, 0x10000, RZ, 0xfc, !PT ;  /* 0x00010000f1f13812 */ /* 0x000fe200078efcff */
[----:B------:R-:W-:-:S03]  /*4bae0*/  ULDC UR15, c[0x0][0x228] ;  /* 0x00008a00000f7ab9 */ /* 0x000fc60000000800 */
[----:B------:R-:W-:-:S04]  /*4baf0*/  LOP3.LUT R241, R241, 0xffff7fff, RZ, 0xc0, !PT ;  /* 0xffff7ffff1f17812 */ /* 0x000fc800078ec0ff */
[----:B------:R-:W-:Y:S02]  /*4bb00*/  @P2 LOP3.LUT R241, R241, 0x8000, RZ, 0xfc, !PT ;  /* 0x00008000f1f12812 */ /* 0x000fe400078efcff */
[----:B------:R-:W-:Y:S01]  /*4bb10*/  ISETP.LT.AND P0, PT, R2, UR16, !P0 ;  /* 0x0000001002007c0c */ /* 0x000fe2000c701270 */
[----:B0-----:R-:W-:Y:S01]  /*4bb20*/  VIADD R7, R7, UR6 ;  /* 0x0000000607077c36 */ /* 0x001fe20008000000 */
[----:B------:R-:W-:Y:S01]  /*4bb30*/  LOP3.LUT R241, R241, 0xffffbfff, RZ, 0xc0, !PT ;  /* 0xffffbffff1f17812 */ /* 0x000fe200078ec0ff */
[----:B------:R-:W-:Y:S01]  /*4bb40*/  ULDC UR6, c[0x0][0x248] ;  /* 0x0000920000067ab9 */ /* 0x000fe20000000800 */
[----:B------:R-:W-:Y:S02]  /*4bb50*/  ULDC UR16, c[0x0][0x228] ;  /* 0x00008a0000107ab9 */ /* 0x000fe40000000800 */
        /* <DEDUP_REMOVED lines=9> */
[----:B------:R-:W-:Y:S01]  /*4bbf0*/  ULDC UR13, c[0x0][0x228] ;  /* 0x00008a00000d7ab9 */ /* 0x000fe20000000800 */
[----:B------:R-:W-:Y:S01]  /*4bc00*/  ISETP.LT.AND P1, PT, R5, UR32, !P0 ;  /* 0x0000002005007c0c */ /* 0x000fe2000c721270 */
[----:B------:R-:W-:Y:S01]  /*4bc10*/  ULDC.64 UR32, c[0x0][0x228] ;  /* 0x00008a0000207ab9 */ /* 0x000fe20000000a00 */
        /* <DEDUP_REMOVED lines=43> */
[----:B------:R-:W-:-:S04]  /*4bed0*/  @P3 LOP3.LUT R241, R241, 0x10, RZ, 0xfc, !PT ;  /* 0x00000010f1f13812 */ /* 0x000fc800078efcff */
        /* <DEDUP_REMOVED lines=10> */
[----:B------:R-:W-:Y:S01]  /*4bf80*/  ISETP.GE.AND P0, PT, R6, UR17, PT ;  /* 0x0000001106007c0c */ /* 0x000fe2000bf06270 */
[----:B------:R-:W-:Y:S01]  /*4bf90*/  VIADD R6, R0, 0x8c ;  /* 0x0000008c00067836 */ /* 0x000fe20000000000 */
[----:B------:R-:W-:Y:S01]  /*4bfa0*/  LOP3.LUT R241, R241, 0xfffffffe, RZ, 0xc0, !PT ;  /* 0xfffffffef1f17812 */ /* 0x000fe200078ec0ff */
[----:B------:R0:W-:Y:S01]  /*4bfb0*/  STL [R1+0x290], R7 ;  /* 0x0002900701007387 */ /* 0x0001e20000100800 */
[----:B------:R-:W-:Y:S01]  /*4bfc0*/  ISETP.LT.AND P2, PT, R4, UR29, !P0 ;  /* 0x0000001d04007c0c */ /* 0x000fe2000c741270 */
[----:B------:R-:W-:Y:S01]  /*4bfd0*/  ULDC UR17, c[0x0][0x248] ;  /* 0x0000920000117ab9 */ /* 0x000fe20000000800 */
[----:B------:R-:W-:Y:S01]  /*4bfe0*/  ISETP.LT.AND P1, PT, R5, UR11, !P0 ;  /* 0x0000000b05007c0c */ /* 0x000fe2000c721270 */
[----:B------:R-:W-:Y:S01]  /*4bff0*/  ULDC UR11, c[0x0][0x228] ;  /* 0x00008a00000b7ab9 */ /* 0x000fe20000000800 */
[----:B------:R-:W-:Y:S01]  /*4c000*/  ISETP.LT.AND P3, PT, R3, UR28, !P0 ;  /* 0x0000001c03007c0c */ /* 0x000fe2000c761270 */
[----:B------:R-:W-:Y:S01]  /*4c010*/  ULDC.64 UR28, c[0x0][0x228] ;  /* 0x00008a00001c7ab9 */ /* 0x000fe20000000a00 */
        /* <DEDUP_REMOVED lines=19> */
[----:B------:R0:W-:Y:S01]  /*4c150*/  STL [R1+0x294], R7 ;  /* 0x0002940701007387 */ /* 0x0001e20000100800 */
[----:B------:R-:W-:Y:S01]  /*4c160*/  ULDC UR43, c[0x0][0x228] ;  /* 0x00008a00002b7ab9 */ /* 0x000fe20000000800 */
[----:B------:R-:W-:Y:S01]  /*4c170*/  ULDC UR42, c[0x0][0x228] ;  /* 0x00008a00002a7ab9 */ /* 0x000fe20000000800 */
        /* <DEDUP_REMOVED lines=31> */
[----:B0-----:R-:W-:Y:S01]  /*4c370*/  VIADD R7, R7, UR6 ;  /* 0x0000000607077c36 */ /* 0x001fe20008000000 */
[----:B------:R-:W-:Y:S01]  /*4c380*/  ISETP.LT.AND P3, PT, R3, UR60, !P0 ;  /* 0x0000003c03007c0c */ /* 0x000fe2000c761270 */
[----:B------:R-:W-:Y:S01]  /*4c390*/  ULDC UR6, c[0x0][0x248] ;  /* 0x0000920000067ab9 */ /* 0x000fe20000000800 */
[----:B------:R-:W-:Y:S01]  /*4c3a0*/  ISETP.LT.AND P2, PT, R4, UR35, !P0 ;  /* 0x0000002304007c0c */ /* 0x000fe2000c741270 */
[----:B------:R-:W-:Y:S01]  /*4c3b0*/  VIADD R6, R0, 0x89 ;  /* 0x0000008900067836 */ /* 0x000fe20000000000 */
[----:B------:R-:W-:Y:S01]  /*4c3c0*/  ISETP.LT.AND P1, PT, R5, UR34, !P0 ;  /* 0x0000002205007c0c */ /* 0x000fe2000c721270 */
[----:B------:R0:W-:Y:S01]  /*4c3d0*/  STL [R1+0x29c], R7 ;  /* 0x00029c0701007387 */ /* 0x0001e20000100800 */
[----:B------:R-:W-:Y:S01]  /*4c3e0*/  ULDC UR60, c[0x0][0x228] ;  /* 0x00008a00003c7ab9 */ /* 0x000fe20000000800 */
[----:B------:R-:W-:-:S06]  /*4c3f0*/  ULDC UR23, c[0x0][0x228] ;  /* 0x00008a0000177ab9 */ /* 0x000fcc0000000800 */
[----:B------:R-:W-:Y:S01]  /*4c400*/  @P3 LOP3.LUT R240, R240, 0x100000, RZ, 0xfc, !PT ;  /* 0x00100000f0f03812 */ /* 0x000fe200078efcff */
[----:B------:R-:W-:-:S03]  /*4c410*/  ULDC.64 UR34, c[0x0][0x228] ;  /* 0x00008a0000227ab9 */ /* 0x000fc60000000a00 */
[----:B------:R-:W-:-:S04]  /*4c420*/  LOP3.LUT R240, R240, 0xfff7ffff, RZ, 0xc0, !PT ;  /* 0xfff7fffff0f07812 */ /* 0x000fc800078ec0ff */
[----:B------:R-:W-:Y:S02]  /*4c430*/  @P2 LOP3.LUT R240, R240, 0x80000, RZ, 0xfc, !PT ;  /* 0x00080000f0f02812 */ /* 0x000fe400078efcff */
[----:B------:R-:W-:Y:S02]  /*4c440*/  ISETP.LT.AND P0, PT, R2, UR32, !P0 ;  /* 0x0000002002007c0c */ /* 0x000fe4000c701270 */
        /* <DEDUP_REMOVED lines=16> */
[----:B------:R-:W-:Y:S01]  /*4c550*/  ULDC UR60, c[0x0][0x228] ;  /* 0x00008a00003c7ab9 */ /* 0x000fe20000000800 */
[----:B------:R-:W-:Y:S01]  /*4c560*/  LOP3.LUT R237, R237, 0x7fffffff, RZ, 0xc0, !PT ;  /* 0x7fffffffeded7812 */ /* 0x000fe200078ec0ff */
[----:B------:R-:W-:Y:S01]  /*4c570*/  ULDC UR51, c[0x0][0x228] ;  /* 0x00008a0000337ab9 */ /* 0x000fe20000000800 */
[----:B------:R-:W-:Y:S01]  /*4c580*/  ULDC UR52, c[0x0][0x228] ;  /* 0x00008a0000347ab9 */ /* 0x000fe20000000800 */
[----:B0-----:R-:W-:Y:S01]  /*4c590*/  VIADD R7, R7, UR12 ;  /* 0x0000000c07077c36 */ /* 0x001fe20008000000 */
[----:B------:R-:W-:Y:S01]  /*4c5a0*/  @P3 LOP3.LUT R240, R240, 0x10000, RZ, 0xfc, !PT ;  /* 0x00010000f0f03812 */ /* 0x000fe200078efcff */
[----:B------:R-:W-:-:S03]  /*4c5b0*/  ULDC UR12, c[0x0][0x228] ;  /* 0x00008a00000c7ab9 */ /* 0x000fc60000000800 */
[----:B------:R0:W-:Y:S01]  /*4c5c0*/  STL [R1+0x2a8], R7 ;  /* 0x0002a80701007387 */ /* 0x0001e20000100800 */
[----:B------:R-:W-:Y:S01]  /*4c5d0*/  LOP3.LUT R240, R240, 0xffff7fff, RZ, 0xc0, !PT ;  /* 0xffff7ffff0f07812 */ /* 0x000fe200078ec0ff */
[----:B0-----:R-:W-:-:S03]  /*4c5e0*/  VIADD R7, R7, UR22 ;  /* 0x0000001607077c36 */ /* 0x001fc60008000000 */
[----:B------:R-:W-:Y:S01]  /*4c5f0*/  @P2 LOP3.LUT R240, R240, 0x8000, RZ, 0xfc, !PT ;  /* 0x00008000f0f02812 */ /* 0x000fe200078efcff */
[----:B------:R-:W-:Y:S01]  /*4c600*/  ULDC UR22, c[0x0][0x248] ;  /* 0x0000920000167ab9 */ /* 0x000fe20000000800 */
[----:B------:R0:W-:Y:S01]  /*4c610*/  STL [R1+0x2ac], R7 ;  /* 0x0002ac0701007387 */ /* 0x0001e20000100800 */
[----:B------:R-:W-:Y:S01]  /*4c620*/  ISETP.LT.AND P0, PT, R2, UR34, !P0 ;  /* 0x0000002202007c0c */ /* 0x000fe2000c701270 */
[----:B0-----:R-:W-:Y:S01]  /*4c630*/  VIADD R7, R7, UR17 ;  /* 0x0000001107077c36 */ /* 0x001fe20008000000 */
[----:B------:R-:W-:-:S04]  /*4c640*/  ULDC UR17, c[0x0][0x248] ;  /* 0x0000920000117ab9 */ /* 0x000fc80000000800 */
[----:B------:R0:W-:Y:S01]  /*4c650*/  STL [R1+0x2b0], R7 ;  /* 0x0002b00701007387 */ /* 0x0001e20000100800 */
[----:B------:R-:W-:Y:S01]  /*4c660*/  LOP3.LUT R240, R240, 0xffffbfff, RZ, 0xc0, !PT ;  /* 0xffffbffff0f07812 */ /* 0x000fe200078ec0ff */
[----:B0-----:R-:W-:-:S03]  /*4c670*/  VIADD R7, R7, UR17 ;  /* 0x0000001107077c36 */ /* 0x001fc60008000000 */
[----:B------:R-:W-:Y:S01]  /*4c680*/  @P1 LOP3.LUT R240, R240, 0x4000, RZ, 0xfc, !PT ;  /* 0x00004000f0f01812 */ /* 0x000fe200078efcff */
[----:B------:R-:W-:Y:S01]  /*4c690*/  ULDC UR17, c[0x0][0x228] ;  /* 0x00008a0000117ab9 */ /* 0x000fe20000000800 */
[----:B------:R0:W-:Y:S02]  /*4c6a0*/  STL [R1+0x2b4], R7 ;  /* 0x0002b40701007387 */ /* 0x0001e40000100800 */
[----:B------:R-:W-:Y:S01]  /*4c6b0*/  LOP3.LUT R240, R240, 0xffffdfff, RZ, 0xc0, !PT ;  /* 0xffffdffff0f07812 */ /* 0x000fe200078ec0ff */
[----:B0-----:R-:W-:Y:S01]  /*4c6c0*/  VIADD R7, R7, UR22 ;  /* 0x0000001607077c36 */ /* 0x001fe20008000000 */
[----:B------:R-:W-:-:S04]  /*4c6d0*/  ULDC UR22, c[0x0][0x248] ;  /* 0x0000920000167ab9 */ /* 0x000fc80000000800 */
[----:B------:R0:W-:Y:S01]  /*4c6e0*/  STL [R1+0x2b8], R7 ;  /* 0x0002b80701007387 */ /* 0x0001e20000100800 */
[----:B------:R-:W-:Y:S02]  /*4c6f0*/  @P0 LOP3.LUT R240, R240, 0x2000, RZ, 0xfc, !PT ;  /* 0x00002000f0f00812 */ /* 0x000fe400078efcff */
[----:B------:R-:W-:Y:S01]  /*4c700*/  ISETP.GE.AND P0, PT, R6, UR29, PT ;  /* 0x0000001d06007c0c */ /* 0x000fe2000bf06270 */
[----:B0-----:R-:W-:Y:S01]  /*4c710*/  VIADD R7, R7, UR22 ;  /* 0x0000001607077c36 */ /* 0x001fe20008000000 */
[----:B------:R-:W-:-:S04]  /*4c720*/  ULDC UR22, c[0x0][0x248] ;  /* 0x0000920000167ab9 */ /* 0x000fc80000000800 */
[----:B------:R0:W-:Y:S01]  /*4c730*/  STL [R1+0x2bc], R7 ;  /* 0x0002bc0701007387 */ /* 0x0001e20000100800 */
[----:B------:R-:W-:Y:S02]  /*4c740*/  ISETP.LT.AND P3, PT, R3, UR60, !P0 ;  /* 0x0000003c03007c0c */ /* 0x000fe4000c761270 */
[----:B------:R-:W-:Y:S01]  /*4c750*/  LOP3.LUT R240, R240, 0xffffefff, RZ, 0xc0, !PT ;  /* 0xffffeffff0f07812 */ /* 0x000fe200078ec0ff */
[----:B------:R-:W-:Y:S01]  /*4c760*/  VIADD R6, R0, 0x87 ;  /* 0x0000008700067836 */ /* 0x000fe20000000000 */
[----:B------:R-:W-:Y:S01]  /*4c770*/  ISETP.LT.AND P2, PT, R4, UR50, !P0 ;  /* 0x0000003204007c0c */ /* 0x000fe2000c741270 */
[----:B------:R-:W-:Y:S01]  /*4c780*/  ULDC UR60, c[0x0][0x228] ;  /* 0x00008a00003c7ab9 */ /* 0x000fe20000000800 */
[----:B------:R-:W-:Y:S01]  /*4c790*/  ISETP.LT.AND P1, PT, R5, UR49, !P0 ;  /* 0x0000003105007c0c */ /* 0x000fe2000c721270 */
[----:B------:R-:W-:Y:S01]  /*4c7a0*/  ULDC UR49, c[0x0][0x228] ;  /* 0x00008a0000317ab9 */ /* 0x000fe20000000800 */
[----:B------:R-:W-:Y:S01]  /*4c7b0*/  ULDC UR50, c[0x0][0x228] ;  /* 0x00008a0000327ab9 */ /* 0x000fe20000000800 */
[----:B0-----:R-:W-:Y:S01]  /*4c7c0*/  VIADD R7, R7, UR22 ;  /* 0x0000001607077c36 */ /* 0x001fe20008000000 */
[----:B------:R-:W-:-:S04]  /*4c7d0*/  ULDC UR22, c[0x0][0x228] ;  /* 0x00008a0000167ab9 */ /* 0x000fc80000000800 */
        /* <DEDUP_REMOVED lines=23> */
[----:B------:R0:W-:Y:S01]  /*4c950*/  STL [R1+0x2d0], R7 ;  /* 0x0002d00701007387 */ /* 0x0001e20000100800 */
[----:B------:R-:W-:Y:S01]  /*4c960*/  ISETP.LT.AND P3, PT, R3, UR60, !P0 ;  /* 0x0000003c03007c0c */ /* 0x000fe2000c761270 */
[----:B------:R-:W-:Y:S01]  /*4c970*/  VIADD R6, R0, 0x86 ;  /* 0x0000008600067836 */ /* 0x000fe20000000000 */
[----:B------:R-:W-:Y:S01]  /*4c980*/  ISETP.LT.AND P2, PT, R4, UR48, !P0 ;  /* 0x0000003004007c0c */ /* 0x000fe2000c741270 */
[----:B------:R-:W-:Y:S01]  /*4c990*/  ULDC.64 UR30, c[0x0][0x228] ;  /* 0x00008a00001e7ab9 */ /* 0x000fe20000000a00 */
[----:B------:R-:W-:Y:S01]  /*4c9a0*/  ISETP.LT.AND P1, PT, R5, UR47, !P0 ;  /* 0x0000002f05007c0c */ /* 0x000fe2000c721270 */
[----:B------:R-:W-:Y:S01]  /*4c9b0*/  ULDC UR60, c[0x0][0x228] ;  /* 0x00008a00003c7ab9 */ /* 0x000fe20000000800 */
[----:B------:R-:W-:Y:S01]  /*4c9c0*/  ULDC UR47, c[0x0][0x228] ;  /* 0x00008a00002f7ab9 */ /* 0x000fe20000000800 */
[----:B------:R-:W-:-:S06]  /*4c9d0*/  ULDC UR48, c[0x0][0x228] ;  /* 0x00008a0000307ab9 */ /* 0x000fcc0000000800 */
[----:B------:R-:W-:-:S04]  /*4c9e0*/  @P3 LOP3.LUT R240, R240, 0x100, RZ, 0xfc, !PT ;  /* 0x00000100f0f03812 */ /* 0x000fc800078efcff */
[----:B------:R-:W-:Y:S01]  /*4c9f0*/  LOP3.LUT R240, R240, 0xffffff7f, RZ, 0xc0, !PT ;  /* 0xffffff7ff0f07812 */ /* 0x000fe200078ec0ff */
[----:B0-----:R-:W-:Y:S01]  /*4ca00*/  VIADD R7, R7, UR28 ;  /* 0x0000001c07077c36 */ /* 0x001fe20008000000 */
[----:B------:R-:W-:Y:S02]  /*4ca10*/  ULDC.64 UR28, c[0x0][0x228] ;  /* 0x00008a00001c7ab9 */ /* 0x000fe40000000a00 */
[----:B------:R-:W-:Y:S02]  /*4ca20*/  @P2 LOP3.LUT R240, R240, 0x80, RZ, 0xfc, !PT ;  /* 0x00000080f0f02812 */ /* 0x000fe400078efcff */
[----:B------:R-:W-:Y:S01]  /*4ca30*/  ISETP.LT.AND P0, PT, R2, UR28, !P0 ;  /* 0x0000001c02007c0c */ /* 0x000fe2000c701270 */
[----:B------:R0:W-:Y:S01]  /*4ca40*/  STL [R1+0x2d4], R7 ;  /* 0x0002d40701007387 */ /* 0x0001e20000100800 */
[----:B------:R-:W-:Y:S01]  /*4ca50*/  LOP3.LUT R240, R240, 0xffffffbf, RZ, 0xc0, !PT ;  /* 0xffffffbff0f07812 */ /* 0x000fe200078ec0ff */
[----:B------:R-:W-:-:S03]  /*4ca60*/  ULDC UR28, c[0x0][0x248] ;  /* 0x00009200001c7ab9 */ /* 0x000fc60000000800 */
        /* <DEDUP_REMOVED lines=11> */
[----:B0-----:R-:W-:-:S08]  /*4cb20*/  VIADD R7, R7, UR26 ;  /* 0x0000001a07077c36 */ /* 0x001fd00008000000 */
[----:B------:R-:W-:Y:S01]  /*4cb30*/  @P3 LOP3.LUT R240, R240, 0x10, RZ, 0xfc, !PT ;  /* 0x00000010f0f03812 */ /* 0x000fe200078efcff */
[----:B------:R-:W-:Y:S01]  /*4cb40*/  ULDC UR26, c[0x0][0x248] ;  /* 0x00009200001a7ab9 */ /* 0x000fe20000000800 */
        /* <DEDUP_REMOVED lines=15> */
[----:B------:R-:W-:Y:S01]  /*4cc40*/  ULDC.64 UR34, c[0x0][0x228] ;  /* 0x00008a0000227ab9 */ /* 0x000fe20000000a00 */
        /* <DEDUP_REMOVED lines=13> */
[----:B------:R-:W-:Y:S02]  /*4cd20*/  ISETP.LT.AND P3, PT, R3, UR54, !P0 ;  /* 0x0000003603007c0c */ /* 0x000fe4000c761270 */
[----:B------:R-:W-:Y:S01]  /*4cd30*/  LOP3.LUT R239, R239, 0xefffffff, RZ, 0xc0, !PT ;  /* 0xefffffffefef7812 */ /* 0x000fe200078ec0ff */
[----:B0-----:R-:W-:Y:S01]  /*4cd40*/  VIADD R7, R7, UR26 ;  /* 0x0000001a07077c36 */ /* 0x001fe20008000000 */
[----:B------:R-:W-:Y:S01]  /*4cd50*/  ISETP.LT.AND P2, PT, R4, UR36, !P0 ;  /* 0x0000002404007c0c */ /* 0x000fe2000c741270 */
[----:B------:R-:W-:Y:S01]  /*4cd60*/  ULDC UR26, c[0x0][0x248] ;  /* 0x00009200001a7ab9 */ /* 0x000fe20000000800 */
[----:B------:R-:W-:Y:S01]  /*4cd70*/  ISETP.LT.AND P1, PT, R5, UR37, !P0 ;  /* 0x0000002505007c0c */ /* 0x000fe2000c721270 */
[----:B------:R-:W-:Y:S01]  /*4cd80*/  VIADD R6, R0, 0x83 ;  /* 0x0000008300067836 */ /* 0x000fe20000000000 */
[----:B------:R-:W-:-:S05]  /*4cd90*/  ULDC UR54, c[0x0][0x228] ;  /* 0x00008a0000367ab9 */ /* 0x000fca0000000800 */
[----:B------:R-:W-:Y:S01]  /*4cda0*/  @P3 LOP3.LUT R239, R239, 0x10000000, RZ, 0xfc, !PT ;  /* 0x10000000efef3812 */ /* 0x000fe200078efcff */
[----:B------:R0:W-:Y:S01]  /*4cdb0*/  STL [R1+0x2dc], R7 ;  /* 0x0002dc0701007387 */ /* 0x0001e20000100800 */
[----:B------:R-:W-:Y:S01]  /*4cdc0*/  ULDC UR36, c[0x0][0x228] ;  /* 0x00008a0000247ab9 */ /* 0x000fe20000000800 */
[----:B------:R-:W-:Y:S01]  /*4cdd0*/  ULDC UR37, c[0x0][0x228] ;  /* 0x00008a0000257ab9 */ /* 0x000fe20000000800 */
[----:B------:R-:W-:-:S04]  /*4cde0*/  LOP3.LUT R239, R239, 0xf7ffffff, RZ, 0xc0, !PT ;  /* 0xf7ffffffefef7812 */ /* 0x000fc800078ec0ff */
[----:B------:R-:W-:Y:S02]  /*4cdf0*/  @P2 LOP3.LUT R239, R239, 0x8000000, RZ, 0xfc, !PT ;  /* 0x08000000efef2812 */ /* 0x000fe400078efcff */
[----:B------:R-:W-:Y:S02]  /*4ce00*/  ISETP.LT.AND P0, PT, R2, UR34, !P0 ;  /* 0x0000002202007c0c */ /* 0x000fe4000c701270 */
[----:B------:R-:W-:Y:S01]  /*4ce10*/  LOP3.LUT R239, R239, 0xfbffffff, RZ, 0xc0, !PT ;  /* 0xfbffffffefef7812 */ /* 0x000fe200078ec0ff */
[----:B0-----:R-:W-:Y:S01]  /*4ce20*/  VIADD R7, R7, UR26 ;  /* 0x0000001a07077c36 */ /* 0x001fe20008000000 */
[----:B------:R-:W-:Y:S02]  /*4ce30*/  ULDC UR26, c[0x0][0x248] ;  /* 0x00009200001a7ab9 */ /* 0x000fe40000000800 */
[----:B------:R-:W-:Y:S02]  /*4ce40*/  @P1 LOP3.LUT R239, R239, 0x4000000, RZ, 0xfc, !PT ;  /* 0x04000000efef1812 */ /* 0x000fe400078efcff */
[----:B------:R0:W-:Y:S02]  /*4ce50*/  STL [R1+0x2e0], R7 ;  /* 0x0002e00701007387 */ /* 0x0001e40000100800 */
[----:B------:R-:W-:-:S04]  /*4ce60*/  LOP3.LUT R239, R239, 0xfdffffff, RZ, 0xc0, !PT ;  /* 0xfdffffffefef7812 */ /* 0x000fc800078ec0ff */
[----:B------:R-:W-:Y:S01]  /*4ce70*/  @P0 LOP3.LUT R239, R239, 0x2000000, RZ, 0xfc, !PT ;  /* 0x02000000efef0812 */ /* 0x000fe200078efcff */
[----:B0-----:R-:W-:Y:S01]  /*4ce80*/  VIADD R7, R7, UR26 ;  /* 0x0000001a07077c36 */ /* 0x001fe20008000000 */
[----:B------:R-:W-:Y:S01]  /*4ce90*/  ULDC UR26, c[0x0][0x248] ;  /* 0x00009200001a7ab9 */ /* 0x000fe20000000800 */
[----:B------:R-:W-:-:S03]  /*4cea0*/  ISETP.GE.AND P0, PT, R6, UR29, PT ;  /* 0x0000001d06007c0c */ /* 0x000fc6000bf06270 */
        /* <DEDUP_REMOVED lines=27> */
[----:B------:R-:W-:Y:S02]  /*4d060*/  ISETP.LT.AND P0, PT, R2, UR26, !P0 ;  /* 0x0000001a02007c0c */ /* 0x000fe4000c701270 */
        /* <DEDUP_REMOVED lines=69> */
[----:B------:R-:W-:Y:S01]  /*4d4c0*/  ULDC UR40, c[0x0][0x228] ;  /* 0x00008a0000287ab9 */ /* 0x000fe20000000800 */
        /* <DEDUP_REMOVED lines=47> */
[----:B------:R-:W-:Y:S01]  /*4d7c0*/  ULDC UR28, c[0x0][0x248] ;  /* 0x00009200001c7ab9 */ /* 0x000fe20000000800 */
[----:B------:R-:W-:-:S05]  /*4d7d0*/  ULDC UR12, c[0x0][0x228] ;  /* 0x00008a00000c7ab9 */ /* 0x000fca0000000800 */
        /* <DEDUP_REMOVED lines=10> */
[----:B------:R-:W-:Y:S01]  /*4d880*/  ULDC UR40, c[0x0][0x228] ;  /* 0x00008a0000287ab9 */ /* 0x000fe20000000800 */
[----:B------:R-:W-:Y:S01]  /*4d890*/  ISETP.LT.AND P2, PT, R4, UR14, !P0 ;  /* 0x0000000e04007c0c */ /* 0x000fe2000c741270 */
[----:B0-----:R-:W-:Y:S01]  /*4d8a0*/  VIADD R7, R7, UR18 ;  /* 0x0000001207077c36 */ /* 0x001fe20008000000 */
[----:B------:R-:W-:Y:S01]  /*4d8b0*/  ISETP.LT.AND P1, PT, R5, UR17, !P0 ;  /* 0x0000001105007c0c */ /* 0x000fe2000c721270 */
[----:B------:R-:W-:-:S08]  /*4d8c0*/  ULDC.64 UR32, c[0x0][0x228] ;  /* 0x00008a0000207ab9 */ /* 0x000fd00000000a00 */
[----:B------:R-:W-:Y:S01]  /*4d8d0*/  @P3 LOP3.LUT R238, R238, 0x10000000, RZ, 0xfc, !PT ;  /* 0x10000000eeee3812 */ /* 0x000fe200078efcff */
[----:B------:R0:W-:Y:S01]  /*4d8e0*/  STL [R1+0x30c], R7 ;  /* 0x00030c0701007387 */ /* 0x0001e20000100800 */
[----:B------:R-:W-:Y:S01]  /*4d8f0*/  ULDC UR18, c[0x0][0x248] ;  /* 0x0000920000127ab9 */ /* 0x000fe20000000800 */
[----:B------:R-:W-:Y:S01]  /*4d900*/  ULDC UR17, c[0x0][0x228] ;  /* 0x00008a0000117ab9 */ /* 0x000fe20000000800 */
[----:B------:R-:W-:Y:S01]  /*4d910*/  LOP3.LUT R238, R238, 0xf7ffffff, RZ, 0xc0, !PT ;  /* 0xf7ffffffeeee7812 */ /* 0x000fe200078ec0ff */
[----:B------:R-:W-:-:S03]  /*4d920*/  ULDC UR14, c[0x0][0x228] ;  /* 0x00008a00000e7ab9 */ /* 0x000fc60000000800 */
        /* <DEDUP_REMOVED lines=16> */
[----:B------:R-:W-:-:S06]  /*4da30*/  ULDC.64 UR34, c[0x0][0x228] ;  /* 0x00008a0000227ab9 */ /* 0x000fcc0000000a00 */
[----:B------:R-:W-:Y:S01]  /*4da40*/  @P3 LOP3.LUT R238, R238, 0x1000000, RZ, 0xfc, !PT ;  /* 0x01000000eeee3812 */ /* 0x000fe200078efcff */
[----:B------:R-:W-:Y:S01]  /*4da50*/  ULDC UR20, c[0x0][0x248] ;  /* 0x0000920000147ab9 */ /* 0x000fe20000000800 */
[----:B------:R-:W-:Y:S02]  /*4da60*/  ULDC UR19, c[0x0][0x228] ;  /* 0x00008a0000137ab9 */ /* 0x000fe40000000800 */
        /* <DEDUP_REMOVED lines=8> */
[----:B------:R-:W-:Y:S01]  /*4daf0*/  LOP3.LUT R238, R238, 0xffdfffff, RZ, 0xc0, !PT ;  /* 0xffdfffffeeee7812 */ /* 0x000fe200078ec0ff */
[----:B------:R0:W-:Y:S03]  /*4db00*/  STL [R1+0x314], R7 ;  /* 0x0003140701007387 */ /* 0x0001e60000100800 */
[----:B------:R-:W-:Y:S02]  /*4db10*/  @P0 LOP3.LUT R238, R238, 0x200000, RZ, 0xfc, !PT ;  /* 0x00200000eeee0812 */ /* 0x000fe400078efcff */
[----:B------:R-:W-:Y:S01]  /*4db20*/  ISETP.GE.AND P0, PT, R6, UR27, PT ;  /* 0x0000001b06007c0c */ /* 0x000fe2000bf06270 */
[----:B0-----:R-:W-:-:S03]  /*4db30*/  VIADD R7, R7, UR9 ;  /* 0x0000000907077c36 */ /* 0x001fc60008000000 */
[----:B------:R-:W-:Y:S02]  /*4db40*/  ISETP.LT.AND P3, PT, R3, UR40, !P0 ;  /* 0x0000002803007c0c */ /* 0x000fe4000c761270 */
[----:B------:R-:W-:Y:S01]  /*4db50*/  LOP3.LUT R238, R238, 0xffefffff, RZ, 0xc0, !PT ;  /* 0xffefffffeeee7812 */ /* 0x000fe200078ec0ff */
[----:B------:R-:W-:Y:S01]  /*4db60*/  VIADD R6, R0, 0x79 ;  /* 0x0000007900067836 */ /* 0x000fe20000000000 */
[----:B------:R0:W-:Y:S01]  /*4db70*/  STL [R1+0x318], R7 ;  /* 0x0003180701007387 */ /* 0x0001e20000100800 */
[----:B------:R-:W-:Y:S01]  /*4db80*/  ISETP.LT.AND P2, PT, R4, UR22, !P0 ;  /* 0x0000001604007c0c */ /* 0x000fe2000c741270 */
[----:B------:R-:W-:Y:S01]  /*4db90*/  ULDC UR40, c[0x0][0x228] ;  /* 0x00008a0000287ab9 */ /* 0x000fe20000000800 */
[----:B------:R-:W-:Y:S01]  /*4dba0*/  ISETP.LT.AND P1, PT, R5, UR23, !P0 ;  /* 0x0000001705007c0c */ /* 0x000fe2000c721270 */
[----:B------:R-:W-:Y:S01]  /*4dbb0*/  ULDC UR23, c[0x0][0x248] ;  /* 0x0000920000177ab9 */ /* 0x000fe20000000800 */
[----:B------:R-:W-:Y:S01]  /*4dbc0*/  ULDC UR9, c[0x0][0x228] ;  /* 0x00008a0000097ab9 */ /* 0x000fe20000000800 */
[----:B0-----:R-:W-:Y:S01]  /*4dbd0*/  VIADD R7, R7, UR13 ;  /* 0x0000000d07077c36 */ /* 0x001fe20008000000 */
[----:B------:R-:W-:-:S02]  /*4dbe0*/  ULDC UR13, c[0x0][0x248] ;  /* 0x00009200000d7ab9 */ /* 0x000fc40000000800 */
[----:B------:R-:W-:Y:S01]  /*4dbf0*/  @P3 LOP3.LUT R238, R238, 0x100000, RZ, 0xfc, !PT ;  /* 0x00100000eeee3812 */ /* 0x000fe200078efcff */
[----:B------:R-:W-:Y:S01]  /*4dc00*/  ULDC UR22, c[0x0][0x228] ;  /* 0x00008a0000167ab9 */ /* 0x000fe20000000800 */
[----:B------:R0:W-:Y:S02]  /*4dc10*/  STL [R1+0x31c], R7 ;  /* 0x00031c0701007387 */ /* 0x0001e40000100800 */
[----:B------:R-:W-:Y:S01]  /*4dc20*/  LOP3.LUT R238, R238, 0xfff7ffff, RZ, 0xc0, !PT ;  /* 0xfff7ffffeeee7812 */ /* 0x000fe200078ec0ff */
[----:B0-----:R-:W-:-:S03]  /*4dc30*/  VIADD R7, R7, UR4 ;  /* 0x0000000407077c36 */ /* 0x001fc60008000000 */
[----:B------:R-:W-:Y:S01]  /*4dc40*/  @P2 LOP3.LUT R238, R238, 0x80000, RZ, 0xfc, !PT ;  /* 0x00080000eeee2812 */ /* 0x000fe200078efcff */
[----:B------:R-:W-:Y:S01]  /*4dc50*/  ULDC UR4, c[0x0][0x228] ;  /* 0x00008a0000047ab9 */ /* 0x000fe20000000800 */
[----:B------:R0:W-:Y:S01]  /*4dc60*/  STL [R1+0x320], R7 ;  /* 0x0003200701007387 */ /* 0x0001e20000100800 */
[----:B------:R-:W-:Y:S01]  /*4dc70*/  ISETP.LT.AND P0, PT, R2, UR34, !P0 ;  /* 0x0000002202007c0c */ /* 0x000fe2000c701270 */
[----:B------:R-:W-:Y:S01]  /*4dc80*/  ULDC UR34, c[0x0][0x228] ;  /* 0x00008a0000227ab9 */ /* 0x000fe20000000800 */
        /* <DEDUP_REMOVED lines=24> */
[----:B------:R-:W-:Y:S01]  /*4de10*/  ULDC UR43, c[0x0][0x228] ;  /* 0x00008a00002b7ab9 */ /* 0x000fe20000000800 */
[----:B0-----:R-:W-:Y:S01]  /*4de20*/  VIADD R7, R7, UR18 ;  /* 0x0000001207077c36 */ /* 0x001fe20008000000 */
[----:B------:R-:W-:-:S04]  /*4de30*/  ULDC UR18, c[0x0][0x248] ;  /* 0x0000920000127ab9 */ /* 0x000fc80000000800 */
[----:B------:R0:W-:Y:S02]  /*4de40*/  STL [R1+0x334], R7 ;  /* 0x0003340701007387 */ /* 0x0001e40000100800 */
        /* <DEDUP_REMOVED lines=8> */
[----:B------:R0:W-:Y:S02]  /*4ded0*/  STL [R1+0x33c], R7 ;  /* 0x00033c0701007387 */ /* 0x0001e40000100800 */
[----:B0-----:R-:W-:Y:S01]  /*4dee0*/  VIADD R7, R7, UR20 ;  /* 0x0000001407077c36 */ /* 0x001fe20008000000 */
[----:B------:R-:W-:Y:S01]  /*4def0*/  LOP3.LUT R238, R238, 0xffffbfff, RZ, 0xc0, !PT ;  /* 0xffffbfffeeee7812 */ /* 0x000fe200078ec0ff */
[----:B------:R-:W-:-:S03]  /*4df00*/  ULDC UR20, c[0x0][0x228] ;  /* 0x00008a0000147ab9 */ /* 0x000fc60000000800 */
[----:B------:R0:W-:Y:S01]  /*4df10*/  STL [R1+0x340], R7 ;  /* 0x0003400701007387 */ /* 0x0001e20000100800 */
[----:B------:R-:W-:Y:S01]  /*4df20*/  @P1 LOP3.LUT R238, R238, 0x4000, RZ, 0xfc, !PT ;  /* 0x00004000eeee1812 */ /* 0x000fe200078efcff */
[----:B0-----:R-:W-:Y:S01]  /*4df30*/  VIADD R7, R7, UR26 ;  /* 0x0000001a07077c36 */ /* 0x001fe20008000000 */
[----:B------:R-:W-:Y:S02]  /*4df40*/  ULDC.64 UR26, c[0x0][0x228] ;  /* 0x00008a00001a7ab9 */ /* 0x000fe40000000a00 */
[----:B------:R-:W-:Y:S01]  /*4df50*/  ISETP.LT.AND P0, PT, R2, UR26, !P0 ;  /* 0x0000001a02007c0c */ /* 0x000fe2000c701270 */
[----:B------:R-:W-:Y:S01]  /*4df60*/  ULDC UR26, c[0x0][0x248] ;  /* 0x00009200001a7ab9 */ /* 0x000fe20000000800 */
[----:B------:R-:W-:-:S11]  /*4df70*/  LOP3.LUT R238, R238, 0xffffdfff, RZ, 0xc0, !PT ;  /* 0xffffdfffeeee7812 */ /* 0x000fd600078ec0ff */
        /* <DEDUP_REMOVED lines=11> */
[----:B------:R-:W-:Y:S01]  /*4e030*/  ULDC UR46, c[0x0][0x228] ;  /* 0x00008a00002e7ab9 */ /* 0x000fe20000000800 */
[----:B0-----:R-:W-:Y:S01]  /*4e040*/  VIADD R7, R7, UR23 ;  /* 0x0000001707077c36 */ /* 0x001fe20008000000 */
[----:B------:R-:W-:-:S04]  /*4e050*/  ULDC UR23, c[0x0][0x228] ;  /* 0x00008a0000177ab9 */ /* 0x000fc80000000800 */
[----:B------:R-:W-:Y:S01]  /*4e060*/  @P3 LOP3.LUT R238, R238, 0x1000, RZ, 0xfc, !PT ;  /* 0x00001000eeee3812 */ /* 0x000fe200078efcff */
[----:B------:R0:W-:Y:S03]  /*4e070*/  STL [R1+0x348], R7 ;  /* 0x0003480701007387 */ /* 0x0001e60000100800 */
[----:B------:R-:W-:-:S04]  /*4e080*/  LOP3.LUT R238, R238, 0xfffff7ff, RZ, 0xc0, !PT ;  /* 0xfffff7ffeeee7812 */ /* 0x000fc800078ec0ff */
[----:B------:R-:W-:Y:S01]  /*4e090*/  @P2 LOP3.LUT R238, R238, 0x800, RZ, 0xfc, !PT ;  /* 0x00000800eeee2812 */ /* 0x000fe200078efcff */
[----:B0-----:R-:W-:Y:S01]  /*4e0a0*/  VIADD R7, R7, UR28 ;  /* 0x0000001c07077c36 */ /* 0x001fe20008000000 */
[----:B------:R-:W-:Y:S02]  /*4e0b0*/  ULDC.64 UR28, c[0x0][0x228] ;  /* 0x00008a00001c7ab9 */ /* 0x000fe40000000a00 */
[----:B------:R-:W-:Y:S02]  /*4e0c0*/  LOP3.LUT R238, R238, 0xfffffbff, RZ, 0xc0, !PT ;  /* 0xfffffbffeeee7812 */ /* 0x000fe400078ec0ff */
[----:B------:R-:W-:Y:S01]  /*4e0d0*/  ISETP.LT.AND P0, PT, R2, UR28, !P0 ;  /* 0x0000001c02007c0c */ /* 0x000fe2000c701270 */
[----:B------:R0:W-:Y:S01]  /*4e0e0*/  STL [R1+0x34c], R7 ;  /* 0x00034c0701007387 */ /* 0x0001e20000100800 */
[----:B------:R-:W-:Y:S01]  /*4e0f0*/  @P1 LOP3.LUT R238, R238, 0x400, RZ, 0xfc, !PT ;  /* 0x00000400eeee1812 */ /* 0x000fe200078efcff */
[----:B------:R-:W-:-:S03]  /*4e100*/  ULDC UR28, c[0x0][0x228] ;  /* 0x00008a00001c7ab9 */ /* 0x000fc60000000800 */
[----:B------:R-:W-:-:S07]  /*4e110*/  LOP3.LUT R238, R238, 0xfffffdff, RZ, 0xc0, !PT ;  /* 0xfffffdffeeee7812 */ /* 0x000fce00078ec0ff */
[----:B------:R-:W-:Y:S02]  /*4e120*/  @P0 LOP3.LUT R238, R238, 0x200, RZ, 0xfc, !PT ;  /* 0x00000200eeee0812 */ /* 0x000fe400078efcff */
[----:B------:R-:W-:-:S04]  /*4e130*/  ISETP.GE.AND P0, PT, R6, UR33, PT ;  /* 0x0000002106007c0c */ /* 0x000fc8000bf06270 */
[----:B------:R-:W-:Y:S02]  /*4e140*/  ISETP.LT.AND P3, PT, R3, UR32, !P0 ;  /* 0x0000002003007c0c */ /* 0x000fe4000c761270 */
[----:B------:R-:W-:Y:S01]  /*4e150*/  LOP3.LUT R238, R238, 0xfffffeff, RZ, 0xc0, !PT ;  /* 0xfffffeffeeee7812 */ /* 0x000fe200078ec0ff */
[----:B------:R-:W-:Y:S01]  /*4e160*/  VIADD R6, R0, 0x76 ;  /* 0x0000007600067836 */ /* 0x000fe20000000000 */
[----:B------:R-:W-:Y:S01]  /*4e170*/  ISETP.LT.AND P2, PT, R4, UR61, !P0 ;  /* 0x0000003d04007c0c */ /* 0x000fe2000c741270 */
[----:B------:R-:W-:Y:S01]  /*4e180*/  ULDC.64 UR32, c[0x0][0x228] ;  /* 0x00008a0000207ab9 */ /* 0x000fe20000000a00 */
[----:B------:R-:W-:Y:S01]  /*4e190*/  ISETP.LT.AND P1, PT, R5, UR60, !P0 ;  /* 0x0000003c05007c0c */ /* 0x000fe2000c721270 */
[----:B0-----:R-:W-:-:S06]  /*4e1a0*/  VIADD R7, R7, UR26 ;  /* 0x0000001a07077c36 */ /* 0x001fcc0008000000 */
[----:B------:R-:W-:Y:S01]  /*4e1b0*/  @P3 LOP3.LUT R238, R238, 0x100, RZ, 0xfc, !PT ;  /* 0x00000100eeee3812 */ /* 0x000fe200078efcff */
[----:B------:R-:W-:Y:S01]  /*4e1c0*/  ULDC UR26, c[0x0][0x248] ;  /* 0x00009200001a7ab9 */ /* 0x000fe20000000800 */
[----:B------:R-:W-:Y:S01]  /*4e1d0*/  ULDC UR61, c[0x0][0x228] ;  /* 0x00008a00003d7ab9 */ /* 0x000fe20000000800 */
[----:B------:R-:W-:Y:S01]  /*4e1e0*/  LOP3.LUT R235, R235, 0x7fffffff, RZ, 0xc0, !PT ;  /* 0x7fffffffebeb7812 */ /* 0x000fe200078ec0ff */
[----:B------:R-:W-:Y:S01]  /*4e1f0*/  ULDC UR60, c[0x0][0x228] ;  /* 0x00008a00003c7ab9 */ /* 0x000fe20000000800 */
[----:B------:R-:W-:-:S04]  /*4e200*/  LOP3.LUT R238, R238, 0xffffff7f, RZ, 0xc0, !PT ;  /* 0xffffff7feeee7812 */ /* 0x000fc800078ec0ff */
        /* <DEDUP_REMOVED lines=8> */
[----:B------:R-:W-:-:S04]  /*4e290*/  ISETP.GE.AND P0, PT, R6, UR35, PT ;  /* 0x0000002306007c0c */ /* 0x000fc8000bf06270 */
[----:B------:R-:W-:Y:S02]  /*4e2a0*/  ISETP.LT.AND P3, PT, R3, UR34, !P0 ;  /* 0x0000002203007c0c */ /* 0x000fe4000c761270 */
[----:B------:R-:W-:Y:S01]  /*4e2b0*/  LOP3.LUT R238, R238, 0xffffffef, RZ, 0xc0, !PT ;  /* 0xffffffefeeee7812 */ /* 0x000fe200078ec0ff */
[----:B------:R-:W-:Y:S01]  /*4e2c0*/  VIADD R6, R0, 0x75 ;  /* 0x0000007500067836 */ /* 0x000fe20000000000 */
[----:B------:R-:W-:Y:S01]  /*4e2d0*/  ISETP.LT.AND P2, PT, R4, UR59, !P0 ;  /* 0x0000003b04007c0c */ /* 0x000fe2000c741270 */
[----:B0-----:R-:W-:Y:S01]  /*4e2e0*/  VIADD R7, R7, UR26 ;  /* 0x0000001a07077c36 */ /* 0x001fe20008000000 */
[----:B------:R-:W-:Y:S01]  /*4e2f0*/  ISETP.LT.AND P1, PT, R5, UR47, !P0 ;  /* 0x0000002f05007c0c */ /* 0x000fe2000c721270 */
[----:B------:R-:W-:-:S06]  /*4e300*/  ULDC.64 UR34, c[0x0][0x228] ;  /* 0x00008a0000227ab9 */ /* 0x000fcc0000000a00 */
[----:B------:R-:W-:Y:S01]  /*4e310*/  @P3 LOP3.LUT R238, R238, 0x10, RZ, 0xfc, !PT ;  /* 0x00000010eeee3812 */ /* 0x000fe200078efcff */
[----:B------:R-:W-:Y:S01]  /*4e320*/  ULDC UR26, c[0x0][0x248] ;  /* 0x00009200001a7ab9 */ /* 0x000fe20000000800 */
[----:B------:R0:W-:Y:S01]  /*4e330*/  STL [R1+0x354], R7 ;  /* 0x0003540701007387 */ /* 0x0001e20000100800 */
        /* <DEDUP_REMOVED lines=9> */
[----:B------:R-:W-:-:S04]  /*4e3d0*/  ISETP.GE.AND P0, PT, R6, UR27, PT ;  /* 0x0000001b06007c0c */ /* 0x000fc8000bf06270 */
[----:B------:R-:W-:Y:S01]  /*4e3e0*/  ISETP.LT.AND P2, PT, R4, UR55, !P0 ;  /* 0x0000003704007c0c */ /* 0x000fe2000c741270 */
[----:B0-----:R-:W-:Y:S01]  /*4e3f0*/  VIADD R7, R7, UR26 ;  /* 0x0000001a07077c36 */ /* 0x001fe20008000000 */
[----:B------:R-:W-:Y:S01]  /*4e400*/  ISETP.LT.AND P1, PT, R5, UR53, !P0 ;  /* 0x0000003505007c0c */ /* 0x000fe2000c721270 */
[----:B------:R-:W-:Y:S01]  /*4e410*/  ULDC UR26, c[0x0][0x248] ;  /* 0x00009200001a7ab9 */ /* 0x000fe20000000800 */
[----:B------:R-:W-:Y:S01]  /*4e420*/  ISETP.LT.AND P3, PT, R3, UR28, !P0 ;  /* 0x0000001c03007c0c */ /* 0x000fe2000c761270 */
[----:B------:R-:W-:Y:S01]  /*4e430*/  VIADD R6, R0, 0x74 ;  /* 0x0000007400067836 */ /* 0x000fe20000000000 */
[----:B------:R-:W-:Y:S01]  /*4e440*/  ISETP.LT.AND P0, PT, R2, UR34, !P0 ;  /* 0x0000002202007c0c */ /* 0x000fe2000c701270 */
[----:B------:R-:W-:-:S06]  /*4e450*/  ULDC UR55, c[0x0][0x228] ;  /* 0x00008a0000377ab9 */ /* 0x000fcc0000000800 */
[----:B------:R-:W-:Y:S01]  /*4e460*/  @P2 LOP3.LUT R237, R237, 0x80000000, RZ, 0xfc, !PT ;  /* 0x80000000eded2812 */ /* 0x000fe200078efcff */
[----:B------:R0:W-:Y:S01]  /*4e470*/  STL [R1+0x358], R7 ;  /* 0x0003580701007387 */ /* 0x0001e20000100800 */
[----:B------:R-:W-:Y:S01]  /*4e480*/  LOP3.LUT R238, R238, 0xfffffffe, RZ, 0xc0, !PT ;  /* 0xfffffffeeeee7812 */ /* 0x000fe200078ec0ff */
[----:B------:R-:W-:Y:S01]  /*4e490*/  ULDC UR28, c[0x0][0x248] ;  /* 0x00009200001c7ab9 */ /* 0x000fe20000000800 */
[----:B------:R-:W-:Y:S01]  /*4e4a0*/  LOP3.LUT R237, R237, 0xbfffffff, RZ, 0xc0, !PT ;  /* 0xbfffffffeded7812 */ /* 0x000fe200078ec0ff */
[----:B------:R-:W-:Y:S01]  /*4e4b0*/  ULDC UR53, c[0x0][0x228] ;  /* 0x00008a0000357ab9 */ /* 0x000fe20000000800 */
[----:B------:R-:W-:Y:S02]  /*4e4c0*/  ULDC UR34, c[0x0][0x228] ;  /* 0x00008a0000227ab9 */ /* 0x000fe40000000800 */
[----:B------:R-:W-:Y:S01]  /*4e4d0*/  @P1 LOP3.LUT R237, R237, 0x40000000, RZ, 0xfc, !PT ;  /* 0x40000000eded1812 */ /* 0x000fe200078efcff */
[----:B0-----:R-:W-:-:S03]  /*4e4e0*/  VIADD R7, R7, UR26 ;  /* 0x0000001a07077c36 */ /* 0x001fc60008000000 */
[----:B------:R-:W-:Y:S01]  /*4e4f0*/  LOP3.LUT R237, R237, 0xdfffffff, RZ, 0xc0, !PT ;  /* 0xdfffffffeded7812 */ /* 0x000fe200078ec0ff */
[----:B------:R-:W-:-:S03]  /*4e500*/  ULDC UR26, c[0x0][0x248] ;  /* 0x00009200001a7ab9 */ /* 0x000fc60000000800 */
[----:B------:R-:W-:Y:S01]  /*4e510*/  @P0 LOP3.LUT R237, R237, 0x20000000, RZ, 0xfc, !PT ;  /* 0x20000000eded0812 */ /* 0x000fe200078efcff */
[----:B------:R0:W-:Y:S01]  /*4e520*/  STL [R1+0x35c], R7 ;  /* 0x00035c0701007387 */ /* 0x0001e20000100800 */
[----:B------:R-:W-:Y:S02]  /*4e530*/  ISETP.GE.AND P0, PT, R6, UR29, PT ;  /* 0x0000001d06007c0c */ /* 0x000fe4000bf06270 */
[----:B------:R-:W-:Y:S02]  /*4e540*/  @P3 LOP3.LUT R238, R238, 0x1, RZ, 0xfc, !PT ;  /* 0x00000001eeee3812 */ /* 0x000fe400078efcff */
[----:B------:R-:W-:Y:S01]  /*4e550*/  ISETP.LT.AND P3, PT, R3, UR61, !P0 ;  /* 0x0000003d03007c0c */ /* 0x000fe2000c761270 */
[----:B0-----:R-:W-:Y:S01]  /*4e560*/  VIADD R7, R7, UR26 ;  /* 0x0000001a07077c36 */ /* 0x001fe20008000000 */
[----:B------:R-:W-:Y:S01]  /*4e570*/  ULDC UR26, c[0x0][0x248] ;  /* 0x00009200001a7ab9 */ /* 0x000fe20000000800 */
[----:B------:R-:W-:Y:S02]  /*4e580*/  ISETP.LT.AND P2, PT, R4, UR54, !P0 ;  /* 0x0000003604007c0c */ /* 0x000fe4000c741270 */
[----:B------:R-:W-:Y:S01]  /*4e590*/  LOP3.LUT R237, R237, 0xefffffff, RZ, 0xc0, !PT ;  /* 0xefffffffeded7812 */ /* 0x000fe200078ec0ff */
[----:B------:R0:W-:Y:S01]  /*4e5a0*/  STL [R1+0x360], R7 ;  /* 0x0003600701007387 */ /* 0x0001e20000100800 */
[----:B------:R-:W-:Y:S01]  /*4e5b0*/  ISETP.LT.AND P1, PT, R5, UR52, !P0 ;  /* 0x0000003405007c0c */ /* 0x000fe2000c721270 */
[----:B------:R-:W-:-:S05]  /*4e5c0*/  VIADD R6, R0, 0x73 ;  /* 0x0000007300067836 */ /* 0x000fca0000000000 */
[----:B------:R-:W-:Y:S01]  /*4e5d0*/  @P3 LOP3.LUT R237, R237, 0x10000000, RZ, 0xfc, !PT ;  /* 0x10000000eded3812 */ /* 0x000fe200078efcff */
[----:B------:R-:W-:Y:S01]  /*4e5e0*/  ULDC UR61, c[0x0][0x228] ;  /* 0x00008a00003d7ab9 */ /* 0x000fe20000000800 */
[----:B------:R-:W-:Y:S01]  /*4e5f0*/  LOP3.LUT R234, R234, 0x7fffffff, RZ, 0xc0, !PT ;  /* 0x7fffffffeaea7812 */ /* 0x000fe200078ec0ff */
[----:B------:R-:W-:Y:S01]  /*4e600*/  ULDC UR54, c[0x0][0x228] ;  /* 0x00008a0000367ab9 */ /* 0x000fe20000000800 */
[----:B0-----:R-:W-:Y:S01]  /*4e610*/  VIADD R7, R7, UR26 ;  /* 0x0000001a07077c36 */ /* 0x001fe20008000000 */
[----:B------:R-:W-:Y:S01]  /*4e620*/  ULDC UR26, c[0x0][0x248] ;  /* 0x00009200001a7ab9 */ /* 0x000fe20000000800 */
[----:B------:R-:W-:-:S03]  /*4e630*/  ULDC UR52, c[0x0][0x228] ;  /* 0x00008a0000347ab9 */ /* 0x000fc60000000800 */
[----:B------:R0:W-:Y:S01]  /*4e640*/  STL [R1+0x364], R7 ;  /* 0x0003640701007387 */ /* 0x0001e20000100800 */
[----:B------:R-:W-:Y:S01]  /*4e650*/  LOP3.LUT R237, R237, 0xf7ffffff, RZ, 0xc0, !PT ;  /* 0xf7ffffffeded7812 */ /* 0x000fe200078ec0ff */
[----:B0-----:R-:W-:Y:S01]  /*4e660*/  VIADD R7, R7, UR26 ;  /* 0x0000001a07077c36 */ /* 0x001fe20008000000 */
[----:B------:R-:W-:-:S04]  /*4e670*/  ULDC UR26, c[0x0][0x248] ;  /* 0x00009200001a7ab9 */ /* 0x000fc80000000800 */
        /* <DEDUP_REMOVED lines=20> */
[----:B------:R-:W-:Y:S01]  /*4e7c0*/  ULDC.64 UR30, c[0x0][0x228] ;  /* 0x00008a00001e7ab9 */ /* 0x000fe20000000a00 */
[----:B------:R-:W-:Y:S01]  /*4e7d0*/  ULDC UR51, c[0x0][0x228] ;  /* 0x00008a0000337ab9 */ /* 0x000fe20000000800 */
[----:B------:R-:W-:-:S04]  /*4e7e0*/  ULDC UR50, c[0x0][0x228] ;  /* 0x00008a0000327ab9 */ /* 0x000fc80000000800 */
        /* <DEDUP_REMOVED lines=34> */
[----:B------:R0:W-:Y:S01]  /*4ea10*/  STL [R1+0x378], R7 ;  /* 0x0003780701007387 */ /* 0x0001e20000100800 */
[----:B------:R-:W-:Y:S01]  /*4ea20*/  ISETP.LT.AND P3, PT, R3, UR59, !P0 ;  /* 0x0000003b03007c0c */ /* 0x000fe2000c761270 */
[----:B------:R-:W-:Y:S01]  /*4ea30*/  VIADD R6, R0, 0x70 ;  /* 0x0000007000067836 */ /* 0x000fe20000000000 */
[----:B------:R-:W-:Y:S01]  /*4ea40*/  ISETP.LT.AND P2, PT, R4, UR24, !P0 ;  /* 0x0000001804007c0c */ /* 0x000fe2000c741270 */
[----:B------:R-:W-:Y:S01]  /*4ea50*/  ULDC UR59, c[0x0][0x228] ;  /* 0x00008a00003b7ab9 */ /* 0x000fe20000000800 */
[----:B------:R-:W-:Y:S01]  /*4ea60*/  ISETP.LT.AND P1, PT, R5, UR25, !P0 ;  /* 0x0000001905007c0c */ /* 0x000fe2000c721270 */
[----:B------:R-:W-:Y:S01]  /*4ea70*/  ULDC UR24, c[0x0][0x248] ;  /* 0x0000920000187ab9 */ /* 0x000fe20000000800 */
[----:B------:R-:W-:-:S07]  /*4ea80*/  ULDC UR35, c[0x0][0x228] ;  /* 0x00008a0000237ab9 */ /* 0x000fce0000000800 */
[----:B------:R-:W-:-:S04]  /*4ea90*/  @P3 LOP3.LUT R237, R237, 0x10000, RZ, 0xfc, !PT ;  /* 0x00010000eded3812 */ /* 0x000fc800078efcff */
        /* <DEDUP_REMOVED lines=30> */
[----:B0-----:R-:W-:-:S03]  /*4ec80*/  VIADD R7, R7, UR26 ;  /* 0x0000001a07077c36 */ /* 0x001fc60008000000 */
[----:B------:R-:W-:Y:S01]  /*4ec90*/  LOP3.LUT R237, R237, 0xfffffbff, RZ, 0xc0, !PT ;  /* 0xfffffbffeded7812 */ /* 0x000fe200078ec0ff */
[----:B------:R-:W-:Y:S01]  /*4eca0*/  ULDC UR26, c[0x0][0x248] ;  /* 0x00009200001a7ab9 */ /* 0x000fe20000000800 */
[----:B------:R0:W-:Y:S02]  /*4ecb0*/  STL [R1+0x38c], R7 ;  /* 0x00038c0701007387 */ /* 0x0001e40000100800 */
[----:B------:R-:W-:Y:S01]  /*4ecc0*/  @P1 LOP3.LUT R237, R237, 0x400, RZ, 0xfc, !PT ;  /* 0x00000400eded1812 */ /* 0x000fe200078efcff */
[----:B0-----:R-:W-:Y:S01]  /*4ecd0*/  VIADD R7, R7, UR24 ;  /* 0x0000001807077c36 */ /* 0x001fe20008000000 */
[----:B------:R-:W-:Y:S02]  /*4ece0*/  ULDC.64 UR24, c[0x0][0x228] ;  /* 0x00008a0000187ab9 */ /* 0x000fe40000000a00 */
[----:B------:R-:W-:Y:S02]  /*4ecf0*/  ISETP.LT.AND P0, PT, R2, UR24, !P0 ;  /* 0x0000001802007c0c */ /* 0x000fe4000c701270 */
        /* <DEDUP_REMOVED lines=37> */
[----:B------:R0:W-:Y:S01]  /*4ef50*/  STL [R1+0x398], R7 ;  /* 0x0003980701007387 */ /* 0x0001e20000100800 */
[----:B------:R-:W-:Y:S01]  /*4ef60*/  ULDC UR28, c[0x0][0x248] ;  /* 0x00009200001c7ab9 */ /* 0x000fe20000000800 */
[----:B------:R-:W-:-:S04]  /*4ef70*/  @P2 LOP3.LUT R237, R237, 0x8, RZ, 0xfc, !PT ;  /* 0x00000008eded2812 */ /* 0x000fc800078efcff */
[----:B------:R-:W-:-:S04]  /*4ef80*/  LOP3.LUT R237, R237, 0xfffffffb, RZ, 0xc0, !PT ;  /* 0xfffffffbeded7812 */ /* 0x000fc800078ec0ff */
[----:B------:R-:W-:-:S04]  /*4ef90*/  @P1 LOP3.LUT R237, R237, 0x4, RZ, 0xfc, !PT ;  /* 0x00000004eded1812 */ /* 0x000fc800078efcff */
[----:B------:R-:W-:Y:S01]  /*4efa0*/  LOP3.LUT R237, R237, 0xfffffffd, RZ, 0xc0, !PT ;  /* 0xfffffffdeded7812 */ /* 0x000fe200078ec0ff */
[----:B0-----:R-:W-:-:S03]  /*4efb0*/  VIADD R7, R7, UR15 ;  /* 0x0000000f07077c36 */ /* 0x001fc60008000000 */
[----:B------:R-:W-:Y:S02]  /*4efc0*/  @P0 LOP3.LUT R237, R237, 0x2, RZ, 0xfc, !PT ;  /* 0x00000002eded0812 */ /* 0x000fe400078efcff */
[----:B------:R-:W-:Y:S01]  /*4efd0*/  ISETP.GE.AND P0, PT, R6, UR33, PT ;  /* 0x0000002106007c0c */ /* 0x000fe2000bf06270 */
[----:B------:R0:W-:Y:S01]  /*4efe0*/  STL [R1+0x39c], R7 ;  /* 0x00039c0701007387 */ /* 0x0001e20000100800 */
[----:B------:R-:W-:Y:S01]  /*4eff0*/  VIADD R6, R0, 0x6c ;  /* 0x0000006c00067836 */ /* 0x000fe20000000000 */
[----:B------:R-:W-:Y:S01]  /*4f000*/  LOP3.LUT R237, R237, 0xfffffffe, RZ, 0xc0, !PT ;  /* 0xfffffffeeded7812 */ /* 0x000fe200078ec0ff */
[----:B------:R-:W-:Y:S01]  /*4f010*/  ULDC.64 UR32, c[0x0][0x228] ;  /* 0x00008a0000207ab9 */ /* 0x000fe20000000a00 */
[----:B------:R-:W-:Y:S01]  /*4f020*/  ISETP.LT.AND P2, PT, R4, UR13, !P0 ;  /* 0x0000000d04007c0c */ /* 0x000fe2000c741270 */
[----:B0-----:R-:W-:Y:S01]  /*4f030*/  VIADD R7, R7, UR7 ;  /* 0x0000000707077c36 */ /* 0x001fe20008000000 */
[----:B------:R-:W-:Y:S01]  /*4f040*/  ULDC UR7, c[0x0][0x248] ;  /* 0x0000920000077ab9 */ /* 0x000fe20000000800 */
[----:B------:R-:W-:Y:S01]  /*4f050*/  ISETP.LT.AND P1, PT, R5, UR12, !P0 ;  /* 0x0000000c05007c0c */ /* 0x000fe2000c721270 */
[----:B------:R-:W-:-:S02]  /*4f060*/  ULDC.64 UR12, c[0x0][0x228] ;  /* 0x00008a00000c7ab9 */ /* 0x000fc40000000a00 */
[----:B------:R0:W-:Y:S07]  /*4f070*/  STL [R1+0x3a0], R7 ;  /* 0x0003a00701007387 */ /* 0x0001ee0000100800 */
[----:B------:R-:W-:Y:S01]  /*4f080*/  @P2 LOP3.LUT R236, R236, 0x80000000, RZ, 0xfc, !PT ;  /* 0x80000000ecec2812 */ /* 0x000fe200078efcff */
[----:B0-----:R-:W-:Y:S01]  /*4f090*/  VIADD R7, R7, UR7 ;  /* 0x0000000707077c36 */ /* 0x001fe20008000000 */
[----:B------:R-:W-:Y:S01]  /*4f0a0*/  ISETP.LT.AND P3, PT, R3, UR45, !P0 ;  /* 0x0000002d03007c0c */ /* 0x000fe2000c761270 */
[----:B------:R-:W-:-:S03]  /*4f0b0*/  ULDC UR45, c[0x0][0x228] ;  /* 0x00008a00002d7ab9 */ /* 0x000fc60000000800 */
[----:B------:R0:W-:Y:S01]  /*4f0c0*/  STL [R1+0x3a4], R7 ;  /* 0x0003a40701007387 */ /* 0x0001e20000100800 */
[----:B------:R-:W-:Y:S01]  /*4f0d0*/  LOP3.LUT R236, R236, 0xbfffffff, RZ, 0xc0, !PT ;  /* 0xbfffffffecec7812 */ /* 0x000fe200078ec0ff */
[----:B0-----:R-:W-:Y:S01]  /*4f0e0*/  VIADD R7, R7, UR4 ;  /* 0x0000000407077c36 */ /* 0x001fe20008000000 */
[----:B------:R-:W-:Y:S02]  /*4f0f0*/  ULDC.64 UR4, c[0x0][0x228] ;  /* 0x00008a0000047ab9 */ /* 0x000fe40000000a00 */
[----:B------:R-:W-:Y:S01]  /*4f100*/  ISETP.LT.AND P0, PT, R2, UR4, !P0 ;  /* 0x0000000402007c0c */ /* 0x000fe2000c701270 */
[----:B------:R-:W-:Y:S01]  /*4f110*/  ULDC UR4, c[0x0][0x248] ;  /* 0x0000920000047ab9 */ /* 0x000fe20000000800 */
[----:B------:R-:W-:-:S04]  /*4f120*/  @P1 LOP3.LUT R236, R236, 0x40000000, RZ, 0xfc, !PT ;  /* 0x40000000ecec1812 */ /* 0x000fc800078efcff */
[----:B------:R-:W-:Y:S02]  /*4f130*/  LOP3.LUT R236, R236, 0xdfffffff, RZ, 0xc0, !PT ;  /* 0xdfffffffecec7812 */ /* 0x000fe400078ec0ff */
[----:B------:R-:W-:-:S05]  /*4f140*/  @P3 LOP3.LUT R237, R237, 0x1, RZ, 0xfc, !PT ;  /* 0x00000001eded3812 */ /* 0x000fca00078efcff */
        /* <DEDUP_REMOVED lines=9> */
[----:B------:R-:W-:Y:S01]  /*4f1e0*/  ULDC.64 UR14, c[0x0][0x228] ;  /* 0x00008a00000e7ab9 */ /* 0x000fe20000000a00 */
[----:B------:R-:W-:Y:S01]  /*4f1f0*/  ULDC.64 UR24, c[0x0][0x228] ;  /* 0x00008a0000187ab9 */ /* 0x000fe20000000a00 */
        /* <DEDUP_REMOVED lines=20> */
[----:B------:R-:W-:-:S09]  /*4f340*/  ISETP.LT.AND P1, PT, R5, UR21, !P0 ;  /* 0x0000001505007c0c */ /* 0x000fd2000c721270 */
        /* <DEDUP_REMOVED lines=41> */
[----:B------:R-:W-:Y:S01]  /*4f5e0*/  ULDC UR39, c[0x0][0x228] ;  /* 0x00008a0000277ab9 */ /* 0x000fe20000000800 */
[----:B------:R-:W-:Y:S01]  /*4f5f0*/  ULDC UR23, c[0x0][0x248] ;  /* 0x0000920000177ab9 */ /* 0x000fe20000000800 */
[----:B------:R-:W-:-:S06]  /*4f600*/  ULDC UR5, c[0x0][0x228] ;  /* 0x00008a0000057ab9 */ /* 0x000fcc0000000800 */
        /* <DEDUP_REMOVED lines=26> */
[----:B------:R-:W-:Y:S01]  /*4f7b0*/  LOP3.LUT R233, R233, 0x7fffffff, RZ, 0xc0, !PT ;  /* 0x7fffffffe9e97812 */ /* 0x000fe200078ec0ff */
[----:B------:R-:W-:Y:S01]  /*4f7c0*/  ULDC UR42, c[0x0][0x228] ;  /* 0x00008a00002a7ab9 */ /* 0x000fe20000000800 */
        /* <DEDUP_REMOVED lines=20> */
[----:B------:R-:W-:Y:S01]  /*4f910*/  ULDC UR43, c[0x0][0x228] ;  /* 0x00008a00002b7ab9 */ /* 0x000fe20000000800 */
        /* <DEDUP_REMOVED lines=78> */
[----:B------:R-:W-:Y:S01]  /*4fe00*/  ULDC.64 UR34, c[0x0][0x228] ;  /* 0x00008a0000227ab9 */ /* 0x000fe20000000a00 */
[----:B------:R0:W-:Y:S01]  /*4fe10*/  STL [R1+0x3cc], R7 ;  /* 0x0003cc0701007387 */ /* 0x0001e20000100800 */
        /* <DEDUP_REMOVED lines=21> */
[----:B------:R-:W-:-:S07]  /*4ff70*/  ULDC UR25, c[0x0][0x228] ;  /* 0x00008a0000197ab9 */ /* 0x000fce0000000800 */
[----:B------:R-:W-:Y:S01]  /*4ff80*/  @P3 LOP3.LUT R235, R235, 0x100000, RZ, 0xfc, !PT ;  /* 0x00100000ebeb3812 */ /* 0x000fe200078efcff */
[----:B0-----:R-:W-:Y:S01]  /*4ff90*/  VIADD R7, R7, UR16 ;  /* 0x0000001007077c36 */ /* 0x001fe20008000000 */
[----:B------:R-:W-:Y:S01]  /*4ffa0*/  ISETP.LT.AND P0, PT, R2, UR34, !P0 ;  /* 0x0000002202007c0c */ /* 0x000fe2000c701270 */
[----:B------:R-:W-:Y:S01]  /*4ffb0*/  ULDC.64 UR36, c[0x0][0x228] ;  /* 0x00008a0000247ab9 */ /* 0x000fe20000000a00 */
        /* <DEDUP_REMOVED lines=9> */
[----:B------:R0:W-:Y:S01]  /*50050*/  STL [R1+0x3d4], R7 ;  /* 0x0003d40701007387 */ /* 0x0001e20000100800 */
[----:B------:R-:W-:Y:S01]  /*50060*/  LOP3.LUT R235, R235, 0xfffeffff, RZ, 0xc0, !PT ;  /* 0xfffeffffebeb7812 */ /* 0x000fe200078ec0ff */
[----:B------:R-:W-:Y:S01]  /*50070*/  VIADD R6, R0, 0x60 ;  /* 0x0000006000067836 */ /* 0x000fe20000000000 */
[----:B------:R-:W-:Y:S01]  /*50080*/  ISETP.LT.AND P3, PT, R3, UR39, !P0 ;  /* 0x0000002703007c0c */ /* 0x000fe2000c761270 */
[----:B------:R-:W-:Y:S01]  /*50090*/  ULDC UR27, c[0x0][0x228] ;  /* 0x00008a00001b7ab9 */ /* 0x000fe20000000800 */
[----:B------:R-:W-:Y:S01]  /*500a0*/  ISETP.LT.AND P2, PT, R4, UR38, !P0 ;  /* 0x0000002604007c0c */ /* 0x000fe2000c741270 */
[----:B------:R-:W-:Y:S01]  /*500b0*/  ULDC.64 UR38, c[0x0][0x228] ;  /* 0x00008a0000267ab9 */ /* 0x000fe20000000a00 */
[----:B0-----:R-:W-:Y:S01]  /*500c0*/  VIADD R7, R7, UR18 ;  /* 0x0000001207077c36 */ /* 0x001fe20008000000 */
[----:B------:R-:W-:Y:S01]  /*500d0*/  ISETP.LT.AND P1, PT, R5, UR45, !P0 ;  /* 0x0000002d05007c0c */ /* 0x000fe2000c721270 */
[----:B------:R-:W-:-:S03]  /*500e0*/  ULDC UR18, c[0x0][0x228] ;  /* 0x00008a0000127ab9 */ /* 0x000fc60000000800 */
[----:B------:R0:W-:Y:S04]  /*500f0*/  STL [R1+0x3d8], R7 ;  /* 0x0003d80701007387 */ /* 0x0001e80000100800 */
[----:B------:R-:W-:Y:S01]  /*50100*/  @P3 LOP3.LUT R235, R235, 0x10000, RZ, 0xfc, !PT ;  /* 0x00010000ebeb3812 */ /* 0x000fe200078efcff */
[----:B------:R-:W-:-:S03]  /*50110*/  ULDC UR45, c[0x0][0x228] ;  /* 0x00008a00002d7ab9 */ /* 0x000fc60000000800 */
[----:B------:R-:W-:Y:S01]  /*50120*/  LOP3.LUT R235, R235, 0xffff7fff, RZ, 0xc0, !PT ;  /* 0xffff7fffebeb7812 */ /* 0x000fe200078ec0ff */
[----:B0-----:R-:W-:Y:S01]  /*50130*/  VIADD R7, R7, UR22 ;  /* 0x0000001607077c36 */ /* 0x001fe20008000000 */
[----:B------:R-:W-:Y:S02]  /*50140*/  ULDC UR22, c[0x0][0x248] ;  /* 0x0000920000167ab9 */ /* 0x000fe40000000800 */
[----:B------:R-:W-:Y:S02]  /*50150*/  @P2 LOP3.LUT R235, R235, 0x8000, RZ, 0xfc, !PT ;  /* 0x00008000ebeb2812 */ /* 0x000fe400078efcff */
[----:B------:R0:W-:Y:S01]  /*50160*/  STL [R1+0x3dc], R7 ;  /* 0x0003dc0701007387 */ /* 0x0001e20000100800 */
[----:B------:R-:W-:Y:S01]  /*50170*/  ISETP.LT.AND P0, PT, R2, UR36, !P0 ;  /* 0x0000002402007c0c */ /* 0x000fe2000c701270 */
[----:B------:R-:W-:Y:S01]  /*50180*/  ULDC UR36, c[0x0][0x228] ;  /* 0x00008a0000247ab9 */ /* 0x000fe20000000800 */
[----:B------:R-:W-:Y:S01]  /*50190*/  LOP3.LUT R235, R235, 0xffffbfff, RZ, 0xc0, !PT ;  /* 0xffffbfffebeb7812 */ /* 0x000fe200078ec0ff */
[----:B0-----:R-:W-:-:S03]  /*501a0*/  VIADD R7, R7, UR22 ;  /* 0x0000001607077c36 */ /* 0x001fc60008000000 */
        /* <DEDUP_REMOVED lines=18> */
[----:B0-----:R-:W-:Y:S01]  /*502d0*/  VIADD R7, R7, UR28 ;  /* 0x0000001c07077c36 */ /* 0x001fe20008000000 */
[----:B------:R-:W-:-:S03]  /*502e0*/  ULDC UR28, c[0x0][0x248] ;  /* 0x00009200001c7ab9 */ /* 0x000fc60000000800 */
[----:B------:R-:W-:Y:S01]  /*502f0*/  @P3 LOP3.LUT R235, R235, 0x1000, RZ, 0xfc, !PT ;  /* 0x00001000ebeb3812 */ /* 0x000fe200078efcff */
[----:B------:R-:W-:Y:S01]  /*50300*/  ULDC UR53, c[0x0][0x228] ;  /* 0x00008a0000357ab9 */ /* 0x000fe20000000800 */
[----:B------:R-:W-:Y:S01]  /*50310*/  SHF.R.U32.HI R34, RZ, 0x8, R34 ;  /* 0x00000008ff227819 */ /* 0x000fe20000011622 */
[----:B------:R0:W-:Y:S01]  /*50320*/  STL [R1+0x3ec], R7 ;  /* 0x0003ec0701007387 */ /* 0x0001e20000100800 */
[----:B------:R-:W-:Y:S01]  /*50330*/  ULDC UR47, c[0x0][0x228] ;  /* 0x00008a00002f7ab9 */ /* 0x000fe20000000800 */
[----:B0-----:R-:W-:Y:S01]  /*50340*/  VIADD R7, R7, UR28 ;  /* 0x0000001c07077c36 */ /* 0x001fe20008000000 */
[----:B------:R-:W-:Y:S01]  /*50350*/  LOP3.LUT R235, R235, 0xfffff7ff, RZ, 0xc0, !PT ;  /* 0xfffff7ffebeb7812 */ /* 0x000fe200078ec0ff */
[----:B------:R-:W-:-:S03]  /*50360*/  ULDC UR28, c[0x0][0x228] ;  /* 0x00008a00001c7ab9 */ /* 0x000fc60000000800 */
[----:B------:R0:W-:Y:S02]  /*50370*/  STL [R1+0x3f0], R7 ;  /* 0x0003f00701007387 */ /* 0x0001e40000100800 */
[----:B0-----:R-:W-:Y:S01]  /*50380*/  VIADD R7, R7, UR29 ;  /* 0x0000001d07077c36 */ /* 0x001fe20008000000 */
[----:B------:R-:W-:Y:S01]  /*50390*/  @P2 LOP3.LUT R235, R235, 0x800, RZ, 0xfc, !PT ;  /* 0x00000800ebeb2812 */ /* 0x000fe200078efcff */
[----:B------:R-:W-:-:S03]  /*503a0*/  ULDC UR29, c[0x0][0x228] ;  /* 0x00008a00001d7ab9 */ /* 0x000fc60000000800 */
        /* <DEDUP_REMOVED lines=27> */
[----:B------:R-:W-:Y:S01]  /*50560*/  LOP3.LUT R34, R34, 0xffff, RZ, 0xc0, !PT ;  /* 0x0000ffff22227812 */ /* 0x000fe200078ec0ff */
[----:B0-----:R-:W-:Y:S01]  /*50570*/  VIADD R7, R7, UR30 ;  /* 0x0000001e07077c36 */ /* 0x001fe20008000000 */
[----:B------:R-:W-:Y:S01]  /*50580*/  ULDC UR30, c[0x0][0x248] ;  /* 0x00009200001e7ab9 */ /* 0x000fe20000000800 */
[----:B------:R-:W-:Y:S01]  /*50590*/  SHF.R.U32.HI R42, RZ, 0x8, R42 ;  /* 0x00000008ff2a7819 */ /* 0x000fe2000001162a */
        /* <DEDUP_REMOVED lines=24> */
[----:B------:R-:W-:Y:S02]  /*50720*/  ISETP.LT.AND P2, PT, R4, UR34, !P0 ;  /* 0x0000002204007c0c */ /* 0x000fe4000c741270 */
[----:B------:R-:W-:Y:S01]  /*50730*/  LOP3.LUT R235, R235, 0xffffffef, RZ, 0xc0, !PT ;  /* 0xffffffefebeb7812 */ /* 0x000fe200078ec0ff */
[----:B------:R0:W-:Y:S01]  /*50740*/  STL [R1+0x41c], R7 ;  /* 0x00041c0701007387 */ /* 0x0001e20000100800 */
[----:B------:R-:W-:Y:S01]  /*50750*/  ISETP.LT.AND P1, PT, R5, UR60, !P0 ;  /* 0x0000003c05007c0c */ /* 0x000fe2000c721270 */
[----:B------:R-:W-:Y:S01]  /*50760*/  VIADD R6, R0, 0x5d ;  /* 0x0000005d00067836 */ /* 0x000fe20000000000 */
[----:B------:R-:W-:Y:S01]  /*50770*/  ULDC UR60, c[0x0][0x228] ;  /* 0x00008a00003c7ab9 */ /* 0x000fe20000000800 */
[----:B------:R-:W-:-:S04]  /*50780*/  ULDC.64 UR34, c[0x0][0x228] ;  /* 0x00008a0000227ab9 */ /* 0x000fc80000000a00 */
        /* <DEDUP_REMOVED lines=17> */
[C---:B------:R-:W-:Y:S01]  /*508a0*/  VIADD R16, R0.reuse, 0x4e ;  /* 0x0000004e00107836 */ /* 0x040fe20000000000 */
[----:B------:R-:W-:Y:S01]  /*508b0*/  ISETP.LT.AND P3, PT, R3, UR60, !P0 ;  /* 0x0000003c03007c0c */ /* 0x000fe2000c761270 */
[----:B------:R-:W-:Y:S01]  /*508c0*/  VIADD R17, R0, 0x4d ;  /* 0x0000004d00117836 */ /* 0x000fe20000000000 */
[----:B------:R-:W-:Y:S01]  /*508d0*/  ISETP.LT.AND P0, PT, R2, UR34, !P0 ;  /* 0x0000002202007c0c */ /* 0x000fe2000c701270 */
[----:B------:R-:W-:Y:S01]  /*508e0*/  ULDC UR34, c[0x0][0x228] ;  /* 0x00008a0000227ab9 */ /* 0x000fe20000000800 */
[----:B------:R-:W-:-:S02]  /*508f0*/  PRMT R34, R34, 0x3340, R0 ;  /* 0x0000334022227816 */ /* 0x000fc40000000000 */
[----:B------:R-:W-:Y:S01]  /*50900*/  LOP3.LUT R232, R232, 0x7fffffff, RZ, 0xc0, !PT ;  /* 0x7fffffffe8e87812 */ /* 0x000fe200078ec0ff */
[----:B------:R-:W-:Y:S01]  /*50910*/  VIADD R18, R0, 0x4c ;  /* 0x0000004c00127836 */ /* 0x000fe20000000000 */
[----:B------:R-:W-:Y:S01]  /*50920*/  LOP3.LUT R42, R42, 0xffff, RZ, 0xc0, !PT ;  /* 0x0000ffff2a2a7812 */ /* 0x000fe200078ec0ff */
[----:B------:R-:W-:Y:S01]  /*50930*/  VIADD R19, R0, 0x4b ;  /* 0x0000004b00137836 */ /* 0x000fe20000000000 */
[----:B------:R-:W-:Y:S01]  /*50940*/  @P2 LOP3.LUT R234, R234, 0x80000000, RZ, 0xfc, !PT ;  /* 0x80000000eaea2812 */ /* 0x000fe200078efcff */
[----:B0-----:R-:W-:Y:S01]  /*50950*/  VIADD R7, R7, UR30 ;  /* 0x0000001e07077c36 */ /* 0x001fe20008000000 */
[----:B------:R-:W-:Y:S01]  /*50960*/  ULDC UR30, c[0x0][0x248] ;  /* 0x00009200001e7ab9 */ /* 0x000fe20000000800 */
[----:B------:R-:W-:Y:S01]  /*50970*/  VIADD R28, R0, 0x4a ;  /* 0x0000004a001c7836 */ /* 0x000fe20000000000 */
[----:B------:R-:W-:Y:S01]  /*50980*/  LOP3.LUT R234, R234, 0xbfffffff, RZ, 0xc0, !PT ;  /* 0xbfffffffeaea7812 */ /* 0x000fe200078ec0ff */
[C---:B------:R-:W-:Y:S01]  /*50990*/  VIADD R29, R0.reuse, 0x49 ;  /* 0x00000049001d7836 */ /* 0x040fe20000000000 */
[----:B------:R-:W-:Y:S01]  /*509a0*/  ULDC UR60, c[0x0][0x228] ;  /* 0x00008a00003c7ab9 */ /* 0x000fe20000000800 */
[----:B------:R-:W-:Y:S01]  /*509b0*/  VIADD R30, R0, 0x48 ;  /* 0x00000048001e7836 */ /* 0x000fe20000000000 */
[----:B------:R-:W-:Y:S01]  /*509c0*/  @P1 LOP3.LUT R234, R234, 0x40000000, RZ, 0xfc, !PT ;  /* 0x40000000eaea1812 */ /* 0x000fe200078efcff */
[----:B------:R-:W-:Y:S01]  /*509d0*/  ULDC UR59, c[0x0][0x228] ;  /* 0x00008a00003b7ab9 */ /* 0x000fe20000000800 */
[----:B------:R-:W-:-:S02]  /*509e0*/  ULDC UR55, c[0x0][0x228] ;  /* 0x00008a0000377ab9 */ /* 0x000fc40000000800 */
        /* <DEDUP_REMOVED lines=17> */
[----:B------:R-:W-:Y:S01]  /*50b00*/  VIADD R31, R0, 0x47 ;  /* 0x00000047001f7836 */ /* 0x000fe20000000000 */
[----:B------:R0:W-:Y:S01]  /*50b10*/  STL [R1+0x428], R7 ;  /* 0x0004280701007387 */ /* 0x0001e20000100800 */
[----:B------:R-:W-:Y:S02]  /*50b20*/  PRMT R24, R24, 0x5410, R34 ;  /* 0x0000541018187816 */ /* 0x000fe40000000022 */
[----:B------:R-:W-:Y:S01]  /*50b30*/  LOP3.LUT R32, R32, 0xffff, RZ, 0xc0, !PT ;  /* 0x0000ffff20207812 */ /* 0x000fe200078ec0ff */
[----:B------:R-:W-:Y:S01]  /*50b40*/  VIADD R33, R0, 0x45 ;  /* 0x0000004500217836 */ /* 0x000fe20000000000 */
[----:B------:R-:W-:Y:S01]  /*50b50*/  @P2 LOP3.LUT R234, R234, 0x8000000, RZ, 0xfc, !PT ;  /* 0x08000000eaea2812 */ /* 0x000fe200078efcff */
[----:B------:R-:W-:Y:S01]  /*50b60*/  ULDC UR50, c[0x0][0x248] ;  /* 0x0000920000327ab9 */ /* 0x000fe20000000800 */
[----:B------:R-:W-:Y:S01]  /*50b70*/  PRMT R42, R42, 0x3340, R0 ;  /* 0x000033402a2a7816 */ /* 0x000fe20000000000 */
[----:B------:R-:W1:Y:S01]  /*50b80*/  S2R R41, SR_TID.X ;  /* 0x0000000000297919 */ /* 0x000e620000002100 */
[----:B------:R-:W-:Y:S01]  /*50b90*/  LOP3.LUT R234, R234, 0xfbffffff, RZ, 0xc0, !PT ;  /* 0xfbffffffeaea7812 */ /* 0x000fe200078ec0ff */
[----:B------:R-:W-:Y:S01]  /*50ba0*/  ULDC UR51, c[0x0][0x248] ;  /* 0x0000920000337ab9 */ /* 0x000fe20000000800 */
[----:B--2---:R-:W-:Y:S01]  /*50bb0*/  LOP3.LUT R220, R220, 0xdfffffff, RZ, 0xc0, !PT ;  /* 0xdfffffffdcdc7812 */ /* 0x004fe200078ec0ff */
[----:B------:R-:W-:Y:S01]  /*50bc0*/  ULDC UR52, c[0x0][0x248] ;  /* 0x0000920000347ab9 */ /* 0x000fe20000000800 */
[----:B------:R-:W-:-:S04]  /*50bd0*/  @P1 LOP3.LUT R234, R234, 0x4000000, RZ, 0xfc, !PT ;  /* 0x04000000eaea1812 */ /* 0x000fc800078efcff */
[----:B------:R-:W-:-:S04]  /*50be0*/  LOP3.LUT R234, R234, 0xfdffffff, RZ, 0xc0, !PT ;  /* 0xfdffffffeaea7812 */ /* 0x000fc800078ec0ff */
[----:B------:R-:W-:Y:S02]  /*50bf0*/  @P0 LOP3.LUT R234, R234, 0x2000000, RZ, 0xfc, !PT ;  /* 0x02000000eaea0812 */ /* 0x000fe400078efcff */
[----:B------:R-:W-:-:S04]  /*50c00*/  ISETP.GE.AND P0, PT, R6, UR31, PT ;  /* 0x0000001f06007c0c */ /* 0x000fc8000bf06270 */
[----:B------:R-:W-:Y:S02]  /*50c10*/  ISETP.LT.AND P3, PT, R3, UR36, !P0 ;  /* 0x0000002403007c0c */ /* 0x000fe4000c761270 */
[----:B------:R-:W-:Y:S01]  /*50c20*/  LOP3.LUT R234, R234, 0xfeffffff, RZ, 0xc0, !PT ;  /* 0xfeffffffeaea7812 */ /* 0x000fe200078ec0ff */
[----:B0-----:R-:W-:Y:S01]  /*50c30*/  VIADD R7, R7, UR30 ;  /* 0x0000001e07077c36 */ /* 0x001fe20008000000 */
[----:B------:R-:W-:Y:S01]  /*50c40*/  ISETP.LT.AND P2, PT, R4, UR49, !P0 ;  /* 0x0000003104007c0c */ /* 0x000fe2000c741270 */
[----:B------:R-:W-:Y:S01]  /*50c50*/  ULDC UR30, c[0x0][0x248] ;  /* 0x00009200001e7ab9 */ /* 0x000fe20000000800 */
[----:B------:R-:W-:Y:S01]  /*50c60*/  ISETP.LT.AND P1, PT, R5, UR48, !P0 ;  /* 0x0000003005007c0c */ /* 0x000fe2000c721270 */
[----:B------:R-:W-:Y:S01]  /*50c70*/  VIADD R6, R0, 0x5a ;  /* 0x0000005a00067836 */ /* 0x000fe20000000000 */
[----:B------:R-:W-:Y:S01]  /*50c80*/  PRMT R26, R26, 0x5410, R42 ;  /* 0x000054101a1a7816 */ /* 0x000fe2000000002a */
[----:B------:R-:W-:-:S04]  /*50c90*/  ULDC UR36, c[0x0][0x248] ;  /* 0x0000920000247ab9 */ /* 0x000fc80000000800 */
[----:B------:R-:W-:Y:S01]  /*50ca0*/  @P3 LOP3.LUT R234, R234, 0x1000000, RZ, 0xfc, !PT ;  /* 0x01000000eaea3812 */ /* 0x000fe200078efcff */
[----:B------:R0:W-:Y:S01]  /*50cb0*/  STL [R1+0x42c], R7 ;  /* 0x00042c0701007387 */ /* 0x0001e20000100800 */
[----:B------:R-:W-:Y:S01]  /*50cc0*/  ULDC UR48, c[0x0][0x228] ;  /* 0x00008a0000307ab9 */ /* 0x000fe20000000800 */
[----:B------:R-:W-:Y:S01]  /*50cd0*/  PRMT R32, R32, 0x3340, R0 ;  /* 0x0000334020207816 */ /* 0x000fe20000000000 */
[----:B------:R-:W-:Y:S01]  /*50ce0*/  ULDC UR49, c[0x0][0x248] ;  /* 0x0000920000317ab9 */ /* 0x000fe20000000800 */
[----:B------:R-:W-:-:S04]  /*50cf0*/  LOP3.LUT R234, R234, 0xff7fffff, RZ, 0xc0, !PT ;  /* 0xff7fffffeaea7812 */ /* 0x000fc800078ec0ff */
[----:B------:R-:W-:Y:S01]  /*50d00*/  @P2 LOP3.LUT R234, R234, 0x800000, RZ, 0xfc, !PT ;  /* 0x00800000eaea2812 */ /* 0x000fe200078efcff */
[----:B0-----:R-:W-:Y:S01]  /*50d10*/  VIADD R7, R7, UR30 ;  /* 0x0000001e07077c36 */ /* 0x001fe20008000000 */
[----:B------:R-:W-:Y:S01]  /*50d20*/  ISETP.LT.AND P0, PT, R2, UR4, !P0 ;  /* 0x0000000402007c0c */ /* 0x000fe2000c701270 */
[----:B------:R-:W-:Y:S01]  /*50d30*/  ULDC UR30, c[0x0][0x248] ;  /* 0x00009200001e7ab9 */ /* 0x000fe20000000800 */
[----:B------:R-:W-:Y:S01]  /*50d40*/  LOP3.LUT R234, R234, 0xffbfffff, RZ, 0xc0, !PT ;  /* 0xffbfffffeaea7812 */ /* 0x000fe200078ec0ff */
[----:B------:R-:W-:Y:S01]  /*50d50*/  ULDC UR4, c[0x0][0x248] ;  /* 0x0000920000047ab9 */ /* 0x000fe20000000800 */
[----:B------:R0:W-:Y:S02]  /*50d60*/  STL [R1+0x430], R7 ;  /* 0x0004300701007387 */ /* 0x0001e40000100800 */
[----:B------:R-:W-:Y:S01]  /*50d70*/  @P1 LOP3.LUT R234, R234, 0x400000, RZ, 0xfc, !PT ;  /* 0x00400000eaea1812 */ /* 0x000fe200078efcff */
[----:B0-----:R-:W-:Y:S01]  /*50d80*/  VIADD R7, R7, UR30 ;  /* 0x0000001e07077c36 */ /* 0x001fe20008000000 */
[----:B------:R-:W-:-:S02]  /*50d90*/  ULDC UR30, c[0x0][0x248] ;  /* 0x00009200001e7ab9 */ /* 0x000fc40000000800 */
        /* <DEDUP_REMOVED lines=9> */
[----:B------:R0:W-:Y:S02]  /*50e30*/  STL [R1+0x438], R7 ;  /* 0x0004380701007387 */ /* 0x0001e40000100800 */
[----:B0-----:R-:W-:Y:S01]  /*50e40*/  VIADD R7, R7, UR30 ;  /* 0x0000001e07077c36 */ /* 0x001fe20008000000 */
[----:B------:R-:W-:-:S02]  /*50e50*/  ULDC.64 UR30, c[0x0][0x228] ;  /* 0x00008a00001e7ab9 */ /* 0x000fc40000000a00 */
[----:B------:R-:W-:Y:S01]  /*50e60*/  ISETP.LT.AND P3, PT, R3, UR30, !P0 ;  /* 0x0000001e03007c0c */ /* 0x000fe2000c761270 */
[----:B------:R-:W-:Y:S01]  /*50e70*/  ULDC UR30, c[0x0][0x248] ;  /* 0x00009200001e7ab9 */ /* 0x000fe20000000800 */
[----:B------:R-:W-:Y:S02]  /*50e80*/  ISETP.LT.AND P2, PT, R4, UR6, !P0 ;  /* 0x0000000604007c0c */ /* 0x000fe4000c741270 */
        /* <DEDUP_REMOVED lines=11> */
[----:B------:R-:W-:Y:S01]  /*50f40*/  PRMT R37, R37, 0x5410, R32 ;  /* 0x0000541025257816 */ /* 0x000fe20000000020 */
[----:B------:R-:W-:Y:S01]  /*50f50*/  ULDC UR11, c[0x0][0x228] ;  /* 0x00008a00000b7ab9 */ /* 0x000fe20000000800 */
        /* <DEDUP_REMOVED lines=11> */
[----:B------:R-:W-:-:S04]  /*51010*/  @P3 LOP3.LUT R234, R234, 0x10000, RZ, 0xfc, !PT ;  /* 0x00010000eaea3812 */ /* 0x000fc800078efcff */
[----:B------:R-:W-:Y:S01]  /*51020*/  LOP3.LUT R234, R234, 0xffff7fff, RZ, 0xc0, !PT ;  /* 0xffff7fffeaea7812 */ /* 0x000fe200078ec0ff */
[----:B0-----:R-:W-:Y:S01]  /*51030*/  VIADD R7, R7, UR4 ;  /* 0x0000000407077c36 */ /* 0x001fe20008000000 */
[----:B------:R-:W-:Y:S01]  /*51040*/  ISETP.LT.AND P0, PT, R2, UR14, !P0 ;  /* 0x0000000e02007c0c */ /* 0x000fe2000c701270 */
[----:B------:R-:W-:Y:S01]  /*51050*/  ULDC UR4, c[0x0][0x248] ;  /* 0x0000920000047ab9 */ /* 0x000fe20000000800 */
[----:B------:R-:W-:Y:S01]  /*51060*/  @P2 LOP3.LUT R234, R234, 0x8000, RZ, 0xfc, !PT ;  /* 0x00008000eaea2812 */ /* 0x000fe200078efcff */
[----:B------:R-:W-:Y:S01]  /*51070*/  VIADD R32, R0, 0x46 ;  /* 0x0000004600207836 */ /* 0x000fe20000000000 */
[----:B------:R0:W-:Y:S01]  /*51080*/  STL [R1+0x450], R7 ;  /* 0x0004500701007387 */ /* 0x0001e20000100800 */
[----:B------:R-:W-:Y:S01]  /*51090*/  ULDC UR14, c[0x0][0x228] ;  /* 0x00008a00000e7ab9 */ /* 0x000fe20000000800 */
        /* <DEDUP_REMOVED lines=12> */
[----:B------:R-:W-:Y:S01]  /*51160*/  ULDC UR37, c[0x0][0x228] ;  /* 0x00008a0000257ab9 */ /* 0x000fe20000000800 */
        /* <DEDUP_REMOVED lines=9> */
[----:B------:R-:W-:-:S03]  /*51200*/  ULDC UR16, c[0x0][0x228] ;  /* 0x00008a0000107ab9 */ /* 0x000fc60000000800 */
[----:B------:R-:W-:-:S04]  /*51210*/  LOP3.LUT R234, R234, 0xfffff7ff, RZ, 0xc0, !PT ;  /* 0xfffff7ffeaea7812 */ /* 0x000fc800078ec0ff */
[----:B------:R-:W-:Y:S02]  /*51220*/  @P2 LOP3.LUT R234, R234, 0x800, RZ, 0xfc, !PT ;  /* 0x00000800eaea2812 */ /* 0x000fe400078efcff */
[----:B------:R-:W-:Y:S01]  /*51230*/  ISETP.LT.AND P0, PT, R2, UR18, !P0 ;  /* 0x0000001202007c0c */ /* 0x000fe2000c701270 */
[----:B0-----:R-:W-:Y:S01]  /*51240*/  VIADD R7, R7, UR6 ;  /* 0x0000000607077c36 */ /* 0x001fe20008000000 */
[----:B------:R-:W-:Y:S01]  /*51250*/  LOP3.LUT R234, R234, 0xfffffbff, RZ, 0xc0, !PT ;  /* 0xfffffbffeaea7812 */ /* 0x000fe200078ec0ff */
[----:B------:R-:W-:Y:S01]  /*51260*/  ULDC.64 UR6, c[0x0][0x228] ;  /* 0x00008a0000067ab9 */ /* 0x000fe20000000a00 */
        /* <DEDUP_REMOVED lines=30> */
[----:B------:R0:W-:Y:S01]  /*51450*/  STL [R1+0xf58], R7 ;  /* 0x000f580701007387 */ /* 0x0001e20000100800 */
[----:B------:R-:W-:Y:S01]  /*51460*/  ISETP.LT.AND P1, PT, R5, UR23, !P0 ;  /* 0x0000001705007c0c */ /* 0x000fe2000c721270 */
[----:B------:R-:W-:Y:S01]  /*51470*/  ULDC.64 UR22, c[0x0][0x228] ;  /* 0x00008a0000167ab9 */ /* 0x000fe20000000a00 */
[----:B------:R-:W-:-:S05]  /*51480*/  ULDC UR12, c[0x0][0x228] ;  /* 0x00008a00000c7ab9 */ /* 0x000fca0000000800 */
        /* <DEDUP_REMOVED lines=19> */
[----:B------:R-:W-:Y:S01]  /*515c0*/  LOP3.LUT R234, R234, 0xfffffffe, RZ, 0xc0, !PT ;  /* 0xfffffffeeaea7812 */ /* 0x000fe200078ec0ff */
[----:B------:R-:W-:Y:S01]  /*515d0*/  ULDC UR22, c[0x0][0x228] ;  /* 0x00008a0000167ab9 */ /* 0x000fe20000000800 */
[----:B------:R-:W-:Y:S01]  /*515e0*/  ULDC UR17, c[0x0][0x228] ;  /* 0x00008a0000117ab9 */ /* 0x000fe20000000800 */
[----:B0-----:R-:W-:Y:S01]  /*515f0*/  VIADD R7, R7, UR4 ;  /* 0x0000000407077c36 */ /* 0x001fe20008000000 */
[----:B------:R-:W-:-:S03]  /*51600*/  ULDC UR4, c[0x0][0x248] ;  /* 0x0000920000047ab9 */ /* 0x000fc60000000800 */
[----:B------:R-:W-:Y:S01]  /*51610*/  @P2 LOP3.LUT R233, R233, 0x80000000, RZ, 0xfc, !PT ;  /* 0x80000000e9e92812 */ /* 0x000fe200078efcff */
[----:B------:R0:W-:Y:S01]  /*51620*/  STL [R1+0xfc8], R7 ;  /* 0x000fc80701007387 */ /* 0x0001e20000100800 */
[----:B------:R-:W-:Y:S02]  /*51630*/  ISETP.LT.AND P0, PT, R2, UR28, !P0 ;  /* 0x0000001c02007c0c */ /* 0x000fe4000c701270 */
[----:B------:R-:W-:Y:S01]  /*51640*/  LOP3.LUT R233, R233, 0xbfffffff, RZ, 0xc0, !PT ;  /* 0xbfffffffe9e97812 */ /* 0x000fe200078ec0ff */
[----:B0-----:R-:W-:Y:S01]  /*51650*/  VIADD R7, R7, UR4 ;  /* 0x0000000407077c36 */ /* 0x001fe20008000000 */
[----:B------:R-:W-:Y:S02]  /*51660*/  ULDC UR4, c[0x0][0x248] ;  /* 0x0000920000047ab9 */ /* 0x000fe40000000800 */
[----:B------:R-:W-:Y:S02]  /*51670*/  @P1 LOP3.LUT R233, R233, 0x40000000, RZ, 0xfc, !PT ;  /* 0x40000000e9e91812 */ /* 0x000fe400078efcff */
        /* <DEDUP_REMOVED lines=8> */
[----:B------:R-:W-:Y:S01]  /*51700*/  ULDC UR4, c[0x0][0x248] ;  /* 0x0000920000047ab9 */ /* 0x000fe20000000800 */
[----:B------:R-:W-:-:S03]  /*51710*/  @P3 LOP3.LUT R234, R234, 0x1, RZ, 0xfc, !PT ;  /* 0x00000001eaea3812 */ /* 0x000fc600078efcff */
[----:B------:R0:W-:Y:S02]  /*51720*/  STL [R1+0x106c], R7 ;  /* 0x00106c0701007387 */ /* 0x0001e40000100800 */
[----:B0-----:R-:W-:Y:S01]  /*51730*/  VIADD R7, R7, UR4 ;  /* 0x0000000407077c36 */ /* 0x001fe20008000000 */
[----:B------:R-:W-:Y:S02]  /*51740*/  ULDC.64 UR4, c[0x0][0x228] ;  /* 0x00008a0000047ab9 */ /* 0x000fe40000000a00 */
[----:B------:R-:W-:Y:S02]  /*51750*/  ISETP.LT.AND P3, PT, R3, UR4, !P0 ;  /* 0x0000000403007c0c */ /* 0x000fe4000c761270 */
[----:B------:R-:W-:Y:S02]  /*51760*/  LOP3.LUT R233, R233, 0xefffffff, RZ, 0xc0, !PT ;  /* 0xefffffffe9e97812 */ /* 0x000fe400078ec0ff */
[----:B------:R-:W-:Y:S02]  /*51770*/  ISETP.LT.AND P2, PT, R4, UR19, !P0 ;  /* 0x0000001304007c0c */ /* 0x000fe4000c741270 */
[----:B------:R-:W-:Y:S01]  /*51780*/  ISETP.LT.AND P1, PT, R5, UR29, !P0 ;  /* 0x0000001d05007c0c */ /* 0x000fe2000c721270 */
[----:B------:R0:W-:Y:S01]  /*51790*/  STL [R1+0x10c8], R7 ;  /* 0x0010c80701007387 */ /* 0x0001e20000100800 */
[----:B------:R-:W-:Y:S01]  /*517a0*/  VIADD R6, R0, 0x53 ;  /* 0x0000005300067836 */ /* 0x000fe20000000000 */
[----:B------:R-:W-:-:S04]  /*517b0*/  ULDC UR4, c[0x0][0x248] ;  /* 0x0000920000047ab9 */ /* 0x000fc80000000800 */
[----:B------:R-:W-:Y:S01]  /*517c0*/  @P3 LOP3.LUT R233, R233, 0x10000000, RZ, 0xfc, !PT ;  /* 0x10000000e9e93812 */ /* 0x000fe200078efcff */
[----:B------:R-:W-:Y:S01]  /*517d0*/  ULDC.64 UR28, c[0x0][0x228] ;  /* 0x00008a00001c7ab9 */ /* 0x000fe20000000a00 */
        /* <DEDUP_REMOVED lines=13> */
[----:B0-----:R-:W-:Y:S01]  /*518b0*/  VIADD R7, R7, UR6 ;  /* 0x0000000607077c36 */ /* 0x001fe20008000000 */
[----:B------:R-:W-:Y:S01]  /*518c0*/  ULDC.64 UR6, c[0x0][0x228] ;  /* 0x00008a0000067ab9 */ /* 0x000fe20000000a00 */
[----:B------:R-:W-:Y:S01]  /*518d0*/  LOP3.LUT R233, R233, 0xfeffffff, RZ, 0xc0, !PT ;  /* 0xfeffffffe9e97812 */ /* 0x000fe200078ec0ff */
[----:B------:R-:W-:Y:S01]  /*518e0*/  VIADD R6, R0, 0x52 ;  /* 0x0000005200067836 */ /* 0x000fe20000000000 */
[----:B------:R-:W-:Y:S01]  /*518f0*/  ISETP.LT.AND P3, PT, R3, UR6, !P0 ;  /* 0x0000000603007c0c */ /* 0x000fe2000c761270 */
[----:B------:R-:W-:Y:S01]  /*51900*/  ULDC UR13, c[0x0][0x248] ;  /* 0x00009200000d7ab9 */ /* 0x000fe20000000800 */
[----:B------:R-:W-:-:S02]  /*51910*/  ISETP.LT.AND P2, PT, R4, UR41, !P0 ;  /* 0x0000002904007c0c */ /* 0x000fc4000c741270 */
[----:B------:R-:W-:Y:S01]  /*51920*/  ISETP.LT.AND P1, PT, R5, UR42, !P0 ;  /* 0x0000002a05007c0c */ /* 0x000fe2000c721270 */
[----:B------:R0:W-:Y:S01]  /*51930*/  STL [R1+0x1130], R7 ;  /* 0x0011300701007387 */ /* 0x0001e20000100800 */
[----:B------:R-:W-:-:S07]  /*51940*/  ULDC UR6, c[0x0][0x248] ;  /* 0x0000920000067ab9 */ /* 0x000fce0000000800 */
        /* <DEDUP_REMOVED lines=21> */
[----:B------:R-:W-:-:S08]  /*51aa0*/  ULDC UR23, c[0x0][0x248] ;  /* 0x0000920000177ab9 */ /* 0x000fd00000000800 */
        /* <DEDUP_REMOVED lines=13> */
[----:B------:R-:W-:-:S02]  /*51b80*/  ULDC.64 UR24, c[0x0][0x228] ;  /* 0x00008a0000187ab9 */ /* 0x000fc40000000a00 */
[----:B------:R-:W-:Y:S02]  /*51b90*/  ISETP.LT.AND P3, PT, R3, UR24, !P0 ;  /* 0x0000001803007c0c */ /* 0x000fe4000c761270 */
[----:B------:R-:W-:Y:S02]  /*51ba0*/  ISETP.LT.AND P2, PT, R4, UR27, !P0 ;  /* 0x0000001b04007c0c */ /* 0x000fe4000c741270 */
[----:B------:R-:W-:Y:S02]  /*51bb0*/  LOP3.LUT R233, R233, 0xfffeffff, RZ, 0xc0, !PT ;  /* 0xfffeffffe9e97812 */ /* 0x000fe400078ec0ff */
[----:B------:R-:W-:Y:S01]  /*51bc0*/  ISETP.LT.AND P1, PT, R5, UR45, !P0 ;  /* 0x0000002d05007c0c */ /* 0x000fe2000c721270 */
[----:B------:R0:W-:Y:S06]  /*51bd0*/  STL [R1+0x1184], R7 ;  /* 0x0011840701007387 */ /* 0x0001ec0000100800 */
[----:B------:R-:W-:Y:S01]  /*51be0*/  @P3 LOP3.LUT R233, R233, 0x10000, RZ, 0xfc, !PT ;  /* 0x00010000e9e93812 */ /* 0x000fe200078efcff */
[----:B------:R-:W-:Y:S01]  /*51bf0*/  VIADD R6, R0, 0x50 ;  /* 0x0000005000067836 */ /* 0x000fe20000000000 */
[----:B------:R-:W-:-:S02]  /*51c00*/  ULDC.64 UR44, c[0x0][0x228] ;  /* 0x00008a00002c7ab9 */ /* 0x000fc40000000a00 */
[----:B------:R-:W-:-:S04]  /*51c10*/  LOP3.LUT R233, R233, 0xffff7fff, RZ, 0xc0, !PT ;  /* 0xffff7fffe9e97812 */ /* 0x000fc800078ec0ff */
[----:B------:R-:W-:Y:S02]  /*51c20*/  @P2 LOP3.LUT R233, R233, 0x8000, RZ, 0xfc, !PT ;  /* 0x00008000e9e92812 */ /* 0x000fe400078efcff */
[----:B------:R-:W-:Y:S01]  /*51c30*/  ISETP.LT.AND P0, PT, R2, UR46, !P0 ;  /* 0x0000002e02007c0c */ /* 0x000fe2000c701270 */
[----:B0-----:R-:W-:Y:S01]  /*51c40*/  VIADD R7, R7, UR13 ;  /* 0x0000000d07077c36 */ /* 0x001fe20008000000 */
[----:B------:R-:W-:Y:S01]  /*51c50*/  LOP3.LUT R233, R233, 0xffffbfff, RZ, 0xc0, !PT ;  /* 0xffffbfffe9e97812 */ /* 0x000fe200078ec0ff */
[----:B------:R-:W-:Y:S01]  /*51c60*/  ULDC UR13, c[0x0][0x248] ;  /* 0x00009200000d7ab9 */ /* 0x000fe20000000800 */
[----:B------:R-:W-:Y:S02]  /*51c70*/  ULDC UR46, c[0x0][0x248] ;  /* 0x00009200002e7ab9 */ /* 0x000fe40000000800 */
[----:B------:R-:W-:Y:S01]  /*51c80*/  @P1 LOP3.LUT R233, R233, 0x4000, RZ, 0xfc, !PT ;  /* 0x00004000e9e91812 */ /* 0x000fe200078efcff */
[----:B------:R0:W-:Y:S03]  /*51c90*/  STL [R1+0x11d0], R7 ;  /* 0x0011d00701007387 */ /* 0x0001e60000100800 */
[----:B------:R-:W-:Y:S01]  /*51ca0*/  LOP3.LUT R233, R233, 0xffffdfff, RZ, 0xc0, !PT ;  /* 0xffffdfffe9e97812 */ /* 0x000fe200078ec0ff */
[----:B0-----:R-:W-:-:S03]  /*51cb0*/  VIADD R7, R7, UR31 ;  /* 0x0000001f07077c36 */ /* 0x001fc60008000000 */
[----:B------:R-:W-:Y:S02]  /*51cc0*/  @P0 LOP3.LUT R233, R233, 0x2000, RZ, 0xfc, !PT ;  /* 0x00002000e9e90812 */ /* 0x000fe400078efcff */
[----:B------:R-:W-:Y:S01]  /*51cd0*/  ISETP.GE.AND P0, PT, R6, UR7, PT ;  /* 0x0000000706007c0c */ /* 0x000fe2000bf06270 */
[----:B------:R0:W-:Y:S02]  /*51ce0*/  STL [R1+0x11d4], R7 ;  /* 0x0011d40701007387 */ /* 0x0001e40000100800 */
[----:B0-----:R-:W-:Y:S01]  /*51cf0*/  VIADD R7, R7, UR4 ;  /* 0x0000000407077c36 */ /* 0x001fe20008000000 */
[----:B------:R-:W-:Y:S02]  /*51d00*/  ULDC.64 UR4, c[0x0][0x228] ;  /* 0x00008a0000047ab9 */ /* 0x000fe40000000a00 */
[----:B------:R-:W-:Y:S02]  /*51d10*/  ISETP.LT.AND P3, PT, R3, UR4, !P0 ;  /* 0x0000000403007c0c */ /* 0x000fe4000c761270 */
[----:B------:R-:W-:-:S02]  /*51d20*/  ISETP.LT.AND P2, PT, R4, UR53, !P0 ;  /* 0x0000003504007c0c */ /* 0x000fc4000c741270 */
[----:B------:R-:W-:Y:S02]  /*51d30*/  LOP3.LUT R233, R233, 0xffffefff, RZ, 0xc0, !PT ;  /* 0xffffefffe9e97812 */ /* 0x000fe400078ec0ff */
[----:B------:R-:W-:Y:S01]  /*51d40*/  ISETP.LT.AND P1, PT, R5, UR38, !P0 ;  /* 0x0000002605007c0c */ /* 0x000fe2000c721270 */
[----:B------:R0:W-:Y:S01]  /*51d50*/  STL [R1+0x1258], R7 ;  /* 0x0012580701007387 */ /* 0x0001e20000100800 */
[----:B------:R-:W-:Y:S01]  /*51d60*/  VIADD R34, R7, UR26 ;  /* 0x0000001a07227c36 */ /* 0x000fe20008000000 */
[----:B------:R-:W-:Y:S01]  /*51d70*/  ULDC UR53, c[0x0][0x228] ;  /* 0x00008a0000357ab9 */ /* 0x000fe20000000800 */
[----:B------:R-:W-:-:S03]  /*51d80*/  ULDC UR4, c[0x0][0x228] ;  /* 0x00008a0000047ab9 */ /* 0x000fc60000000800 */
[----:B------:R-:W-:Y:S01]  /*51d90*/  @P3 LOP3.LUT R233, R233, 0x1000, RZ, 0xfc, !PT ;  /* 0x00001000e9e93812 */ /* 0x000fe200078efcff */
[----:B------:R-:W-:Y:S01]  /*51da0*/  VIADD R6, R0, 0xac ;  /* 0x000000ac00067836 */ /* 0x000fe20000000000 */
[----:B------:R-:W-:Y:S01]  /*51db0*/  ISETP.LT.AND P0, PT, R2, UR47, !P0 ;  /* 0x0000002f02007c0c */ /* 0x000fe2000c701270 */
[----:B0-----:R-:W-:Y:S01]  /*51dc0*/  VIADD R7, R0, 0x4f ;  /* 0x0000004f00077836 */ /* 0x001fe20000000000 */
[----:B------:R-:W-:Y:S01]  /*51dd0*/  LOP3.LUT R233, R233, 0xfffff7ff, RZ, 0xc0, !PT ;  /* 0xfffff7ffe9e97812 */ /* 0x000fe200078ec0ff */
[----:B------:R-:W-:Y:S01]  /*51de0*/  VIADD R42, R34, UR6 ;  /* 0x00000006222a7c36 */ /* 0x000fe20008000000 */
[----:B------:R-:W-:Y:S01]  /*51df0*/  ULDC.64 UR6, c[0x0][0x228] ;  /* 0x00008a0000067ab9 */ /* 0x000fe20000000a00 */
[----:B------:R-:W-:Y:S01]  /*51e00*/  STL [R1+0x125c], R34 ;  /* 0x00125c2201007387 */ /* 0x000fe20000100800 */
[----:B------:R-:W-:Y:S01]  /*51e10*/  @P2 LOP3.LUT R233, R233, 0x800, RZ, 0xfc, !PT ;  /* 0x00000800e9e92812 */ /* 0x000fe200078efcff */
[----:B------:R-:W-:Y:S01]  /*51e20*/  ULDC UR47, c[0x0][0x248] ;  /* 0x00009200002f7ab9 */ /* 0x000fe20000000800 */
[----:B------:R-:W-:-:S02]  /*51e30*/  ULDC.64 UR26, c[0x0][0x228] ;  /* 0x00008a00001a7ab9 */ /* 0x000fc40000000a00 */
[----:B------:R-:W-:-:S04]  /*51e40*/  LOP3.LUT R233, R233, 0xfffffbff, RZ, 0xc0, !PT ;  /* 0xfffffbffe9e97812 */ /* 0x000fc800078ec0ff */
[----:B------:R-:W-:-:S04]  /*51e50*/  @P1 LOP3.LUT R233, R233, 0x400, RZ, 0xfc, !PT ;  /* 0x00000400e9e91812 */ /* 0x000fc800078efcff */
[----:B------:R-:W-:-:S04]  /*51e60*/  LOP3.LUT R233, R233, 0xfffffdff, RZ, 0xc0, !PT ;  /* 0xfffffdffe9e97812 */ /* 0x000fc800078ec0ff */
[----:B------:R-:W-:Y:S02]  /*51e70*/  @P0 LOP3.LUT R233, R233, 0x200, RZ, 0xfc, !PT ;  /* 0x00000200e9e90812 */ /* 0x000fe400078efcff */
[----:B------:R-:W-:Y:S01]  /*51e80*/  ISETP.GE.AND P0, PT, R7, UR29, PT ;  /* 0x0000001d07007c0c */ /* 0x000fe2000bf06270 */
[----:B------:R0:W-:Y:S01]  /*51e90*/  STL [R1+0x12b8], R42 ;  /* 0x0012b82a01007387 */ /* 0x0001e20000100800 */
[----:B------:R-:W-:Y:S01]  /*51ea0*/  LOP3.LUT R233, R233, 0xfffffeff, RZ, 0xc0, !PT ;  /* 0xfffffeffe9e97812 */ /* 0x000fe200078ec0ff */
[----:B------:R-:W-:Y:S01]  /*51eb0*/  ULDC UR29, c[0x0][0x228] ;  /* 0x00008a00001d7ab9 */ /* 0x000fe20000000800 */
[----:B------:R-:W-:Y:S02]  /*51ec0*/  ISETP.LT.AND P3, PT, R3, UR6, !P0 ;  /* 0x0000000603007c0c */ /* 0x000fe4000c761270 */
[----:B------:R-:W-:Y:S01]  /*51ed0*/  ISETP.LT.AND P2, PT, R4, UR39, !P0 ;  /* 0x0000002704007c0c */ /* 0x000fe2000c741270 */
[----:B------:R-:W-:Y:S01]  /*51ee0*/  ULDC UR39, c[0x0][0x228] ;  /* 0x00008a0000277ab9 */ /* 0x000fe20000000800 */
[----:B------:R-:W-:Y:S01]  /*51ef0*/  ISETP.LT.AND P1, PT, R5, UR34, !P0 ;  /* 0x0000002205007c0c */ /* 0x000fe2000c721270 */
[----:B------:R-:W-:-:S08]  /*51f00*/  ULDC.64 UR34, c[0x0][0x228] ;  /* 0x00008a0000227ab9 */ /* 0x000fd00000000a00 */
[----:B------:R-:W-:-:S04]  /*51f10*/  @P3 LOP3.LUT R233, R233, 0x100, RZ, 0xfc, !PT ;  /* 0x00000100e9e93812 */ /* 0x000fc800078efcff */
        /* <DEDUP_REMOVED lines=10> */
[----:B------:R-:W-:Y:S01]  /*51fc0*/  ISETP.GE.AND P0, PT, R16, UR25, PT ;  /* 0x0000001910007c0c */ /* 0x000fe2000bf06270 */
[----:B------:R0:W-:Y:S01]  /*51fd0*/  STL [R1+0x12bc], R42 ;  /* 0x0012bc2a01007387 */ /* 0x0001e20000100800 */
[----:B------:R-:W-:Y:S01]  /*51fe0*/  LOP3.LUT R233, R233, 0xffffffef, RZ, 0xc0, !PT ;  /* 0xffffffefe9e97812 */ /* 0x000fe200078ec0ff */
[----:B------:R-:W-:Y:S01]  /*51ff0*/  ULDC.64 UR24, c[0x0][0x228] ;  /* 0x00008a0000187ab9 */ /* 0x000fe20000000a00 */
[----:B------:R-:W-:Y:S01]  /*52000*/  ISETP.LT.AND P3, PT, R3, UR30, !P0 ;  /* 0x0000001e03007c0c */ /* 0x000fe2000c761270 */
[----:B------:R-:W-:Y:S01]  /*52010*/  ULDC UR30, c[0x0][0x228] ;  /* 0x00008a00001e7ab9 */ /* 0x000fe20000000800 */
[----:B------:R-:W-:Y:S01]  /*52020*/  ISETP.LT.AND P2, PT, R4, UR40, !P0 ;  /* 0x0000002804007c0c */ /* 0x000fe2000c741270 */
[----:B------:R-:W-:Y:S01]  /*52030*/  ULDC UR40, c[0x0][0x228] ;  /* 0x00008a0000287ab9 */ /* 0x000fe20000000800 */
[----:B------:R-:W-:-:S09]  /*52040*/  ISETP.LT.AND P1, PT, R5, UR37, !P0 ;  /* 0x0000002505007c0c */ /* 0x000fd2000c721270 */
[----:B------:R-:W-:-:S04]  /*52050*/  @P3 LOP3.LUT R233, R233, 0x10, RZ, 0xfc, !PT ;  /* 0x00000010e9e93812 */ /* 0x000fc800078efcff */
[----:B------:R-:W-:-:S04]  /*52060*/  LOP3.LUT R233, R233, 0xfffffff7, RZ, 0xc0, !PT ;  /* 0xfffffff7e9e97812 */ /* 0x000fc800078ec0ff */
[----:B------:R-:W-:Y:S02]  /*52070*/  @P2 LOP3.LUT R233, R233, 0x8, RZ, 0xfc, !PT ;  /* 0x00000008e9e92812 */ /* 0x000fe400078efcff */
[----:B------:R-:W-:Y:S01]  /*52080*/  ISETP.LT.AND P0, PT, R2, UR39, !P0 ;  /* 0x0000002702007c0c */ /* 0x000fe2000c701270 */
[----:B0-----:R-:W-:Y:S01]  /*52090*/  VIADD R42, R42, UR32 ;  /* 0x000000202a2a7c36 */ /* 0x001fe20008000000 */
[----:B------:R-:W-:Y:S01]  /*520a0*/  LOP3.LUT R233, R233, 0xfffffffb, RZ, 0xc0, !PT ;  /* 0xfffffffbe9e97812 */ /* 0x000fe200078ec0ff */
[----:B------:R-:W-:Y:S01]  /*520b0*/  ULDC.64 UR32, c[0x0][0x228] ;  /* 0x00008a0000207ab9 */ /* 0x000fe20000000a00 */
[----:B------:R-:W-:Y:S02]  /*520c0*/  ULDC.64 UR38, c[0x0][0x228] ;  /* 0x00008a0000267ab9 */ /* 0x000fe40000000a00 */
[----:B------:R-:W-:-:S04]  /*520d0*/  @P1 LOP3.LUT R233, R233, 0x4, RZ, 0xfc, !PT ;  /* 0x00000004e9e91812 */ /* 0x000fc800078efcff */
[----:B------:R-:W-:-:S04]  /*520e0*/  LOP3.LUT R233, R233, 0xfffffffd, RZ, 0xc0, !PT ;  /* 0xfffffffde9e97812 */ /* 0x000fc800078ec0ff */
[----:B------:R-:W-:Y:S02]  /*520f0*/  @P0 LOP3.LUT R233, R233, 0x2, RZ, 0xfc, !PT ;  /* 0x00000002e9e90812 */ /* 0x000fe400078efcff */
[----:B------:R-:W-:-:S04]  /*52100*/  ISETP.GE.AND P0, PT, R17, UR5, PT ;  /* 0x0000000511007c0c */ /* 0x000fc8000bf06270 */
[----:B------:R-:W-:Y:S01]  /*52110*/  ISETP.LT.AND P2, PT, R4, UR42, !P0 ;  /* 0x0000002a04007c0c */ /* 0x000fe2000c741270 */
[----:B------:R-:W-:Y:S01]  /*52120*/  VIADD R7, R42, UR36 ;  /* 0x000000242a077c36 */ /* 0x000fe20008000000 */
[----:B------:R-:W-:Y:S01]  /*52130*/  ISETP.LT.AND P1, PT, R5, UR41, !P0 ;  /* 0x0000002905007c0c */ /* 0x000fe2000c721270 */
[----:B------:R-:W-:Y:S01]  /*52140*/  ULDC.64 UR36, c[0x0][0x228] ;  /* 0x00008a0000247ab9 */ /* 0x000fe20000000a00 */
[----:B------:R-:W-:Y:S01]  /*52150*/  ISETP.LT.AND P3, PT, R3, UR32, !P0 ;  /* 0x0000002003007c0c */ /* 0x000fe2000c761270 */
[----:B------:R-:W-:Y:S01]  /*52160*/  ULDC.64 UR42, c[0x0][0x228] ;  /* 0x00008a00002a7ab9 */ /* 0x000fe20000000a00 */
[----:B------:R-:W-:Y:S01]  /*52170*/  ISETP.LT.AND P0, PT, R2, UR40, !P0 ;  /* 0x0000002802007c0c */ /* 0x000fe2000c701270 */
[----:B------:R-:W-:-:S06]  /*52180*/  ULDC.64 UR40, c[0x0][0x228] ;  /* 0x00008a0000287ab9 */ /* 0x000fcc0000000a00 */
[----:B------:R-:W-:-:S04]  /*52190*/  @P2 LOP3.LUT R232, R232, 0x80000000, RZ, 0xfc, !PT ;  /* 0x80000000e8e82812 */ /* 0x000fc800078efcff */
[----:B------:R-:W-:-:S04]  /*521a0*/  LOP3.LUT R232, R232, 0xbfffffff, RZ, 0xc0, !PT ;  /* 0xbfffffffe8e87812 */ /* 0x000fc800078ec0ff */
[----:B------:R-:W-:-:S04]  /*521b0*/  @P1 LOP3.LUT R232, R232, 0x40000000, RZ, 0xfc, !PT ;  /* 0x40000000e8e81812 */ /* 0x000fc800078efcff */
[----:B------:R-:W-:Y:S02]  /*521c0*/  LOP3.LUT R232, R232, 0xdfffffff, RZ, 0xc0, !PT ;  /* 0xdfffffffe8e87812 */ /* 0x000fe400078ec0ff */
[----:B------:R-:W-:Y:S02]  /*521d0*/  LOP3.LUT R233, R233, 0xfffffffe, RZ, 0xc0, !PT ;  /* 0xfffffffee9e97812 */ /* 0x000fe400078ec0ff */
[----:B------:R-:W-:Y:S02]  /*521e0*/  @P0 LOP3.LUT R232, R232, 0x20000000, RZ, 0xfc, !PT ;  /* 0x20000000e8e80812 */ /* 0x000fe400078efcff */
[----:B------:R-:W-:Y:S01]  /*521f0*/  ISETP.GE.AND P0, PT, R18, UR7, PT ;  /* 0x0000000712007c0c */ /* 0x000fe2000bf06270 */
[----:B------:R-:W-:Y:S01]  /*52200*/  STL [R1+0x1320], R42 ;  /* 0x0013202a01007387 */ /* 0x000fe20000100800 */
[----:B------:R-:W-:Y:S01]  /*52210*/  @P3 LOP3.LUT R233, R233, 0x1, RZ, 0xfc, !PT ;  /* 0x00000001e9e93812 */ /* 0x000fe200078efcff */
[----:B------:R-:W-:Y:S01]  /*52220*/  VIADD R34, R0, 0x44 ;  /* 0x0000004400227836 */ /* 0x000fe20000000000 */
[----:B------:R-:W-:Y:S01]  /*52230*/  ISETP.LT.AND P3, PT, R3, UR34, !P0 ;  /* 0x0000002203007c0c */ /* 0x000fe2000c761270 */
[----:B------:R-:W-:Y:S01]  /*52240*/  ULDC.64 UR6, c[0x0][0x228] ;  /* 0x00008a0000067ab9 */ /* 0x000fe20000000a00 */
[----:B------:R-:W-:-:S02]  /*52250*/  ISETP.LT.AND P2, PT, R4, UR29, !P0 ;  /* 0x0000001d04007c0c */ /* 0x000fc4000c741270 */
[----:B------:R-:W-:Y:S02]  /*52260*/  LOP3.LUT R232, R232, 0xefffffff, RZ, 0xc0, !PT ;  /* 0xefffffffe8e87812 */ /* 0x000fe400078ec0ff */
[----:B------:R-:W-:Y:S01]  /*52270*/  ISETP.LT.AND P1, PT, R5, UR53, !P0 ;  /* 0x0000003505007c0c */ /* 0x000fe2000c721270 */
[----:B------:R-:W-:-:S06]  /*52280*/  ULDC UR53, c[0x0][0x228] ;  /* 0x00008a0000357ab9 */ /* 0x000fcc0000000800 */
[----:B------:R-:W-:-:S04]  /*52290*/  @P3 LOP3.LUT R232, R232, 0x10000000, RZ, 0xfc, !PT ;  /* 0x10000000e8e83812 */ /* 0x000fc800078efcff */
[----:B------:R-:W-:-:S04]  /*522a0*/  LOP3.LUT R232, R232, 0xf7ffffff, RZ, 0xc0, !PT ;  /* 0xf7ffffffe8e87812 */ /* 0x000fc800078ec0ff */
[----:B------:R-:W-:Y:S02]  /*522b0*/  @P2 LOP3.LUT R232, R232, 0x8000000, RZ, 0xfc, !PT ;  /* 0x08000000e8e82812 */ /* 0x000fe400078efcff */
[----:B------:R-:W-:Y:S01]  /*522c0*/  ISETP.LT.AND P0, PT, R2, UR4, !P0 ;  /* 0x0000000402007c0c */ /* 0x000fe2000c701270 */
[----:B------:R0:W-:Y:S01]  /*522d0*/  STL [R1+0x1324], R7 ;  /* 0x0013240701007387 */ /* 0x0001e20000100800 */
[----:B------:R-:W-:Y:S01]  /*522e0*/  LOP3.LUT R232, R232, 0xfbffffff, RZ, 0xc0, !PT ;  /* 0xfbffffffe8e87812 */ /* 0x000fe200078ec0ff */
[----:B------:R-:W-:Y:S01]  /*522f0*/  VIADD R35, R0, 0x43 ;  /* 0x0000004300237836 */ /* 0x000fe20000000000 */
[----:B------:R-:W-:Y:S02]  /*52300*/  ULDC.64 UR4, c[0x0][0x228] ;  /* 0x00008a0000047ab9 */ /* 0x000fe40000000a00 */
[----:B------:R-:W-:-:S04]  /*52310*/  @P1 LOP3.LUT R232, R232, 0x4000000, RZ, 0xfc, !PT ;  /* 0x04000000e8e81812 */ /* 0x000fc800078efcff */
[----:B------:R-:W-:-:S04]  /*52320*/  LOP3.LUT R232, R232, 0xfdffffff, RZ, 0xc0, !PT ;  /* 0xfdffffffe8e87812 */ /* 0x000fc800078ec0ff */
[----:B------:R-:W-:Y:S02]  /*52330*/  @P0 LOP3.LUT R232, R232, 0x2000000, RZ, 0xfc, !PT ;  /* 0x02000000e8e80812 */ /* 0x000fe400078efcff */
[----:B------:R-:W-:-:S04]  /*52340*/  ISETP.GE.AND P0, PT, R19, UR31, PT ;  /* 0x0000001f13007c0c */ /* 0x000fc8000bf06270 */
[----:B------:R-:W-:Y:S02]  /*52350*/  ISETP.LT.AND P1, PT, R3, UR24, !P0 ;  /* 0x0000001803007c0c */ /* 0x000fe4000c721270 */
[----:B------:R-:W-:Y:S01]  /*52360*/  ISETP.LT.AND P3, PT, R4, UR30, !P0 ;  /* 0x0000001e04007c0c */ /* 0x000fe2000c761270 */
[----:B------:R-:W-:Y:S01]  /*52370*/  ULDC UR30, c[0x0][0x228] ;  /* 0x00008a00001e7ab9 */ /* 0x000fe20000000800 */
[----:B------:R-:W-:Y:S02]  /*52380*/  LOP3.LUT R232, R232, 0xfeffffff, RZ, 0xc0, !PT ;  /* 0xfeffffffe8e87812 */ /* 0x000fe400078ec0ff */
[----:B------:R-:W-:Y:S01]  /*52390*/  ISETP.LT.AND P2, PT, R5, UR61, !P0 ;  /* 0x0000003d05007c0c */ /* 0x000fe2000c741270 */
[----:B------:R-:W-:-:S06]  /*523a0*/  ULDC UR61, c[0x0][0x228] ;  /* 0x00008a00003d7ab9 */ /* 0x000fcc0000000800 */
[----:B------:R-:W-:-:S04]  /*523b0*/  @P1 LOP3.LUT R232, R232, 0x1000000, RZ, 0xfc, !PT ;  /* 0x01000000e8e81812 */ /* 0x000fc800078efcff */
[----:B------:R-:W-:-:S04]  /*523c0*/  LOP3.LUT R232, R232, 0xff7fffff, RZ, 0xc0, !PT ;  /* 0xff7fffffe8e87812 */ /* 0x000fc800078ec0ff */
[----:B------:R-:W-:Y:S02]  /*523d0*/  @P3 LOP3.LUT R232, R232, 0x800000, RZ, 0xfc, !PT ;  /* 0x00800000e8e83812 */ /* 0x000fe400078efcff */
[----:B------:R-:W-:Y:S01]  /*523e0*/  ISETP.LT.AND P1, PT, R2, UR53, !P0 ;  /* 0x0000003502007c0c */ /* 0x000fe2000c721270 */
[----:B------:R-:W-:Y:S01]  /*523f0*/  ULDC UR53, c[0x0][0x228] ;  /* 0x00008a0000357ab9 */ /* 0x000fe20000000800 */
[----:B------:R-:W-:Y:S02]  /*52400*/  LOP3.LUT R232, R232, 0xffbfffff, RZ, 0xc0, !PT ;  /* 0xffbfffffe8e87812 */ /* 0x000fe400078ec0ff */
[----:B------:R-:W-:Y:S02]  /*52410*/  ISETP.GE.AND P0, PT, R28, UR33, PT ;  /* 0x000000211c007c0c */ /* 0x000fe4000bf06270 */
[----:B------:R-:W-:Y:S02]  /*52420*/  @P2 LOP3.LUT R232, R232, 0x400000, RZ, 0xfc, !PT ;  /* 0x00400000e8e82812 */ /* 0x000fe400078efcff */
[----:B------:R-:W-:-:S02]  /*52430*/  ISETP.LT.AND P3, PT, R3, UR38, !P0 ;  /* 0x0000002603007c0c */ /* 0x000fc4000c761270 */
[----:B------:R-:W-:-:S04]  /*52440*/  LOP3.LUT R232, R232, 0xffdfffff, RZ, 0xc0, !PT ;  /* 0xffdfffffe8e87812 */ /* 0x000fc800078ec0ff */
[----:B------:R-:W-:Y:S02]  /*52450*/  @P1 LOP3.LUT R232, R232, 0x200000, RZ, 0xfc, !PT ;  /* 0x00200000e8e81812 */ /* 0x000fe400078efcff */
[----:B------:R-:W-:Y:S02]  /*52460*/  ISETP.LT.AND P2, PT, R4, UR30, !P0 ;  /* 0x0000001e04007c0c */ /* 0x000fe4000c741270 */
[----:B------:R-:W-:-:S04]  /*52470*/  LOP3.LUT R232, R232, 0xffefffff, RZ, 0xc0, !PT ;  /* 0xffefffffe8e87812 */ /* 0x000fc800078ec0ff */
[----:B------:R-:W-:Y:S02]  /*52480*/  @P3 LOP3.LUT R232, R232, 0x100000, RZ, 0xfc, !PT ;  /* 0x00100000e8e83812 */ /* 0x000fe400078efcff */
[----:B------:R-:W-:Y:S01]  /*52490*/  ISETP.LT.AND P1, PT, R5, UR61, !P0 ;  /* 0x0000003d05007c0c */ /* 0x000fe2000c721270 */
[----:B------:R-:W-:Y:S01]  /*524a0*/  ULDC UR61, c[0x0][0x228] ;  /* 0x00008a00003d7ab9 */ /* 0x000fe20000000800 */
[----:B------:R-:W-:-:S04]  /*524b0*/  LOP3.LUT R232, R232, 0xfff7ffff, RZ, 0xc0, !PT ;  /* 0xfff7ffffe8e87812 */ /* 0x000fc800078ec0ff */
[----:B------:R-:W-:Y:S02]  /*524c0*/  @P2 LOP3.LUT R232, R232, 0x80000, RZ, 0xfc, !PT ;  /* 0x00080000e8e82812 */ /* 0x000fe400078efcff */
[----:B------:R-:W-:Y:S01]  /*524d0*/  ISETP.LT.AND P0, PT, R2, UR53, !P0 ;  /* 0x0000003502007c0c */ /* 0x000fe2000c701270 */
[----:B------:R-:W-:Y:S01]  /*524e0*/  ULDC UR53, c[0x0][0x228] ;  /* 0x00008a0000357ab9 */ /* 0x000fe20000000800 */
[----:B------:R-:W-:-:S04]  /*524f0*/  LOP3.LUT R232, R232, 0xfffbffff, RZ, 0xc0, !PT ;  /* 0xfffbffffe8e87812 */ /* 0x000fc800078ec0ff */
[----:B------:R-:W-:-:S04]  /*52500*/  @P1 LOP3.LUT R232, R232, 0x40000, RZ, 0xfc, !PT ;  /* 0x00040000e8e81812 */ /* 0x000fc800078efcff */
[----:B------:R-:W-:-:S04]  /*52510*/  LOP3.LUT R232, R232, 0xfffdffff, RZ, 0xc0, !PT ;  /* 0xfffdffffe8e87812 */ /* 0x000fc800078ec0ff */
[----:B------:R-:W-:Y:S02]  /*52520*/  @P0 LOP3.LUT R232, R232, 0x20000, RZ, 0xfc, !PT ;  /* 0x00020000e8e80812 */ /* 0x000fe400078efcff */
[----:B------:R-:W-:-:S04]  /*52530*/  ISETP.GE.AND P0, PT, R29, UR35, PT ;  /* 0x000000231d007c0c */ /* 0x000fc8000bf06270 */
[----:B------:R-:W-:Y:S02]  /*52540*/  ISETP.LT.AND P1, PT, R3, UR36, !P0 ;  /* 0x0000002403007c0c */ /* 0x000fe4000c721270 */
[----:B------:R-:W-:Y:S02]  /*52550*/  ISETP.LT.AND P3, PT, R4, UR61, !P0 ;  /* 0x0000003d04007c0c */ /* 0x000fe4000c761270 */
[----:B------:R-:W-:Y:S02]  /*52560*/  LOP3.LUT R232, R232, 0xfffeffff, RZ, 0xc0, !PT ;  /* 0xfffeffffe8e87812 */ /* 0x000fe400078ec0ff */
[----:B------:R-:W-:-:S07]  /*52570*/  ISETP.LT.AND P2, PT, R5, UR53, !P0 ;  /* 0x0000003505007c0c */ /* 0x000fce000c741270 */
[----:B------:R-:W-:-:S04]  /*52580*/  @P1 LOP3.LUT R232, R232, 0x10000, RZ, 0xfc, !PT ;  /* 0x00010000e8e81812 */ /* 0x000fc800078efcff */
[----:B------:R-:W-:-:S04]  /*52590*/  LOP3.LUT R232, R232, 0xffff7fff, RZ, 0xc0, !PT ;  /* 0xffff7fffe8e87812 */ /* 0x000fc800078ec0ff */
[----:B------:R-:W-:Y:S02]  /*525a0*/  @P3 LOP3.LUT R232, R232, 0x8000, RZ, 0xfc, !PT ;  /* 0x00008000e8e83812 */ /* 0x000fe400078efcff */
[----:B------:R-:W-:Y:S02]  /*525b0*/  ISETP.LT.AND P1, PT, R2, UR60, !P0 ;  /* 0x0000003c02007c0c */ /* 0x000fe4000c721270 */
[----:B------:R-:W-:-:S04]  /*525c0*/  LOP3.LUT R232, R232, 0xffffbfff, RZ, 0xc0, !PT ;  /* 0xffffbfffe8e87812 */ /* 0x000fc800078ec0ff */
[----:B------:R-:W-:Y:S02]  /*525d0*/  @P2 LOP3.LUT R232, R232, 0x4000, RZ, 0xfc, !PT ;  /* 0x00004000e8e82812 */ /* 0x000fe400078efcff */
[----:B------:R-:W-:Y:S02]  /*525e0*/  ISETP.GE.AND P0, PT, R30, UR25, PT ;  /* 0x000000191e007c0c */ /* 0x000fe4000bf06270 */
[----:B------:R-:W-:-:S04]  /*525f0*/  LOP3.LUT R232, R232, 0xffffdfff, RZ, 0xc0, !PT ;  /* 0xffffdfffe8e87812 */ /* 0x000fc800078ec0ff */
[----:B------:R-:W-:Y:S02]  /*52600*/  @P1 LOP3.LUT R232, R232, 0x2000, RZ, 0xfc, !PT ;  /* 0x00002000e8e81812 */ /* 0x000fe400078efcff */
        /* <DEDUP_REMOVED lines=37> */
[----:B------:R-:W-:Y:S01]  /*52860*/  LOP3.LUT R232, R232, 0xfffffffd, RZ, 0xc0, !PT ;  /* 0xfffffffde8e87812 */ /* 0x000fe200078ec0ff */
[----:B0-----:R-:W-:Y:S01]  /*52870*/  VIADD R7, R7, UR28 ;  /* 0x0000001c07077c36 */ /* 0x001fe20008000000 */
[----:B------:R-:W-:Y:S01]  /*52880*/  ULDC.64 UR28, c[0x0][0x228] ;  /* 0x00008a00001c7ab9 */ /* 0x000fe20000000a00 */
[----:B------:R-:W-:Y:S02]  /*52890*/  ISETP.LT.AND P3, PT, R4, UR15, !P0 ;  /* 0x0000000f04007c0c */ /* 0x000fe4000c761270 */
[----:B------:R-:W-:Y:S02]  /*528a0*/  @P1 LOP3.LUT R232, R232, 0x2, RZ, 0xfc, !PT ;  /* 0x00000002e8e81812 */ /* 0x000fe400078efcff */
[----:B------:R-:W-:-:S02]  /*528b0*/  ISETP.LT.AND P1, PT, R3, UR28, !P0 ;  /* 0x0000001c03007c0c */ /* 0x000fc4000c721270 */
[----:B------:R-:W-:Y:S02]  /*528c0*/  ISETP.LT.AND P2, PT, R5, UR12, !P0 ;  /* 0x0000000c05007c0c */ /* 0x000fe4000c741270 */
[----:B------:R-:W-:Y:S01]  /*528d0*/  LOP3.LUT R232, R232, 0xfffffffe, RZ, 0xc0, !PT ;  /* 0xfffffffee8e87812 */ /* 0x000fe200078ec0ff */
[----:B------:R-:W-:-:S04]  /*528e0*/  VIADD R17, R7, UR13 ;  /* 0x0000000d07117c36 */ /* 0x000fc80008000000 */
[----:B------:R-:W-:Y:S01]  /*528f0*/  @P3 LOP3.LUT R220, R220, 0x20000000, RZ, 0xfc, !PT ;  /* 0x20000000dcdc3812 */ /* 0x000fe200078efcff */
[----:B------:R-:W-:Y:S03]  /*52900*/  STL [R1+0x1390], R7 ;  /* 0x0013900701007387 */ /* 0x000fe60000100800 */
[----:B------:R-:W-:Y:S02]  /*52910*/  @P1 LOP3.LUT R232, R232, 0x1, RZ, 0xfc, !PT ;  /* 0x00000001e8e81812 */ /* 0x000fe400078efcff */
[----:B------:R-:W-:Y:S02]  /*52920*/  ISETP.LT.AND P1, PT, R2, UR22, !P0 ;  /* 0x0000001602007c0c */ /* 0x000fe4000c721270 */
[----:B------:R-:W-:Y:S01]  /*52930*/  LOP3.LUT R220, R220, 0xefffffff, RZ, 0xc0, !PT ;  /* 0xefffffffdcdc7812 */ /* 0x000fe200078ec0ff */
[----:B------:R0:W-:Y:S01]  /*52940*/  STL [R1+0x1394], R17 ;  /* 0x0013941101007387 */ /* 0x0001e20000100800 */
[----:B------:R-:W-:-:S02]  /*52950*/  ISETP.GE.AND P0, PT, R34, UR43, PT ;  /* 0x0000002b22007c0c */ /* 0x000fc4000bf06270 */
[----:B------:R-:W-:Y:S02]  /*52960*/  @P2 LOP3.LUT R220, R220, 0x10000000, RZ, 0xfc, !PT ;  /* 0x10000000dcdc2812 */ /* 0x000fe400078efcff */
[----:B------:R-:W-:Y:S01]  /*52970*/  ISETP.LT.AND P3, PT, R3, UR6, !P0 ;  /* 0x0000000603007c0c */ /* 0x000fe2000c761270 */
[----:B0-----:R-:W-:Y:S01]  /*52980*/  VIADD R17, R17, UR21 ;  /* 0x0000001511117c36 */ /* 0x001fe20008000000 */
[----:B------:R-:W-:-:S04]  /*52990*/  LOP3.LUT R220, R220, 0xf7ffffff, RZ, 0xc0, !PT ;  /* 0xf7ffffffdcdc7812 */ /* 0x000fc800078ec0ff */
[----:B------:R0:W-:Y:S01]  /*529a0*/  STL [R1+0x13f0], R17 ;  /* 0x0013f01101007387 */ /* 0x0001e20000100800 */
[----:B------:R-:W-:Y:S02]  /*529b0*/  @P1 LOP3.LUT R220, R220, 0x8000000, RZ, 0xfc, !PT ;  /* 0x08000000dcdc1812 */ /* 0x000fe400078efcff */
[----:B------:R-:W-:Y:S01]  /*529c0*/  ISETP.LT.AND P2, PT, R4, UR20, !P0 ;  /* 0x0000001404007c0c */ /* 0x000fe2000c741270 */
[----:B0-----:R-:W-:Y:S01]  /*529d0*/  VIADD R17, R17, UR23 ;  /* 0x0000001711117c36 */ /* 0x001fe20008000000 */
[----:B------:R-:W-:-:S04]  /*529e0*/  LOP3.LUT R220, R220, 0xfbffffff, RZ, 0xc0, !PT ;  /* 0xfbffffffdcdc7812 */ /* 0x000fc800078ec0ff */
[----:B------:R0:W-:Y:S01]  /*529f0*/  STL [R1+0x13f4], R17 ;  /* 0x0013f41101007387 */ /* 0x0001e20000100800 */
[----:B------:R-:W-:Y:S01]  /*52a00*/  @P3 LOP3.LUT R220, R220, 0x4000000, RZ, 0xfc, !PT ;  /* 0x04000000dcdc3812 */ /* 0x000fe200078efcff */
[----:B0-----:R-:W-:Y:S01]  /*52a10*/  VIADD R17, R17, UR46 ;  /* 0x0000002e11117c36 */ /* 0x001fe20008000000 */
[----:B------:R-:W-:-:S04]  /*52a20*/  ISETP.LT.AND P1, PT, R5, UR17, !P0 ;  /* 0x0000001105007c0c */ /* 0x000fc8000c721270 */
[----:B------:R0:W-:Y:S01]  /*52a30*/  STL [R1+0x1460], R17 ;  /* 0x0014601101007387 */ /* 0x0001e20000100800 */
[----:B------:R-:W-:Y:S01]  /*52a40*/  LOP3.LUT R220, R220, 0xfdffffff, RZ, 0xc0, !PT ;  /* 0xfdffffffdcdc7812 */ /* 0x000fe200078ec0ff */
[----:B0-----:R-:W-:-:S03]  /*52a50*/  VIADD R17, R17, UR49 ;  /* 0x0000003111117c36 */ /* 0x001fc60008000000 */
[----:B------:R-:W-:Y:S02]  /*52a60*/  @P2 LOP3.LUT R220, R220, 0x2000000, RZ, 0xfc, !PT ;  /* 0x02000000dcdc2812 */ /* 0x000fe400078efcff */
[----:B------:R0:W-:Y:S02]  /*52a70*/  STL [R1+0x1464], R17 ;  /* 0x0014641101007387 */ /* 0x0001e40000100800 */
[----:B------:R-:W-:Y:S02]  /*52a80*/  LOP3.LUT R220, R220, 0xfeffffff, RZ, 0xc0, !PT ;  /* 0xfeffffffdcdc7812 */ /* 0x000fe400078ec0ff */
[----:B------:R-:W-:Y:S01]  /*52a90*/  ISETP.LT.AND P0, PT, R2, UR19, !P0 ;  /* 0x0000001302007c0c */ /* 0x000fe2000c701270 */
[----:B0-----:R-:W-:Y:S01]  /*52aa0*/  VIADD R17, R17, UR50 ;  /* 0x0000003211117c36 */ /* 0x001fe20008000000 */
[----:B------:R-:W-:-:S04]  /*52ab0*/  @P1 LOP3.LUT R220, R220, 0x1000000, RZ, 0xfc, !PT ;  /* 0x01000000dcdc1812 */ /* 0x000fc800078efcff */
[----:B------:R0:W-:Y:S01]  /*52ac0*/  STL [R1+0x14c0], R17 ;  /* 0x0014c01101007387 */ /* 0x0001e20000100800 */
[----:B------:R-:W-:Y:S01]  /*52ad0*/  ISETP.GE.AND P1, PT, R6, UR27, PT ;  /* 0x0000001b06007c0c */ /* 0x000fe2000bf26270 */
[----:B0-----:R-:W-:-:S03]  /*52ae0*/  VIADD R17, R17, UR47 ;  /* 0x0000002f11117c36 */ /* 0x001fc60008000000 */
[----:B------:R-:W-:Y:S02]  /*52af0*/  ISETP.LT.AND P4, PT, R5, UR10, !P1 ;  /* 0x0000000a05007c0c */ /* 0x000fe4000cf81270 */
[----:B------:R0:W-:Y:S01]  /*52b00*/  STL [R1+0x14c4], R17 ;  /* 0x0014c41101007387 */ /* 0x0001e20000100800 */
[----:B------:R-:W-:Y:S01]  /*52b10*/  LOP3.LUT R220, R220, 0xff7fffff, RZ, 0xc0, !PT ;  /* 0xff7fffffdcdc7812 */ /* 0x000fe200078ec0ff */
[----:B0-----:R-:W-:-:S03]  /*52b20*/  VIADD R17, R17, UR51 ;  /* 0x0000003311117c36 */ /* 0x001fc60008000000 */
[----:B------:R-:W-:Y:S02]  /*52b30*/  @P0 LOP3.LUT R220, R220, 0x800000, RZ, 0xfc, !PT ;  /* 0x00800000dcdc0812 */ /* 0x000fe400078efcff */
[----:B------:R0:W-:Y:S02]  /*52b40*/  STL [R1+0x1528], R17 ;  /* 0x0015281101007387 */ /* 0x0001e40000100800 */
[----:B------:R-:W-:Y:S01]  /*52b50*/  LOP3.LUT R220, R220, 0x7fffffff, RZ, 0xc0, !PT ;  /* 0x7fffffffdcdc7812 */ /* 0x000fe200078ec0ff */
[----:B0-----:R-:W-:Y:S01]  /*52b60*/  VIADD R17, R17, UR52 ;  /* 0x0000003411117c36 */ /* 0x001fe20008000000 */
[----:B------:R-:W-:-:S04]  /*52b70*/  ISETP.GE.AND P0, PT, R35, UR45, PT ;  /* 0x0000002d23007c0c */ /* 0x000fc8000bf06270 */
[----:B------:R0:W-:Y:S01]  /*52b80*/  STL [R1+0x152c], R17 ;  /* 0x00152c1101007387 */ /* 0x0001e20000100800 */
[----:B------:R-:W-:Y:S02]  /*52b90*/  ISETP.LT.AND P3, PT, R2, UR8, !P1 ;  /* 0x0000000802007c0c */ /* 0x000fe4000cf61270 */
[----:B------:R-:W-:Y:S02]  /*52ba0*/  @P4 LOP3.LUT R220, R220, 0x80000000, RZ, 0xfc, !PT ;  /* 0x80000000dcdc4812 */ /* 0x000fe400078efcff */
[----:B------:R-:W-:Y:S02]  /*52bb0*/  ISETP.LT.AND P2, PT, R3, UR4, !P0 ;  /* 0x0000000403007c0c */ /* 0x000fe4000c741270 */
        /* <DEDUP_REMOVED lines=21> */
[----:B------:R-:W-:Y:S01]  /*52d10*/  LOP3.LUT R220, R220, 0xbfffffff, RZ, 0xc0, !PT ;  /* 0xbfffffffdcdc7812 */ /* 0x000fe200078ec0ff */
[----:B-1----:R-:W-:Y:S01]  /*52d20*/  IMAD.SHL.U32 R16, R41, 0x10, RZ ;  /* 0x0000001029107824 */ /* 0x002fe200078e00ff */
[--C-:B------:R-:W-:Y:S01]  /*52d30*/  PRMT R135, R135, 0x3340, R0.reuse ;  /* 0x0000334087877816 */ /* 0x100fe20000000000 */
[----:B------:R-:W-:Y:S01]  /*52d40*/  IMAD.SHL.U32 R7, R41, 0x40, RZ ;  /* 0x0000004029077824 */ /* 0x000fe200078e00ff */
[--C-:B------:R-:W-:Y:S02]  /*52d50*/  PRMT R136, R136, 0x3340, R0.reuse ;  /* 0x0000334088887816 */ /* 0x100fe40000000000 */
[--C-:B------:R-:W-:Y:S02]  /*52d60*/  PRMT R137, R137, 0x3340, R0.reuse ;  /* 0x0000334089897816 */ /* 0x100fe40000000000 */
[--C-:B------:R-:W-:Y:S02]  /*52d70*/  PRMT R138, R138, 0x3340, R0.reuse ;  /* 0x000033408a8a7816 */ /* 0x100fe40000000000 */
[----:B------:R-:W-:-:S02]  /*52d80*/  PRMT R139, R139, 0x3340, R0 ;  /* 0x000033408b8b7816 */ /* 0x000fc40000000000 */
[--C-:B------:R-:W-:Y:S02]  /*52d90*/  PRMT R140, R140, 0x3340, R0.reuse ;  /* 0x000033408c8c7816 */ /* 0x100fe40000000000 */
[--C-:B------:R-:W-:Y:S02]  /*52da0*/  PRMT R141, R141, 0x3340, R0.reuse ;  /* 0x000033408d8d7816 */ /* 0x100fe40000000000 */
[--C-:B------:R-:W-:Y:S02]  /*52db0*/  PRMT R142, R142, 0x3340, R0.reuse ;  /* 0x000033408e8e7816 */ /* 0x100fe40000000000 */
[--C-:B------:R-:W-:Y:S02]  /*52dc0*/  PRMT R143, R143, 0x3340, R0.reuse ;  /* 0x000033408f8f7816 */ /* 0x100fe40000000000 */
[--C-:B------:R-:W-:Y:S02]  /*52dd0*/  PRMT R227, R227, 0x3340, R0.reuse ;  /* 0x00003340e3e37816 */ /* 0x100fe40000000000 */
[----:B------:R-:W-:-:S02]  /*52de0*/  PRMT R229, R229, 0x3340, R0 ;  /* 0x00003340e5e57816 */ /* 0x000fc40000000000 */
[--C-:B------:R-:W-:Y:S02]  /*52df0*/  PRMT R250, R250, 0x3340, R0.reuse ;  /* 0x00003340fafa7816 */ /* 0x100fe40000000000 */
[--C-:B------:R-:W-:Y:S02]  /*52e00*/  PRMT R65, R65, 0x3340, R0.reuse ;  /* 0x0000334041417816 */ /* 0x100fe40000000000 */
[--C-:B------:R-:W-:Y:S02]  /*52e10*/  PRMT R61, R61, 0x3340, R0.reuse ;  /* 0x000033403d3d7816 */ /* 0x100fe40000000000 */
[----:B------:R-:W-:Y:S02]  /*52e20*/  PRMT R57, R57, 0x3340, R0 ;  /* 0x0000334039397816 */ /* 0x000fe40000000000 */
[----:B------:R-:W-:Y:S02]  /*52e30*/  @P3 LOP3.LUT R220, R220, 0x40000000, RZ, 0xfc, !PT ;  /* 0x40000000dcdc3812 */ /* 0x000fe400078efcff */
        /* <DEDUP_REMOVED lines=25> */
[----:B------:R-:W-:Y:S02]  /*52fd0*/  ISETP.GE.AND P6, PT, R2, UR26, PT ;  /* 0x0000001a02007c0c */ /* 0x000fe4000bfc6270 */
[----:B------:R-:W-:Y:S01]  /*52fe0*/  @P2 LOP3.LUT R220, R220, 0x400000, RZ, 0xfc, !PT ;  /* 0x00400000dcdc2812 */ /* 0x000fe200078efcff */
[----:B0-----:R-:W2:Y:S01]  /*52ff0*/  LDL.LU R17, [R1+0x1c64] ;  /* 0x001c640001117983 */ /* 0x001ea20000300800 */
[----:B------:R-:W-:Y:S01]  /*53000*/  IADD3 R6, R7, UR58, R16 ;  /* 0x0000003a07067c10 */ /* 0x000fe2000fffe010 */
[----:B------:R-:W-:Y:S01]  /*53010*/  ULDC.64 UR54, c[0x0][0x228] ;  /* 0x00008a0000367ab9 */ /* 0x000fe20000000a00 */
[----:B------:R-:W-:Y:S01]  /*53020*/  ULDC.64 UR34, c[0x0][0x228] ;  /* 0x00008a0000227ab9 */ /* 0x000fe20000000a00 */
[----:B------:R-:W3:Y:S01]  /*53030*/  LDL.LU R206, [R1+0x44] ;  /* 0x0000440001ce7983 */ /* 0x000ee20000300800 */
[----:B------:R-:W-:Y:S01]  /*53040*/  ULDC.64 UR40, c[0x0][0x228] ;  /* 0x00008a0000287ab9 */ /* 0x000fe20000000a00 */
[----:B------:R-:W-:Y:S01]  /*53050*/  BAR.SYNC.DEFER_BLOCKING 0x0 ;  /* 0x0000000000007b1d */ /* 0x000fe20000010000 */
[----:B------:R-:W-:-:S05]  /*53060*/  LOP3.LUT R222, R222, 0xffffdfff, RZ, 0xc0, !PT ;  /* 0xffffdfffdede7812 */ /* 0x000fca00078ec0ff */
[----:B------:R-:W-:Y:S01]  /*53070*/  ULDC.64 UR38, c[0x0][0x228] ;  /* 0x00008a0000267ab9 */ /* 0x000fe20000000a00 */
[----:B------:R-:W-:Y:S01]  /*53080*/  ULDC.64 UR32, c[0x0][0x228] ;  /* 0x00008a0000207ab9 */ /* 0x000fe20000000a00 */
[----:B------:R-:W3:Y:S01]  /*53090*/  LDL.LU R81, [R1+0x4a0] ;  /* 0x0004a00001517983 */ /* 0x000ee20000300800 */
[----:B------:R-:W-:Y:S01]  /*530a0*/  ULDC.64 UR52, c[0x0][0x228] ;  /* 0x00008a0000347ab9 */ /* 0x000fe20000000a00 */
[----:B------:R-:W-:Y:S01]  /*530b0*/  ULDC.64 UR30, c[0x0][0x228] ;  /* 0x00008a00001e7ab9 */ /* 0x000fe20000000a00 */
[----:B------:R-:W-:Y:S01]  /*530c0*/  ULDC.64 UR44, c[0x0][0x228] ;  /* 0x00008a00002c7ab9 */ /* 0x000fe20000000a00 */
[----:B------:R-:W4:Y:S01]  /*530d0*/  LDL.LU R207, [R1+0x40] ;  /* 0x0000400001cf7983 */ /* 0x000f220000300800 */
[----:B------:R-:W-:Y:S01]  /*530e0*/  ULDC.64 UR42, c[0x0][0x228] ;  /* 0x00008a00002a7ab9 */ /* 0x000fe20000000a00 */
[----:B------:R-:W-:Y:S01]  /*530f0*/  ULDC.64 UR36, c[0x0][0x228] ;  /* 0x00008a0000247ab9 */ /* 0x000fe20000000a00 */
[----:B------:R-:W-:Y:S01]  /*53100*/  ULDC.64 UR26, c[0x0][0x228] ;  /* 0x00008a00001a7ab9 */ /* 0x000fe20000000a00 */
[----:B------:R-:W4:Y:S01]  /*53110*/  LDL.LU R80, [R1+0x4b0] ;  /* 0x0004b00001507983 */ /* 0x000f220000300800 */
[----:B------:R-:W-:Y:S01]  /*53120*/  ULDC.64 UR24, c[0x0][0x228] ;  /* 0x00008a0000187ab9 */ /* 0x000fe20000000a00 */
[----:B------:R-:W-:Y:S01]  /*53130*/  LOP3.LUT R220, R220, 0xffdfffff, RZ, 0xc0, !PT ;  /* 0xffdfffffdcdc7812 */ /* 0x000fe200078ec0ff */
[----:B------:R-:W-:Y:S01]  /*53140*/  ULDC.64 UR50, c[0x0][0x228] ;  /* 0x00008a0000327ab9 */ /* 0x000fe20000000a00 */
[----:B------:R-:W4:Y:S01]  /*53150*/  LDL.LU R75, [R1+0x30] ;  /* 0x00003000014b7983 */ /* 0x000f220000300800 */
        /* <DEDUP_REMOVED lines=10> */
[----:B------:R-:W-:Y:S01]  /*53200*/  ULDC UR46, c[0x0][0x228] ;  /* 0x00008a00002e7ab9 */ /* 0x000fe20000000800 */
[----:B------:R-:W4:Y:S01]  /*53210*/  LDL.LU R73, [R1+0x70c] ;  /* 0x00070c0001497983 */ /* 0x000f220000300800 */
[----:B------:R-:W-:Y:S01]  /*53220*/  ULDC UR47, c[0x0][0x228] ;  /* 0x00008a00002f7ab9 */ /* 0x000fe20000000800 */
[----:B------:R-:W-:Y:S01]  /*53230*/  ULDC UR61, c[0x0][0x228] ;  /* 0x00008a00003d7ab9 */ /* 0x000fe20000000800 */
[C---:B------:R-:W-:Y:S01]  /*53240*/  VIADD R205, R0.reuse, 0x42 ;  /* 0x0000004200cd7836 */ /* 0x040fe20000000000 */
[----:B------:R-:W4:Y:S01]  /*53250*/  LDL.LU R215, [R1+0x6c8] ;  /* 0x0006c80001d77983 */ /* 0x000f220000300800 */
[----:B------:R-:W-:Y:S01]  /*53260*/  ULDC UR6, c[0x0][0x228] ;  /* 0x00008a0000067ab9 */ /* 0x000fe20000000800 */
[----:B------:R-:W-:Y:S01]  /*53270*/  ULDC UR59, c[0x0][0x228] ;  /* 0x00008a00003b7ab9 */ /* 0x000fe20000000800 */
[----:B------:R-:W-:Y:S01]  /*53280*/  ULDC UR60, c[0x0][0x228] ;  /* 0x00008a00003c7ab9 */ /* 0x000fe20000000800 */
[----:B------:R-:W4:Y:S01]  /*53290*/  LDL.LU R208, [R1+0x6c4] ;  /* 0x0006c40001d07983 */ /* 0x000f220000300800 */
[C---:B------:R-:W-:Y:S01]  /*532a0*/  VIADD R204, R0.reuse, 0x41 ;  /* 0x0000004100cc7836 */ /* 0x040fe20000000000 */
[----:B------:R-:W-:Y:S01]  /*532b0*/  ULDC UR28, c[0x0][0x228] ;  /* 0x00008a00001c7ab9 */ /* 0x000fe20000000800 */
[----:B------:R-:W-:Y:S01]  /*532c0*/  ULDC UR4, c[0x0][0x228] ;  /* 0x00008a0000047ab9 */ /* 0x000fe20000000800 */
[----:B------:R-:W4:Y:S01]  /*532d0*/  LDL.LU R79, [R1+0x5a8] ;  /* 0x0005a800014f7983 */ /* 0x000f220000300800 */
[----:B------:R-:W-:Y:S01]  /*532e0*/  VIADD R203, R0, 0x40 ;  /* 0x0000004000cb7836 */ /* 0x000fe20000000000 */
[----:B------:R-:W-:-:S02]  /*532f0*/  ULDC.64 UR48, c[0x0][0x228] ;  /* 0x00008a0000307ab9 */ /* 0x000fc40000000a00 */
        /* <DEDUP_REMOVED lines=9> */
[----:B------:R4:W-:Y:S04]  /*53390*/  STL [R1+0x20bc], R9 ;  /* 0x0020bc0901007387 */ /* 0x0009e80000100800 */
[----:B------:R0:W-:Y:S04]  /*533a0*/  STL [R1+0x20b8], R8 ;  /* 0x0020b80801007387 */ /* 0x0001e80000100800 */
[----:B------:R-:W4:Y:S04]  /*533b0*/  LDL.LU R214, [R1+0x718] ;  /* 0x0007180001d67983 */ /* 0x000f280000300800 */
[----:B------:R-:W4:Y:S04]  /*533c0*/  LDL.LU R71, [R1+0x714] ;  /* 0x0007140001477983 */ /* 0x000f280000300800 */
[----:B------:R-:W4:Y:S01]  /*533d0*/  LDL.LU R70, [R1+0x6d0] ;  /* 0x0006d00001467983 */ /* 0x000f220000300800 */
[----:B--2---:R-:W-:-:S05]  /*533e0*/  LOP3.LUT R7, R17, 0x300, RZ, 0xc0, !PT ;  /* 0x0000030011077812 */ /* 0x004fca00078ec0ff */
[----:B------:R-:W-:Y:S01]  /*533f0*/  IMAD.IADD R7, R6, 0x1, R7 ;  /* 0x0000000106077824 */ /* 0x000fe200078e0207 */
[----:B---3--:R-:W-:Y:S02]  /*53400*/  PRMT R16, R81, 0x5410, R206 ;  /* 0x0000541051107816 */ /* 0x008fe400000000ce */
[----:B----4-:R-:W-:-:S03]  /*53410*/  PRMT R9, R80, 0x5410, R207 ;  /* 0x0000541050097816 */ /* 0x010fc600000000cf */
[----:B------:R-:W-:Y:S01]  /*53420*/  STL [R1+0x4a0], R16 ;  /* 0x0004a01001007387 */ /* 0x000fe20000100800 */
[----:B0-----:R-:W-:-:S03]  /*53430*/  PRMT R8, R213, 0x5410, R75 ;  /* 0x00005410d5087816 */ /* 0x001fc6000000004b */
[----:B------:R0:W-:Y:S01]  /*53440*/  STL [R1+0x4b0], R9 ;  /* 0x0004b00901007387 */ /* 0x0001e20000100800 */
[----:B------:R-:W-:-:S03]  /*53450*/  LOP3.LUT R6, R74, 0xffff, RZ, 0xc0, !PT ;  /* 0x0000ffff4a067812 */ /* 0x000fc600078ec0ff */
[----:B------:R1:W-:Y:S04]  /*53460*/  STL [R1+0x4c8], R8 ;  /* 0x0004c80801007387 */ /* 0x0003e80000100800 */
[----:B------:R-:W2:Y:S04]  /*53470*/  LDL.LU R75, [R1+0x6cc] ;  /* 0x0006cc00014b7983 */ /* 0x000ea80000300800 */
[----:B------:R-:W3:Y:S01]  /*53480*/  LDL.LU R74, [R1+0x5b4] ;  /* 0x0005b400014a7983 */ /* 0x000ee20000300800 */
[----:B------:R-:W-:Y:S02]  /*53490*/  LOP3.LUT R28, R73, 0xffff, RZ, 0xc0, !PT ;  /* 0x0000ffff491c7812 */ /* 0x000fe400078ec0ff */
[----:B------:R-:W-:Y:S01]  /*534a0*/  LOP3.LUT R29, R215, 0xffff, RZ, 0xc0, !PT ;  /* 0x0000ffffd71d7812 */ /* 0x000fe200078ec0ff */
[----:B------:R-:W4:Y:S04]  /*534b0*/  LDL.LU R213, [R1+0x5b0] ;  /* 0x0005b00001d57983 */ /* 0x000f280000300800 */
[----:B------:R-:W4:Y:S04]  /*534c0*/  LDL.LU R73, [R1+0x5ac] ;  /* 0x0005ac0001497983 */ /* 0x000f280000300800 */
[----:B------:R-:W4:Y:S01]  /*534d0*/  LDL.LU R215, [R1+0x59c] ;  /* 0x00059c0001d77983 */ /* 0x000f220000300800 */
[----:B------:R-:W-:-:S02]  /*534e0*/  LOP3.LUT R30, R208, 0xffff, RZ, 0xc0, !PT ;  /* 0x0000ffffd01e7812 */ /* 0x000fc400078ec0ff */
[--C-:B------:R-:W-:Y:S02]  /*534f0*/  PRMT R18, R78, 0x4210, R29.reuse ;  /* 0x000042104e127816 */ /* 0x100fe4000000001d */
[----:B------:R-:W-:Y:S02]  /*53500*/  PRMT R22, R22, 0x5210, R29 ;  /* 0x0000521016167816 */ /* 0x000fe4000000001d */
[----:B------:R-:W-:-:S05]  /*53510*/  PRMT R31, R211, 0x5410, R77 ;  /* 0x00005410d31f7816 */ /* 0x000fca000000004d */
[----:B------:R2:W-:Y:S01]  /*53520*/  STL [R1+0x4d8], R31 ;  /* 0x0004d81f01007387 */ /* 0x0005e20000100800 */
[----:B0-----:R-:W-:Y:S02]  /*53530*/  PRMT R9, R212, 0x5410, R76 ;  /* 0x00005410d4097816 */ /* 0x001fe4000000004c */
[----:B------:R-:W-:Y:S02]  /*53540*/  PRMT R19, R210, 0x4210, R30 ;  /* 0x00004210d2137816 */ /* 0x000fe4000000001e */
[----:B-1----:R-:W-:Y:S02]  /*53550*/  PRMT R8, R216, 0x5410, R72 ;  /* 0x00005410d8087816 */ /* 0x002fe40000000048 */
[----:B------:R-:W4:Y:S04]  /*53560*/  LDL.LU R72, [R1+0x728] ;  /* 0x0007280001487983 */ /* 0x000f280000300800 */
[----:B------:R-:W-:Y:S01]  /*53570*/  STL [R1+0x4e8], R9 ;  /* 0x0004e80901007387 */ /* 0x000fe20000100800 */
[----:B------:R-:W-:-:S03]  /*53580*/  PRMT R23, R23, 0x5210, R30 ;  /* 0x0000521017177816 */ /* 0x000fc6000000001e */
[----:B------:R-:W4:Y:S04]  /*53590*/  LDL.LU R216, [R1+0x724] ;  /* 0x0007240001d87983 */ /* 0x000f280000300800 */
[----:B------:R-:W-:Y:S01]  /*535a0*/  STL [R1+0x4f0], R8 ;  /* 0x0004f00801007387 */ /* 0x000fe20000100800 */
[----:B------:R-:W-:-:S03]  /*535b0*/  LOP3.LUT R29, R71, 0xffff, RZ, 0xc0, !PT ;  /* 0x0000ffff471d7812 */ /* 0x000fc600078ec0ff */
[----:B------:R-:W4:Y:S01]  /*535c0*/  LDL.LU R212, [R1+0x6d8] ;  /* 0x0006d80001d47983 */ /* 0x000f220000300800 */
[----:B------:R-:W-:-:S03]  /*535d0*/  LOP3.LUT R30, R70, 0xffff, RZ, 0xc0, !PT ;  /* 0x0000ffff461e7812 */ /* 0x000fc600078ec0ff */
[----:B------:R-:W4:Y:S04]  /*535e0*/  LDL.LU R71, [R1+0x6d4] ;  /* 0x0006d40001477983 */ /* 0x000f280000300800 */
[----:B------:R-:W4:Y:S01]  /*535f0*/  LDL.LU R70, [R1+0x5cc] ;  /* 0x0005cc0001467983 */ /* 0x000f220000300800 */
[--C-:B------:R-:W-:Y:S02]  /*53600*/  PRMT R17, R209, 0x4210, R28.reuse ;  /* 0x00004210d1117816 */ /* 0x100fe4000000001c */
[----:B------:R-:W-:Y:S02]  /*53610*/  PRMT R21, R21, 0x5210, R28 ;  /* 0x0000521015157816 */ /* 0x000fe4000000001c */
[----:B------:R-:W-:Y:S02]  /*53620*/  LOP3.LUT R28, R214, 0xffff, RZ, 0xc0, !PT ;  /* 0x0000ffffd61c7812 */ /* 0x000fe400078ec0ff */
[----:B------:R-:W0:Y:S01]  /*53630*/  S2R R214, SR_TID.X ;  /* 0x0000000000d67919 */ /* 0x000e220000002100 */
[----:B------:R-:W-:-:S05]  /*53640*/  PRMT R16, R79, 0x4210, R6 ;  /* 0x000042104f107816 */ /* 0x000fca0000000006 */
[----:B------:R3:W-:Y:S01]  /*53650*/  STSM.16.M88.4 [R7], R16 ;  /* 0x0000001007007844 */ /* 0x0007e20000000200 */
[----:B------:R-:W-:Y:S01]  /*53660*/  PRMT R20, R20, 0x5210, R6 ;  /* 0x0000521014147816 */ /* 0x000fe20000000006 */
[----:B------:R-:W-:Y:S01]  /*53670*/  BAR.SYNC.DEFER_BLOCKING 0x0 ;  /* 0x0000000000007b1d */ /* 0x000fe20000010000 */
[----:B0-----:R-:W-:-:S04]  /*53680*/  LOP3.LUT R214, R214, 0x7f, RZ, 0xc0, !PT ;  /* 0x0000007fd6d67812 */ /* 0x001fc800078ec0ff */
[----:B------:R-:W-:Y:S01]  /*53690*/  LEA R6, R214, UR58, 0x4 ;  /* 0x0000003ad6067c11 */ /* 0x000fe2000f8e20ff */
[----:B------:R-:W-:-:S04]  /*536a0*/  ULDC UR58, c[0x0][0x228] ;  /* 0x00008a00003a7ab9 */ /* 0x000fc80000000800 */
[----:B------:R-:W0:Y:S01]  /*536b0*/  LDS.128 R32, [R6] ;  /* 0x0000000006207984 */ /* 0x000e220000000c00 */
[----:B------:R-:W-:Y:S06]  /*536c0*/  BAR.SYNC.DEFER_BLOCKING 0x0 ;  /* 0x0000000000007b1d */ /* 0x000fec0000010000 */
[----:B------:R-:W-:Y:S02]  /*536d0*/  STSM.16.M88.4 [R7], R20 ;  /* 0x0000001407007844 */ /* 0x000fe40000000200 */
[----:B------:R-:W-:Y:S06]  /*536e0*/  BAR.SYNC.DEFER_BLOCKING 0x0 ;  /* 0x0000000000007b1d */ /* 0x000fec0000010000 */
[----:B------:R-:W1:Y:S01]  /*536f0*/  LDS.128 R20, [R6] ;  /* 0x0000000006147984 */ /* 0x000e620000000c00 */
[----:B--2---:R-:W-:-:S03]  /*53700*/  LOP3.LUT R31, R75, 0xffff, RZ, 0xc0, !PT ;  /* 0x0000ffff4b1f7812 */ /* 0x004fc600078ec0ff */
[----:B------:R-:W2:Y:S01]  /*53710*/  LDL.LU R75, [R1+0x5c8] ;  /* 0x0005c800014b7983 */ /* 0x000ea20000300800 */
[----:B---3--:R-:W-:-:S03]  /*53720*/  PRMT R16, R74, 0x4210, R28 ;  /* 0x000042104a107816 */ /* 0x008fc6000000001c */
[----:B------:R-:W3:Y:S04]  /*53730*/  LDL.LU R74, [R1+0x5c0] ;  /* 0x0005c000014a7983 */ /* 0x000ee80000300800 */
[----:B------:R-:W3:Y:S01]  /*53740*/  LDL.LU R214, [R1+0x5bc] ;  /* 0x0005bc0001d67983 */ /* 0x000ee20000300800 */
[----:B----4-:R-:W-:-:S03]  /*53750*/  PRMT R18, R73, 0x4210, R30 ;  /* 0x0000421049127816 */ /* 0x010fc6000000001e */
[----:B0-----:R-:W-:Y:S01]  /*53760*/  STL.64 [R1+0x50], R32 ;  /* 0x0000502001007387 */ /* 0x001fe20000100a00 */
[----:B------:R-:W-:-:S03]  /*53770*/  PRMT R19, R215, 0x4210, R31 ;  /* 0x00004210d7137816 */ /* 0x000fc6000000001f */
[----:B------:R-:W-:Y:S01]  /*53780*/  STL.64 [R1+0x58], R34 ;  /* 0x0000582201007387 */ /* 0x000fe20000100a00 */
[----:B------:R-:W-:Y:S01]  /*53790*/  BAR.SYNC.DEFER_BLOCKING 0x0 ;  /* 0x0000000000007b1d */ /* 0x000fe20000010000 */
[----:B------:R-:W-:-:S05]  /*537a0*/  PRMT R17, R213, 0x4210, R29 ;  /* 0x00004210d5117816 */ /* 0x000fca000000001d */
[----:B------:R-:W4:Y:S04]  /*537b0*/  LDL.LU R73, [R1+0x738] ;  /* 0x0007380001497983 */ /* 0x000f280000300800 */
[----:B------:R-:W4:Y:S04]  /*537c0*/  LDL.LU R215, [R1+0x734] ;  /* 0x0007340001d77983 */ /* 0x000f280000300800 */
[----:B-1----:R0:W-:Y:S04]  /*537d0*/  STL.64 [R1+0x40], R20 ;  /* 0x0000401401007387 */ /* 0x0021e80000100a00 */
[----:B------:R1:W-:Y:S04]  /*537e0*/  STL.64 [R1+0x48], R22 ;  /* 0x0000481601007387 */ /* 0x0003e80000100a00 */
[----:B------:R-:W4:Y:S01]  /*537f0*/  LDL.LU R213, [R1+0x6e0] ;  /* 0x0006e00001d57983 */ /* 0x000f220000300800 */
[----:B0-----:R-:W-:-:S02]  /*53800*/  PRMT R21, R26, 0x5210, R29 ;  /* 0x000052101a157816 */ /* 0x001fc4000000001d */
[----:B-1----:R-:W-:Y:S02]  /*53810*/  PRMT R23, R24, 0x5210, R31 ;  /* 0x0000521018177816 */ /* 0x002fe4000000001f */
[----:B------:R-:W-:Y:S02]  /*53820*/  PRMT R22, R25, 0x5210, R30 ;  /* 0x0000521019167816 */ /* 0x000fe4000000001e */
[----:B------:R-:W-:Y:S02]  /*53830*/  LOP3.LUT R24, R72, 0xffff, RZ, 0xc0, !PT ;  /* 0x0000ffff48187812 */ /* 0x000fe400078ec0ff */
[----:B------:R-:W-:Y:S01]  /*53840*/  LOP3.LUT R25, R216, 0xffff, RZ, 0xc0, !PT ;  /* 0x0000ffffd8197812 */ /* 0x000fe200078ec0ff */
[----:B------:R-:W4:Y:S01]  /*53850*/  LDL.LU R72, [R1+0x6dc] ;  /* 0x0006dc0001487983 */ /* 0x000f220000300800 */
[----:B------:R-:W-:-:S03]  /*53860*/  PRMT R20, R27, 0x5210, R28 ;  /* 0x000052101b147816 */ /* 0x000fc6000000001c */
[----:B------:R-:W4:Y:S01]  /*53870*/  LDL.LU R216, [R1+0x5e0] ;  /* 0x0005e00001d87983 */ /* 0x000f220000300800 */
[----:B------:R-:W-:-:S03]  /*53880*/  LOP3.LUT R26, R212, 0xffff, RZ, 0xc0, !PT ;  /* 0x0000ffffd41a7812 */ /* 0x000fc600078ec0ff */
[----:B------:R0:W-:Y:S01]  /*53890*/  STSM.16.M88.4 [R7], R16 ;  /* 0x0000001007007844 */ /* 0x0001e20000000200 */
[----:B------:R-:W-:-:S03]  /*538a0*/  LOP3.LUT R27, R71, 0xffff, RZ, 0xc0, !PT ;  /* 0x0000ffff471b7812 */ /* 0x000fc600078ec0ff */
[----:B------:R-:W4:Y:S04]  /*538b0*/  LDL.LU R212, [R1+0x5dc] ;  /* 0x0005dc0001d47983 */ /* 0x000f280000300800 */
[----:B------:R-:W4:Y:S01]  /*538c0*/  LDL.LU R71, [R1+0x5d4] ;  /* 0x0005d40001477983 */ /* 0x000f220000300800 */
[----:B------:R-:W-:Y:S01]  /*538d0*/  BAR.SYNC.DEFER_BLOCKING 0x0 ;  /* 0x0000000000007b1d */ /* 0x000fe20000010000 */
[----:B0-----:R-:W-:-:S05]  /*538e0*/  PRMT R16, R70, 0x4210, R24 ;  /* 0x0000421046107816 */ /* 0x001fca0000000018 */
[----:B------:R-:W4:Y:S04]  /*538f0*/  LDL.LU R70, [R1+0x5d0] ;  /* 0x0005d00001467983 */ /* 0x000f280000300800 */
[----:B------:R-:W0:Y:S01]  /*53900*/  LDS.128 R28, [R6] ;  /* 0x00000000061c7984 */ /* 0x000e220000000c00 */
[----:B------:R-:W-:Y:S06]  /*53910*/  BAR.SYNC.DEFER_BLOCKING 0x0 ;  /* 0x0000000000007b1d */ /* 0x000fec0000010000 */
[----:B------:R-:W-:Y:S02]  /*53920*/  STSM.16.M88.4 [R7], R20 ;  /* 0x0000001407007844 */ /* 0x000fe40000000200 */
[----:B------:R-:W-:Y:S06]  /*53930*/  BAR.SYNC.DEFER_BLOCKING 0x0 ;  /* 0x0000000000007b1d */ /* 0x000fec0000010000 */
[----:B------:R-:W1:Y:S04]  /*53940*/  LDS.128 R20, [R6] ;  /* 0x0000000006147984 */ /* 0x000e680000000c00 */
[----:B0-----:R-:W-:Y:S04]  /*53950*/  STL.64 [R1+0x30], R28 ;  /* 0x0000301c01007387 */ /* 0x001fe80000100a00 */
[----:B------:R-:W-:Y:S01]  /*53960*/  STL.64 [R1+0x38], R30 ;  /* 0x0000381e01007387 */ /* 0x000fe20000100a00 */
[----:B------:R-:W-:Y:S01]  /*53970*/  BAR.SYNC.DEFER_BLOCKING 0x0 ;  /* 0x0000000000007b1d */ /* 0x000fe20000010000 */
[----:B--2---:R-:W-:-:S02]  /*53980*/  PRMT R17, R75, 0x4210, R25 ;  /* 0x000042104b117816 */ /* 0x004fc40000000019 */
[----:B---3--:R-:W-:-:S03]  /*53990*/  PRMT R18, R74, 0x4210, R26 ;  /* 0x000042104a127816 */ /* 0x008fc6000000001a */
[----:B------:R-:W2:Y:S01]  /*539a0*/  LDL.LU R74, [R1+0x748] ;  /* 0x00074800014a7983 */ /* 0x000ea20000300800 */
[----:B------:R-:W-:-:S03]  /*539b0*/  PRMT R19, R214, 0x4210, R27 ;  /* 0x00004210d6137816 */ /* 0x000fc6000000001b */
[----:B------:R-:W3:Y:S04]  /*539c0*/  LDL.LU R214, [R1+0x744] ;  /* 0x0007440001d67983 */ /* 0x000ee80000300800 */
[----:B------:R-:W-:Y:S01]  /*539d0*/  STSM.16.M88.4 [R7], R16 ;  /* 0x0000001007007844 */ /* 0x000fe20000000200 */
[----:B------:R-:W-:Y:S06]  /*539e0*/  BAR.SYNC.DEFER_BLOCKING 0x0 ;  /* 0x0000000000007b1d */ /* 0x000fec0000010000 */
[----:B------:R-:W0:Y:S04]  /*539f0*/  LDS.128 R28, [R6] ;  /* 0x00000000061c7984 */ /* 0x000e280000000c00 */
[----:B-1----:R1:W-:Y:S04]  /*53a00*/  STL.64 [R1+0x20], R20 ;  /* 0x0000201401007387 */ /* 0x0023e80000100a00 */
[----:B------:R4:W-:Y:S04]  /*53a10*/  STL.64 [R1+0x28], R22 ;  /* 0x0000281601007387 */ /* 0x0009e80000100a00 */
[----:B------:R-:W3:Y:S01]  /*53a20*/  LDL.LU R75, [R1+0x6e8] ;  /* 0x0006e800014b7983 */ /* 0x000ee20000300800 */
[----:B-1----:R-:W-:-:S02]  /*53a30*/  PRMT R20, R46, 0x5210, R24 ;  /* 0x000052102e147816 */ /* 0x002fc40000000018 */
[----:B------:R-:W-:Y:S02]  /*53a40*/  PRMT R21, R48, 0x5210, R25 ;  /* 0x0000521030157816 */ /* 0x000fe40000000019 */
[----:B----4-:R-:W-:Y:S02]  /*53a50*/  LOP3.LUT R24, R73, 0xffff, RZ, 0xc0, !PT ;  /* 0x0000ffff49187812 */ /* 0x010fe400078ec0ff */
[----:B------:R-:W-:Y:S01]  /*53a60*/  LOP3.LUT R25, R215, 0xffff, RZ, 0xc0, !PT ;  /* 0x0000ffffd7197812 */ /* 0x000fe200078ec0ff */
[----:B------:R-:W4:Y:S01]  /*53a70*/  LDL.LU R73, [R1+0x6e4] ;  /* 0x0006e40001497983 */ /* 0x000f220000300800 */
[----:B------:R-:W-:Y:S02]  /*53a80*/  PRMT R22, R43, 0x5210, R26 ;  /* 0x000052102b167816 */ /* 0x000fe4000000001a */
[----:B------:R-:W-:Y:S01]  /*53a90*/  PRMT R23, R36, 0x5210, R27 ;  /* 0x0000521024177816 */ /* 0x000fe2000000001b */
[----:B------:R-:W4:Y:S01]  /*53aa0*/  LDL.LU R215, [R1+0x5f0] ;  /* 0x0005f00001d77983 */ /* 0x000f220000300800 */
[----:B------:R-:W-:-:S02]  /*53ab0*/  LOP3.LUT R26, R213, 0xffff, RZ, 0xc0, !PT ;  /* 0x0000ffffd51a7812 */ /* 0x000fc400078ec0ff */
[----:B------:R-:W-:Y:S01]  /*53ac0*/  LOP3.LUT R27, R72, 0xffff, RZ, 0xc0, !PT ;  /* 0x0000ffff481b7812 */ /* 0x000fe200078ec0ff */
[----:B------:R-:W4:Y:S01]  /*53ad0*/  LDL.LU R213, [R1+0x5ec] ;  /* 0x0005ec0001d57983 */ /* 0x000f220000300800 */
[----:B------:R-:W-:-:S03]  /*53ae0*/  PRMT R16, R216, 0x4210, R24 ;  /* 0x00004210d8107816 */ /* 0x000fc60000000018 */
[----:B------:R-:W4:Y:S01]  /*53af0*/  LDL.LU R72, [R1+0x5e8] ;  /* 0x0005e80001487983 */ /* 0x000f220000300800 */
[----:B------:R-:W-:-:S03]  /*53b00*/  PRMT R18, R71, 0x4210, R26 ;  /* 0x0000421047127816 */ /* 0x000fc6000000001a */
[----:B------:R-:W4:Y:S04]  /*53b10*/  LDL.LU R216, [R1+0x5b8] ;  /* 0x0005b80001d87983 */ /* 0x000f280000300800 */
[----:B0-----:R-:W-:Y:S01]  /*53b20*/  STL.64 [R1+0xa0], R28 ;  /* 0x0000a01c01007387 */ /* 0x001fe20000100a00 */
[----:B------:R-:W-:-:S03]  /*53b30*/  PRMT R19, R70, 0x4210, R27 ;  /* 0x0000421046137816 */ /* 0x000fc6000000001b */
[----:B------:R-:W-:Y:S04]  /*53b40*/  STL.64 [R1+0xa8], R30 ;  /* 0x0000a81e01007387 */ /* 0x000fe80000100a00 */
[----:B------:R-:W4:Y:S04]  /*53b50*/  LDL.LU R71, [R1+0x750] ;  /* 0x0007500001477983 */ /* 0x000f280000300800 */
[----:B------:R-:W4:Y:S01]  /*53b60*/  LDL.LU R70, [R1+0x74c] ;  /* 0x00074c0001467983 */ /* 0x000f220000300800 */
[----:B------:R-:W-:Y:S06]  /*53b70*/  BAR.SYNC.DEFER_BLOCKING 0x0 ;  /* 0x0000000000007b1d */ /* 0x000fec0000010000 */
[----:B------:R-:W-:Y:S02]  /*53b80*/  STSM.16.M88.4 [R7], R20 ;  /* 0x0000001407007844 */ /* 0x000fe40000000200 */
[----:B------:R-:W-:Y:S01]  /*53b90*/  BAR.SYNC.DEFER_BLOCKING 0x0 ;  /* 0x0000000000007b1d */ /* 0x000fe20000010000 */
[----:B------:R-:W-:-:S05]  /*53ba0*/  PRMT R17, R212, 0x4210, R25 ;  /* 0x00004210d4117816 */ /* 0x000fca0000000019 */
[----:B------:R-:W0:Y:S02]  /*53bb0*/  LDS.128 R20, [R6] ;  /* 0x0000000006147984 */ /* 0x000e240000000c00 */
[----:B------:R-:W-:Y:S06]  /*53bc0*/  BAR.SYNC.DEFER_BLOCKING 0x0 ;  /* 0x0000000000007b1d */ /* 0x000fec0000010000 */
[----:B------:R-:W-:Y:S02]  /*53bd0*/  STSM.16.M88.4 [R7], R16 ;  /* 0x0000001007007844 */ /* 0x000fe40000000200 */
[----:B------:R-:W-:Y:S06]  /*53be0*/  BAR.SYNC.DEFER_BLOCKING 0x0 ;  /* 0x0000000000007b1d */ /* 0x000fec0000010000 */
[----:B------:R-:W1:Y:S04]  /*53bf0*/  LDS.128 R28, [R6] ;  /* 0x00000000061c7984 */ /* 0x000e680000000c00 */
[----:B0-----:R0:W-:Y:S04]  /*53c00*/  STL.64 [R1+0x90], R20 ;  /* 0x0000901401007387 */ /* 0x0011e80000100a00 */
[----:B------:R1:W-:Y:S04]  /*53c10*/  STL.64 [R1+0x98], R22 ;  /* 0x0000981601007387 */ /* 0x0003e80000100a00 */
[----:B------:R-:W4:Y:S01]  /*53c20*/  LDL.LU R212, [R1+0x6f0] ;  /* 0x0006f00001d47983 */ /* 0x000f220000300800 */
[----:B0-----:R-:W-:-:S02]  /*53c30*/  PRMT R20, R56, 0x5210, R24 ;  /* 0x0000521038147816 */ /* 0x001fc40000000018 */
[----:B------:R-:W-:Y:S02]  /*53c40*/  PRMT R21, R50, 0x5210, R25 ;  /* 0x0000521032157816 */ /* 0x000fe40000000019 */
[----:B-1----:R-:W-:Y:S02]  /*53c50*/  PRMT R22, R51, 0x5210, R26 ;  /* 0x0000521033167816 */ /* 0x002fe4000000001a */
[----:B------:R-:W-:Y:S01]  /*53c60*/  PRMT R23, R37, 0x5210, R27 ;  /* 0x0000521025177816 */ /* 0x000fe2000000001b */
[----:B------:R-:W-:Y:S06]  /*53c70*/  BAR.SYNC.DEFER_BLOCKING 0x0 ;  /* 0x0000000000007b1d */ /* 0x000fec0000010000 */
[----:B------:R-:W-:Y:S02]  /*53c80*/  STSM.16.M88.4 [R7], R20 ;  /* 0x0000001407007844 */ /* 0x000fe40000000200 */
[----:B------:R-:W-:Y:S06]  /*53c90*/  BAR.SYNC.DEFER_BLOCKING 0x0 ;  /* 0x0000000000007b1d */ /* 0x000fec0000010000 */
[----:B------:R-:W0:Y:S01]  /*53ca0*/  LDS.128 R20, [R6] ;  /* 0x0000000006147984 */ /* 0x000e220000000c00 */
[----:B--2---:R-:W-:-:S03]  /*53cb0*/  LOP3.LUT R24, R74, 0xffff, RZ, 0xc0, !PT ;  /* 0x0000ffff4a187812 */ /* 0x004fc600078ec0ff */
[----:B------:R-:W2:Y:S01]  /*53cc0*/  LDL.LU R74, [R1+0x6ec] ;  /* 0x0006ec00014a7983 */ /* 0x000ea20000300800 */
[----:B---3--:R-:W-:-:S03]  /*53cd0*/  LOP3.LUT R25, R214, 0xffff, RZ, 0xc0, !PT ;  /* 0x0000ffffd6197812 */ /* 0x008fc600078ec0ff */
[----:B------:R-:W3:Y:S01]  /*53ce0*/  LDL.LU R214, [R1+0x5fc] ;  /* 0x0005fc0001d67983 */ /* 0x000ee20000300800 */
[----:B------:R-:W-:-:S03]  /*53cf0*/  LOP3.LUT R26, R75, 0xffff, RZ, 0xc0, !PT ;  /* 0x0000ffff4b1a7812 */ /* 0x000fc600078ec0ff */
[----:B------:R-:W3:Y:S01]  /*53d00*/  LDL.LU R75, [R1+0x5f8] ;  /* 0x0005f800014b7983 */ /* 0x000ee20000300800 */
[----:B----4-:R-:W-:-:S03]  /*53d10*/  LOP3.LUT R27, R73, 0xffff, RZ, 0xc0, !PT ;  /* 0x0000ffff491b7812 */ /* 0x010fc600078ec0ff */
[----:B------:R-:W4:Y:S01]  /*53d20*/  LDL.LU R73, [R1+0x5f4] ;  /* 0x0005f40001497983 */ /* 0x000f220000300800 */
[----:B------:R-:W-:-:S03]  /*53d30*/  PRMT R16, R215, 0x4210, R24 ;  /* 0x00004210d7107816 */ /* 0x000fc60000000018 */
[----:B------:R-:W4:Y:S04]  /*53d40*/  LDL.LU R215, [R1+0x5c4] ;  /* 0x0005c40001d77983 */ /* 0x000f280000300800 */
[----:B------:R-:W-:Y:S01]  /*53d50*/  STL.64 [R1+0x80], R28 ;  /* 0x0000801c01007387 */ /* 0x000fe20000100a00 */
[----:B------:R-:W-:-:S03]  /*53d60*/  PRMT R18, R72, 0x4210, R26 ;  /* 0x0000421048127816 */ /* 0x000fc6000000001a */
[----:B------:R-:W-:Y:S01]  /*53d70*/  STL.64 [R1+0x88], R30 ;  /* 0x0000881e01007387 */ /* 0x000fe20000100a00 */
[----:B------:R-:W-:-:S03]  /*53d80*/  PRMT R19, R216, 0x4210, R27 ;  /* 0x00004210d8137816 */ /* 0x000fc6000000001b */
[----:B------:R-:W4:Y:S01]  /*53d90*/  LDL.LU R72, [R1+0x758] ;  /* 0x0007580001487983 */ /* 0x000f220000300800 */
[----:B------:R-:W-:-:S03]  /*53da0*/  PRMT R17, R213, 0x4210, R25 ;  /* 0x00004210d5117816 */ /* 0x000fc60000000019 */
[----:B------:R-:W4:Y:S04]  /*53db0*/  LDL.LU R216, [R1+0x754] ;  /* 0x0007540001d87983 */ /* 0x000f280000300800 */
[----:B0-----:R0:W-:Y:S04]  /*53dc0*/  STL.64 [R1+0x70], R20 ;  /* 0x0000701401007387 */ /* 0x0011e80000100a00 */
[----:B------:R1:W-:Y:S04]  /*53dd0*/  STL.64 [R1+0x78], R22 ;  /* 0x0000781601007387 */ /* 0x0003e80000100a00 */
[----:B------:R-:W4:Y:S01]  /*53de0*/  LDL.LU R213, [R1+0x6f8] ;  /* 0x0006f80001d57983 */ /* 0x000f220000300800 */
[----:B0-----:R-:W-:Y:S01]  /*53df0*/  PRMT R20, R64, 0x5210, R24 ;  /* 0x0000521040147816 */ /* 0x001fe20000000018 */
[----:B------:R-:W-:Y:S01]  /*53e00*/  BAR.SYNC.DEFER_BLOCKING 0x0 ;  /* 0x0000000000007b1d */ /* 0x000fe20000010000 */
[----:B------:R-:W-:-:S02]  /*53e10*/  PRMT R21, R58, 0x5210, R25 ;  /* 0x000052103a157816 */ /* 0x000fc40000000019 */
[----:B------:R-:W-:Y:S02]  /*53e20*/  LOP3.LUT R24, R71, 0xffff, RZ, 0xc0, !PT ;  /* 0x0000ffff47187812 */ /* 0x000fe400078ec0ff */
[----:B------:R-:W-:Y:S01]  /*53e30*/  LOP3.LUT R25, R70, 0xffff, RZ, 0xc0, !PT ;  /* 0x0000ffff46197812 */ /* 0x000fe200078ec0ff */
[----:B------:R-:W4:Y:S04]  /*53e40*/  LDL.LU R71, [R1+0x6f4] ;  /* 0x0006f40001477983 */ /* 0x000f280000300800 */
[----:B------:R-:W4:Y:S04]  /*53e50*/  LDL.LU R70, [R1+0x60c] ;  /* 0x00060c0001467983 */ /* 0x000f280000300800 */
[----:B------:R3:W-:Y:S01]  /*53e60*/  STSM.16.M88.4 [R7], R16 ;  /* 0x0000001007007844 */ /* 0x0007e20000000200 */
[----:B------:R-:W-:Y:S01]  /*53e70*/  BAR.SYNC.DEFER_BLOCKING 0x0 ;  /* 0x0000000000007b1d */ /* 0x000fe20000010000 */
[----:B-1----:R-:W-:-:S02]  /*53e80*/  PRMT R22, R60, 0x5210, R26 ;  /* 0x000052103c167816 */ /* 0x002fc4000000001a */
[----:B------:R-:W-:-:S03]  /*53e90*/  PRMT R23, R54, 0x5210, R27 ;  /* 0x0000521036177816 */ /* 0x000fc6000000001b */
[----:B------:R-:W0:Y:S02]  /*53ea0*/  LDS.128 R28, [R6] ;  /* 0x00000000061c7984 */ /* 0x000e240000000c00 */
[----:B------:R-:W-:Y:S06]  /*53eb0*/  BAR.SYNC.DEFER_BLOCKING 0x0 ;  /* 0x0000000000007b1d */ /* 0x000fec0000010000 */
[----:B------:R-:W-:Y:S02]  /*53ec0*/  STSM.16.M88.4 [R7], R20 ;  /* 0x0000001407007844 */ /* 0x000fe40000000200 */
[----:B------:R-:W-:Y:S06]  /*53ed0*/  BAR.SYNC.DEFER_BLOCKING 0x0 ;  /* 0x0000000000007b1d */ /* 0x000fec0000010000 */
[----:B------:R-:W1:Y:S01]  /*53ee0*/  LDS.128 R20, [R6] ;  /* 0x0000000006147984 */ /* 0x000e620000000c00 */
[----:B------:R-:W-:-:S03]  /*53ef0*/  LOP3.LUT R26, R212, 0xffff, RZ, 0xc0, !PT ;  /* 0x0000ffffd41a7812 */ /* 0x000fc600078ec0ff */
[----:B------:R-:W4:Y:S01]  /*53f00*/  LDL.LU R212, [R1+0x608] ;  /* 0x0006080001d47983 */ /* 0x000f220000300800 */
[----:B--2---:R-:W-:-:S03]  /*53f10*/  LOP3.LUT R27, R74, 0xffff, RZ, 0xc0, !PT ;  /* 0x0000ffff4a1b7812 */ /* 0x004fc600078ec0ff */
[----:B------:R-:W2:Y:S01]  /*53f20*/  LDL.LU R74, [R1+0x604] ;  /* 0x00060400014a7983 */ /* 0x000ea20000300800 */
[----:B---3--:R-:W-:-:S03]  /*53f30*/  PRMT R16, R214, 0x4210, R24 ;  /* 0x00004210d6107816 */ /* 0x008fc60000000018 */
[----:B------:R-:W3:Y:S04]  /*53f40*/  LDL.LU R214, [R1+0x600] ;  /* 0x0006000001d67983 */ /* 0x000ee80000300800 */
[----:B0-----:R-:W-:Y:S04]  /*53f50*/  STL.64 [R1+0x60], R28 ;  /* 0x0000601c01007387 */ /* 0x001fe80000100a00 */
[----:B------:R-:W-:Y:S01]  /*53f60*/  STL.64 [R1+0x68], R30 ;  /* 0x0000681e01007387 */ /* 0x000fe20000100a00 */
[----:B------:R-:W-:Y:S01]  /*53f70*/  BAR.SYNC.DEFER_BLOCKING 0x0 ;  /* 0x0000000000007b1d */ /* 0x000fe20000010000 */
[----:B------:R-:W-:-:S02]  /*53f80*/  PRMT R17, R75, 0x4210, R25 ;  /* 0x000042104b117816 */ /* 0x000fc40000000019 */
[----:B----4-:R-:W-:-:S03]  /*53f90*/  PRMT R18, R73, 0x4210, R26 ;  /* 0x0000421049127816 */ /* 0x010fc6000000001a */
[----:B------:R-:W4:Y:S01]  /*53fa0*/  LDL.LU R73, [R1+0x760] ;  /* 0x0007600001497983 */ /* 0x000f220000300800 */
[----:B------:R-:W-:-:S03]  /*53fb0*/  PRMT R19, R215, 0x4210, R27 ;  /* 0x00004210d7137816 */ /* 0x000fc6000000001b */
[----:B------:R-:W4:Y:S04]  /*53fc0*/  LDL.LU R215, [R1+0x75c] ;  /* 0x00075c0001d77983 */ /* 0x000f280000300800 */
[----:B-1----:R0:W-:Y:S04]  /*53fd0*/  STL.64 [R1+0x10], R20 ;  /* 0x0000101401007387 */ /* 0x0021e80000100a00 */
[----:B------:R1:W-:Y:S04]  /*53fe0*/  STL.64 [R1+0x18], R22 ;  /* 0x0000181601007387 */ /* 0x0003e80000100a00 */
[----:B------:R-:W4:Y:S01]  /*53ff0*/  LDL.LU R75, [R1+0x700] ;  /* 0x00070000014b7983 */ /* 0x000f220000300800 */
[----:B0-----:R-:W-:-:S02]  /*54000*/  PRMT R20, R68, 0x5210, R24 ;  /* 0x0000521044147816 */ /* 0x001fc40000000018 */
[----:B------:R-:W-:Y:S02]  /*54010*/  PRMT R21, R66, 0x5210, R25 ;  /* 0x0000521042157816 */ /* 0x000fe40000000019 */
[----:B------:R-:W-:Y:S02]  /*54020*/  LOP3.LUT R24, R72, 0xffff, RZ, 0xc0, !PT ;  /* 0x0000ffff48187812 */ /* 0x000fe400078ec0ff */
[----:B-1----:R-:W-:Y:S01]  /*54030*/  PRMT R22, R62, 0x5210, R26 ;  /* 0x000052103e167816 */ /* 0x002fe2000000001a */
[----:B------:R-:W4:Y:S01]  /*54040*/  LDL.LU R72, [R1+0x6fc] ;  /* 0x0006fc0001487983 */ /* 0x000f220000300800 */
[----:B------:R-:W-:Y:S02]  /*54050*/  LOP3.LUT R25, R216, 0xffff, RZ, 0xc0, !PT ;  /* 0x0000ffffd8197812 */ /* 0x000fe400078ec0ff */
[----:B------:R-:W-:Y:S01]  /*54060*/  PRMT R23, R38, 0x5210, R27 ;  /* 0x0000521026177816 */ /* 0x000fe2000000001b */
[----:B------:R-:W4:Y:S01]  /*54070*/  LDL.LU R216, [R1+0x61c] ;  /* 0x00061c0001d87983 */ /* 0x000f220000300800 */
[----:B------:R-:W-:-:S03]  /*54080*/  LOP3.LUT R26, R213, 0xffff, RZ, 0xc0, !PT ;  /* 0x0000ffffd51a7812 */ /* 0x000fc600078ec0ff */
[----:B------:R0:W-:Y:S04]  /*54090*/  STSM.16.M88.4 [R7], R16 ;  /* 0x0000001007007844 */ /* 0x0001e80000000200 */
[----:B------:R-:W4:Y:S01]  /*540a0*/  LDL.LU R213, [R1+0x618] ;  /* 0x0006180001d57983 */ /* 0x000f220000300800 */
[----:B------:R-:W-:Y:S01]  /*540b0*/  LOP3.LUT R27, R71, 0xffff, RZ, 0xc0, !PT ;  /* 0x0000ffff471b7812 */ /* 0x000fe200078ec0ff */
[----:B------:R-:W-:Y:S01]  /*540c0*/  BAR.SYNC.DEFER_BLOCKING 0x0 ;  /* 0x0000000000007b1d */ /* 0x000fe20000010000 */
[----:B0-----:R-:W-:-:S05]  /*540d0*/  PRMT R16, R70, 0x4210, R24 ;  /* 0x0000421046107816 */ /* 0x001fca0000000018 */
[----:B------:R-:W4:Y:S04]  /*540e0*/  LDL.LU R71, [R1+0x614] ;  /* 0x0006140001477983 */ /* 0x000f280000300800 */
[----:B------:R-:W4:Y:S04]  /*540f0*/  LDL.LU R70, [R1+0x610] ;  /* 0x0006100001467983 */ /* 0x000f280000300800 */
[----:B------:R-:W0:Y:S01]  /*54100*/  LDS.128 R28, [R6] ;  /* 0x00000000061c7984 */ /* 0x000e220000000c00 */
[----:B------:R-:W-:Y:S06]  /*54110*/  BAR.SYNC.DEFER_BLOCKING 0x0 ;  /* 0x0000000000007b1d */ /* 0x000fec0000010000 */
[----:B------:R1:W-:Y:S04]  /*54120*/  STSM.16.M88.4 [R7], R20 ;  /* 0x0000001407007844 */ /* 0x0003e80000000200 */
[----:B0-----:R-:W-:Y:S04]  /*54130*/  STL.64 [R1], R28 ;  /* 0x0000001c01007387 */ /* 0x001fe80000100a00 */
[----:B------:R-:W-:Y:S01]  /*54140*/  STL.64 [R1+0x8], R30 ;  /* 0x0000081e01007387 */ /* 0x000fe20000100a00 */
[----:B------:R-:W-:Y:S01]  /*54150*/  BAR.SYNC.DEFER_BLOCKING 0x0 ;  /* 0x0000000000007b1d */ /* 0x000fe20000010000 */
[----:B-1----:R-:W-:-:S05]  /*54160*/  PRMT R20, R246, 0x5210, R24 ;  /* 0x00005210f6147816 */ /* 0x002fca0000000018 */
[----:B------:R-:W0:Y:S01]  /*54170*/  LDS.128 R28, [R6] ;  /* 0x00000000061c7984 */ /* 0x000e220000000c00 */
[----:B------:R-:W-:Y:S02]  /*54180*/  PRMT R21, R248, 0x5210, R25 ;  /* 0x00005210f8157816 */ /* 0x000fe40000000019 */
[----:B------:R-:W-:Y:S01]  /*54190*/  PRMT R23, R39, 0x5210, R27 ;  /* 0x0000521027177816 */ /* 0x000fe2000000001b */
[----:B------:R-:W-:Y:S01]  /*541a0*/  BAR.SYNC.DEFER_BLOCKING 0x0 ;  /* 0x0000000000007b1d */ /* 0x000fe20000010000 */
[--C-:B------:R-:W-:Y:S02]  /*541b0*/  PRMT R22, R249, 0x5210, R26.reuse ;  /* 0x00005210f9167816 */ /* 0x100fe4000000001a */
[----:B------:R-:W-:Y:S02]  /*541c0*/  PRMT R17, R212, 0x4210, R25 ;  /* 0x00004210d4117816 */ /* 0x000fe40000000019 */
[----:B--2---:R-:W-:Y:S02]  /*541d0*/  PRMT R18, R74, 0x4210, R26 ;  /* 0x000042104a127816 */ /* 0x004fe4000000001a */
[----:B------:R-:W2:Y:S01]  /*541e0*/  LDL.LU R74, [R1+0x768] ;  /* 0x00076800014a7983 */ /* 0x000ea20000300800 */
[----:B---3--:R-:W-:-:S03]  /*541f0*/  PRMT R19, R214, 0x4210, R27 ;  /* 0x00004210d6137816 */ /* 0x008fc6000000001b */
[----:B------:R-:W3:Y:S04]  /*54200*/  LDL.LU R76, [R1+0x764] ;  /* 0x00076400014c7983 */ /* 0x000ee80000300800 */
[----:B------:R-:W3:Y:S04]  /*54210*/  LDL.LU R214, [R1+0x708] ;  /* 0x0007080001d67983 */ /* 0x000ee80000300800 */
[----:B------:R1:W-:Y:S01]  /*54220*/  STSM.16.M88.4 [R7], R16 ;  /* 0x0000001007007844 */ /* 0x0003e20000000200 */
[----:B------:R-:W-:Y:S06]  /*54230*/  BAR.SYNC.DEFER_BLOCKING 0x0 ;  /* 0x0000000000007b1d */ /* 0x000fec0000010000 */
[----:B------:R-:W0:Y:S02]  /*54240*/  LDS.128 R32, [R6] ;  /* 0x0000000006207984 */ /* 0x000e240000000c00 */
[----:B------:R-:W-:Y:S01]  /*54250*/  BAR.SYNC.DEFER_BLOCKING 0x0 ;  /* 0x0000000000007b1d */ /* 0x000fe20000010000 */
[----:B----4-:R-:W-:-:S05]  /*54260*/  LOP3.LUT R24, R73, 0xffff, RZ, 0xc0, !PT ;  /* 0x0000ffff49187812 */ /* 0x010fca00078ec0ff */
[----:B------:R-:W4:Y:S01]  /*54270*/  LDL.LU R73, [R1+0x704] ;  /* 0x0007040001497983 */ /* 0x000f220000300800 */
[----:B------:R-:W-:-:S03]  /*54280*/  LOP3.LUT R25, R215, 0xffff, RZ, 0xc0, !PT ;  /* 0x0000ffffd7197812 */ /* 0x000fc600078ec0ff */
[----:B------:R-:W4:Y:S04]  /*54290*/  LDL.LU R215, [R1+0x628] ;  /* 0x0006280001d77983 */ /* 0x000f280000300800 */
[----:B------:R-:W4:Y:S01]  /*542a0*/  LDL.LU R212, [R1+0x624] ;  /* 0x0006240001d47983 */ /* 0x000f220000300800 */
[----:B------:R-:W-:Y:S02]  /*542b0*/  LOP3.LUT R26, R75, 0xffff, RZ, 0xc0, !PT ;  /* 0x0000ffff4b1a7812 */ /* 0x000fe400078ec0ff */
[----:B------:R-:W-:Y:S02]  /*542c0*/  LOP3.LUT R27, R72, 0xffff, RZ, 0xc0, !PT ;  /* 0x0000ffff481b7812 */ /* 0x000fe400078ec0ff */
[----:B------:R-:W4:Y:S01]  /*542d0*/  LDL.LU R72, [R1+0x620] ;  /* 0x0006200001487983 */ /* 0x000f220000300800 */
[----:B-1----:R-:W-:-:S03]  /*542e0*/  PRMT R16, R216, 0x4210, R24 ;  /* 0x00004210d8107816 */ /* 0x002fc60000000018 */
[----:B------:R-:W4:Y:S04]  /*542f0*/  LDL.LU R216, [R1+0x5d8] ;  /* 0x0005d80001d87983 */ /* 0x000f280000300800 */
[----:B------:R-:W4:Y:S01]  /*54300*/  LDL.LU R75, [R1+0x770] ;  /* 0x00077000014b7983 */ /* 0x000f220000300800 */
[----:B------:R-:W-:-:S03]  /*54310*/  PRMT R17, R213, 0x4210, R25 ;  /* 0x00004210d5117816 */ /* 0x000fc60000000019 */
[----:B------:R-:W4:Y:S01]  /*54320*/  LDL.LU R213, [R1+0x76c] ;  /* 0x00076c0001d57983 */ /* 0x000f220000300800 */
[----:B------:R-:W-:Y:S02]  /*54330*/  PRMT R18, R71, 0x4210, R26 ;  /* 0x0000421047127816 */ /* 0x000fe4000000001a */
[----:B------:R-:W-:Y:S02]  /*54340*/  PRMT R19, R70, 0x4210, R27 ;  /* 0x0000421046137816 */ /* 0x000fe4000000001b */
[----:B------:R-:W4:Y:S04]  /*54350*/  LDL.LU R70, [R1+0x720] ;  /* 0x0007200001467983 */ /* 0x000f280000300800 */
[----:B------:R-:W4:Y:S04]  /*54360*/  LDL.LU R71, [R1+0x71c] ;  /* 0x00071c0001477983 */ /* 0x000f280000300800 */
[----:B------:R-:W-:Y:S01]  /*54370*/  STSM.16.M88.4 [R7], R20 ;  /* 0x0000001407007844 */ /* 0x000fe20000000200 */
[----:B------:R-:W-:Y:S06]  /*54380*/  BAR.SYNC.DEFER_BLOCKING 0x0 ;  /* 0x0000000000007b1d */ /* 0x000fec0000010000 */
[----:B------:R-:W1:Y:S02]  /*54390*/  LDS.128 R36, [R6] ;  /* 0x0000000006247984 */ /* 0x000e640000000c00 */
[----:B------:R-:W-:Y:S06]  /*543a0*/  BAR.SYNC.DEFER_BLOCKING 0x0 ;  /* 0x0000000000007b1d */ /* 0x000fec0000010000 */
[----:B------:R0:W-:Y:S02]  /*543b0*/  STSM.16.M88.4 [R7], R16 ;  /* 0x0000001007007844 */ /* 0x0001e40000000200 */
[----:B------:R-:W-:Y:S01]  /*543c0*/  BAR.SYNC.DEFER_BLOCKING 0x0 ;  /* 0x0000000000007b1d */ /* 0x000fe20000010000 */
[----:B0-----:R-:W-:-:S02]  /*543d0*/  PRMT R16, R228, 0x5210, R24 ;  /* 0x00005210e4107816 */ /* 0x001fc40000000018 */
[----:B------:R-:W-:Y:S02]  /*543e0*/  PRMT R18, R230, 0x5210, R26 ;  /* 0x00005210e6127816 */ /* 0x000fe4000000001a */
[----:B------:R-:W-:Y:S02]  /*543f0*/  PRMT R19, R40, 0x5210, R27 ;  /* 0x0000521028137816 */ /* 0x000fe4000000001b */
[----:B------:R-:W-:Y:S01]  /*54400*/  PRMT R17, R244, 0x5210, R25 ;  /* 0x00005210f4117816 */ /* 0x000fe20000000019 */
[----:B------:R-:W0:Y:S01]  /*54410*/  LDS.128 R52, [R6] ;  /* 0x0000000006347984 */ /* 0x000e220000000c00 */
[----:B------:R-:W-:Y:S01]  /*54420*/  BAR.SYNC.DEFER_BLOCKING 0x0 ;  /* 0x0000000000007b1d */ /* 0x000fe20000010000 */
[----:B--2---:R-:W-:-:S05]  /*54430*/  LOP3.LUT R24, R74, 0xffff, RZ, 0xc0, !PT ;  /* 0x0000ffff4a187812 */ /* 0x004fca00078ec0ff */
[----:B------:R-:W2:Y:S01]  /*54440*/  LDL.LU R74, [R1+0x638] ;  /* 0x00063800014a7983 */ /* 0x000ea20000300800 */
[----:B---3--:R-:W-:-:S03]  /*54450*/  LOP3.LUT R26, R214, 0xffff, RZ, 0xc0, !PT ;  /* 0x0000ffffd61a7812 */ /* 0x008fc600078ec0ff */
[----:B------:R-:W3:Y:S01]  /*54460*/  LDL.LU R214, [R1+0x634] ;  /* 0x0006340001d67983 */ /* 0x000ee20000300800 */
[----:B----4-:R-:W-:-:S03]  /*54470*/  LOP3.LUT R27, R73, 0xffff, RZ, 0xc0, !PT ;  /* 0x0000ffff491b7812 */ /* 0x010fc600078ec0ff */
[----:B------:R-:W4:Y:S01]  /*54480*/  LDL.LU R73, [R1+0x630] ;  /* 0x0006300001497983 */ /* 0x000f220000300800 */
[----:B------:R-:W-:-:S03]  /*54490*/  PRMT R20, R215, 0x4210, R24 ;  /* 0x00004210d7147816 */ /* 0x000fc60000000018 */
[----:B------:R-:W4:Y:S01]  /*544a0*/  LDL.LU R215, [R1+0x5e4] ;  /* 0x0005e40001d77983 */ /* 0x000f220000300800 */
[----:B------:R-:W-:-:S03]  /*544b0*/  PRMT R22, R72, 0x4210, R26 ;  /* 0x0000421048167816 */ /* 0x000fc6000000001a */
[----:B------:R-:W4:Y:S01]  /*544c0*/  LDL.LU R72, [R1+0x778] ;  /* 0x0007780001487983 */ /* 0x000f220000300800 */
[----:B------:R-:W-:-:S03]  /*544d0*/  PRMT R23, R216, 0x4210, R27 ;  /* 0x00004210d8177816 */ /* 0x000fc6000000001b */
[----:B------:R-:W4:Y:S01]  /*544e0*/  LDL.LU R216, [R1+0x774] ;  /* 0x0007740001d87983 */ /* 0x000f220000300800 */
        /* <DEDUP_REMOVED lines=8> */
[----:B------:R-:W-:Y:S01]  /*54570*/  LOP3.LUT R41, R213, 0xffff, RZ, 0xc0, !PT ;  /* 0x0000ffffd5297812 */ /* 0x000fe200078ec0ff */
[----:B------:R-:W4:Y:S04]  /*54580*/  LDL.LU R212, [R1+0x64c] ;  /* 0x00064c0001d47983 */ /* 0x000f280000300800 */
[----:B------:R-:W4:Y:S04]  /*54590*/  LDL.LU R75, [R1+0x648] ;  /* 0x00064800014b7983 */ /* 0x000f280000300800 */
[----:B------:R-:W4:Y:S04]  /*545a0*/  LDL.LU R213, [R1+0x640] ;  /* 0x0006400001d57983 */ /* 0x000f280000300800 */
[----:B------:R-:W-:Y:S01]  /*545b0*/  STSM.16.M88.4 [R7], R16 ;  /* 0x0000001007007844 */ /* 0x000fe20000000200 */
[----:B------:R-:W-:Y:S06]  /*545c0*/  BAR.SYNC.DEFER_BLOCKING 0x0 ;  /* 0x0000000000007b1d */ /* 0x000fec0000010000 */
[----:B------:R-:W0:Y:S02]  /*545d0*/  LDS.128 R56, [R6] ;  /* 0x0000000006387984 */ /* 0x000e240000000c00 */
[----:B------:R-:W-:Y:S06]  /*545e0*/  BAR.SYNC.DEFER_BLOCKING 0x0 ;  /* 0x0000000000007b1d */ /* 0x000fec0000010000 */
[----:B------:R1:W-:Y:S02]  /*545f0*/  STSM.16.M88.4 [R7], R20 ;  /* 0x0000001407007844 */ /* 0x0003e40000000200 */
[----:B------:R-:W-:Y:S01]  /*54600*/  BAR.SYNC.DEFER_BLOCKING 0x0 ;  /* 0x0000000000007b1d */ /* 0x000fe20000010000 */
[----:B-1----:R-:W-:-:S02]  /*54610*/  PRMT R20, R219, 0x5210, R24 ;  /* 0x00005210db147816 */ /* 0x002fc40000000018 */
[----:B------:R-:W-:Y:S02]  /*54620*/  PRMT R21, R218, 0x5210, R25 ;  /* 0x00005210da157816 */ /* 0x000fe40000000019 */
[----:B------:R-:W-:Y:S02]  /*54630*/  PRMT R22, R226, 0x5210, R26 ;  /* 0x00005210e2167816 */ /* 0x000fe4000000001a */
[----:B------:R-:W-:Y:S01]  /*54640*/  PRMT R23, R224, 0x5210, R27 ;  /* 0x00005210e0177816 */ /* 0x000fe2000000001b */
[----:B------:R-:W1:Y:S01]  /*54650*/  LDS.128 R60, [R6] ;  /* 0x00000000063c7984 */ /* 0x000e620000000c00 */
[----:B------:R-:W-:Y:S01]  /*54660*/  BAR.SYNC.DEFER_BLOCKING 0x0 ;  /* 0x0000000000007b1d */ /* 0x000fe20000010000 */
[----:B--2---:R-:W-:-:S05]  /*54670*/  PRMT R24, R74, 0x4210, R40 ;  /* 0x000042104a187816 */ /* 0x004fca0000000028 */
[----:B------:R-:W2:Y:S01]  /*54680*/  LDL.LU R74, [R1+0x77c] ;  /* 0x00077c00014a7983 */ /* 0x000ea20000300800 */
[----:B---3--:R-:W-:-:S03]  /*54690*/  PRMT R25, R214, 0x4210, R41 ;  /* 0x00004210d6197816 */ /* 0x008fc60000000029 */
[----:B------:R-:W3:Y:S01]  /*546a0*/  LDL.LU R214, [R1+0x780] ;  /* 0x0007800001d67983 */ /* 0x000ee20000300800 */
[----:B----4-:R-:W-:-:S03]  /*546b0*/  PRMT R26, R73, 0x4210, R42 ;  /* 0x00004210491a7816 */ /* 0x010fc6000000002a */
[----:B------:R-:W4:Y:S01]  /*546c0*/  LDL.LU R73, [R1+0x668] ;  /* 0x0006680001497983 */ /* 0x000f220000300800 */
[----:B------:R-:W-:-:S03]  /*546d0*/  PRMT R27, R215, 0x4210, R43 ;  /* 0x00004210d71b7816 */ /* 0x000fc6000000002b */
[----:B------:R-:W4:Y:S01]  /*546e0*/  LDL.LU R215, [R1+0x740] ;  /* 0x0007400001d77983 */ /* 0x000f220000300800 */
[----:B------:R-:W-:-:S03]  /*546f0*/  LOP3.LUT R48, R72, 0xffff, RZ, 0xc0, !PT ;  /* 0x0000ffff48307812 */ /* 0x000fc600078ec0ff */
[----:B------:R-:W4:Y:S01]  /*54700*/  LDL.LU R72, [R1+0x73c] ;  /* 0x00073c0001487983 */ /* 0x000f220000300800 */
[----:B------:R-:W-:-:S03]  /*54710*/  LOP3.LUT R50, R216, 0xffff, RZ, 0xc0, !PT ;  /* 0x0000ffffd8327812 */ /* 0x000fc600078ec0ff */
[----:B------:R-:W4:Y:S01]  /*54720*/  LDL.LU R216, [R1+0x674] ;  /* 0x0006740001d87983 */ /* 0x000f220000300800 */
[----:B------:R-:W-:-:S03]  /*54730*/  LOP3.LUT R51, R70, 0xffff, RZ, 0xc0, !PT ;  /* 0x0000ffff46337812 */ /* 0x000fc600078ec0ff */
[----:B------:R-:W4:Y:S01]  /*54740*/  LDL.LU R70, [R1+0x664] ;  /* 0x0006640001467983 */ /* 0x000f220000300800 */
[----:B------:R-:W-:-:S03]  /*54750*/  LOP3.LUT R64, R71, 0xffff, RZ, 0xc0, !PT ;  /* 0x0000ffff47407812 */ /* 0x000fc600078ec0ff */
[----:B------:R-:W4:Y:S04]  /*54760*/  LDL.LU R71, [R1+0x660] ;  /* 0x0006600001477983 */ /* 0x000f280000300800 */
[----:B------:R-:W-:Y:S01]  /*54770*/  STSM.16.M88.4 [R7], R20 ;  /* 0x0000001407007844 */ /* 0x000fe20000000200 */
[----:B------:R-:W-:Y:S01]  /*54780*/  BAR.SYNC.DEFER_BLOCKING 0x0 ;  /* 0x0000000000007b1d */ /* 0x000fe20000010000 */
[----:B------:R-:W-:Y:S02]  /*54790*/  PRMT R40, R141, 0x5210, R40 ;  /* 0x000052108d287816 */ /* 0x000fe40000000028 */
[----:B------:R-:W-:Y:S02]  /*547a0*/  PRMT R41, R143, 0x5210, R41 ;  /* 0x000052108f297816 */ /* 0x000fe40000000029 */
[----:B------:R-:W-:-:S02]  /*547b0*/  PRMT R42, R142, 0x5210, R42 ;  /* 0x000052108e2a7816 */ /* 0x000fc4000000002a */
[----:B------:R-:W-:Y:S02]  /*547c0*/  PRMT R43, R44, 0x5210, R43 ;  /* 0x000052102c2b7816 */ /* 0x000fe4000000002b */
[----:B------:R-:W-:Y:S01]  /*547d0*/  LOP3.LUT R231, R231, 0x7fffffff, RZ, 0xc0, !PT ;  /* 0x7fffffffe7e77812 */ /* 0x000fe200078ec0ff */
[----:B------:R-:W-:Y:S01]  /*547e0*/  VIADD R202, R0, 0x3f ;  /* 0x0000003f00ca7836 */ /* 0x000fe20000000000 */
[----:B------:R-:W-:Y:S01]  /*547f0*/  PRMT R45, R212, 0x4210, R50 ;  /* 0x00004210d42d7816 */ /* 0x000fe20000000032 */
[C---:B------:R-:W-:Y:S01]  /*54800*/  VIADD R201, R0.reuse, 0x3e ;  /* 0x0000003e00c97836 */ /* 0x040fe20000000000 */
[----:B------:R-:W-:Y:S01]  /*54810*/  PRMT R46, R75, 0x4210, R51 ;  /* 0x000042104b2e7816 */ /* 0x000fe20000000033 */
[C---:B------:R-:W-:Y:S01]  /*54820*/  VIADD R200, R0.reuse, 0x3d ;  /* 0x0000003d00c87836 */ /* 0x040fe20000000000 */
[----:B------:R-:W-:Y:S01]  /*54830*/  PRMT R47, R213, 0x4210, R64 ;  /* 0x00004210d52f7816 */ /* 0x000fe20000000040 */
[C---:B------:R-:W-:Y:S02]  /*54840*/  VIADD R199, R0.reuse, 0x3c ;  /* 0x0000003c00c77836 */ /* 0x040fe40000000000 */
[----:B------:R-:W-:-:S02]  /*54850*/  VIADD R198, R0, 0x3b ;  /* 0x0000003b00c67836 */ /* 0x000fc40000000000 */
[C---:B------:R-:W-:Y:S02]  /*54860*/  VIADD R197, R0.reuse, 0x3a ;  /* 0x0000003a00c57836 */ /* 0x040fe40000000000 */
[C---:B------:R-:W-:Y:S02]  /*54870*/  VIADD R196, R0.reuse, 0x39 ;  /* 0x0000003900c47836 */ /* 0x040fe40000000000 */
[C---:B------:R-:W-:Y:S01]  /*54880*/  VIADD R195, R0.reuse, 0x38 ;  /* 0x0000003800c37836 */ /* 0x040fe20000000000 */
[----:B------:R-:W1:Y:S01]  /*54890*/  LDS.128 R16, [R6] ;  /* 0x0000000006107984 */ /* 0x000e620000000c00 */
[----:B------:R-:W-:Y:S01]  /*548a0*/  BAR.SYNC.DEFER_BLOCKING 0x0 ;  /* 0x0000000000007b1d */ /* 0x000fe20000010000 */
[----:B------:R-:W-:Y:S02]  /*548b0*/  ISETP.LT.AND P6, PT, R0, UR49, !P6 ;  /* 0x0000003100007c0c */ /* 0x000fe4000f7c1270 */
[----:B------:R-:W-:Y:S01]  /*548c0*/  PRMT R44, R76, 0x4210, R48 ;  /* 0x000042104c2c7816 */ /* 0x000fe20000000030 */
[----:B------:R-:W-:-:S02]  /*548d0*/  VIADD R141, R0, 0x2 ;  /* 0x00000002008d7836 */ /* 0x000fc40000000000 */
[----:B------:R-:W-:Y:S01]  /*548e0*/  ULDC UR49, c[0x0][0x228] ;  /* 0x00008a0000317ab9 */ /* 0x000fe20000000800 */
[----:B------:R-:W-:Y:S01]  /*548f0*/  LOP3.LUT R230, R230, 0x7fffffff, RZ, 0xc0, !PT ;  /* 0x7fffffffe6e67812 */ /* 0x000fe200078ec0ff */
[C---:B------:R-:W-:Y:S02]  /*54900*/  VIADD R194, R0.reuse, 0x37 ;  /* 0x0000003700c27836 */ /* 0x040fe40000000000 */
[C---:B------:R-:W-:Y:S02]  /*54910*/  VIADD R193, R0.reuse, 0x36 ;  /* 0x0000003600c17836 */ /* 0x040fe40000000000 */
[C---:B------:R-:W-:Y:S02]  /*54920*/  VIADD R192, R0.reuse, 0x35 ;  /* 0x0000003500c07836 */ /* 0x040fe40000000000 */
[C---:B------:R-:W-:Y:S02]  /*54930*/  VIADD R191, R0.reuse, 0x34 ;  /* 0x0000003400bf7836 */ /* 0x040fe40000000000 */
[----:B------:R-:W-:-:S02]  /*54940*/  VIADD R190, R0, 0x33 ;  /* 0x0000003300be7836 */ /* 0x000fc40000000000 */
[C---:B------:R-:W-:Y:S02]  /*54950*/  VIADD R189, R0.reuse, 0x32 ;  /* 0x0000003200bd7836 */ /* 0x040fe40000000000 */
[C---:B------:R-:W-:Y:S02]  /*54960*/  VIADD R188, R0.reuse, 0x31 ;  /* 0x0000003100bc7836 */ /* 0x040fe40000000000 */
[C---:B------:R-:W-:Y:S01]  /*54970*/  VIADD R187, R0.reuse, 0x30 ;  /* 0x0000003000bb7836 */ /* 0x040fe20000000000 */
[----:B------:R-:W-:Y:S01]  /*54980*/  LOP3.LUT R229, R229, 0x7fffffff, RZ, 0xc0, !PT ;  /* 0x7fffffffe5e57812 */ /* 0x000fe200078ec0ff */
[----:B------:R-:W-:Y:S01]  /*54990*/  STSM.16.M88.4 [R7], R24 ;  /* 0x0000001807007844 */ /* 0x000fe20000000200 */
[----:B------:R-:W-:Y:S01]  /*549a0*/  BAR.SYNC.DEFER_BLOCKING 0x0 ;  /* 0x0000000000007b1d */ /* 0x000fe20000010000 */
[C---:B------:R-:W-:Y:S02]  /*549b0*/  VIADD R186, R0.reuse, 0x2f ;  /* 0x0000002f00ba7836 */ /* 0x040fe40000000000 */
[----:B------:R-:W-:-:S02]  /*549c0*/  VIADD R185, R0, 0x2e ;  /* 0x0000002e00b97836 */ /* 0x000fc40000000000 */
[C---:B------:R-:W-:Y:S02]  /*549d0*/  VIADD R184, R0.reuse, 0x2d ;  /* 0x0000002d00b87836 */ /* 0x040fe40000000000 */
[C---:B------:R-:W-:Y:S02]  /*549e0*/  VIADD R183, R0.reuse, 0x2c ;  /* 0x0000002c00b77836 */ /* 0x040fe40000000000 */
[C---:B------:R-:W-:Y:S02]  /*549f0*/  VIADD R182, R0.reuse, 0x2b ;  /* 0x0000002b00b67836 */ /* 0x040fe40000000000 */
[C---:B------:R-:W-:Y:S02]  /*54a00*/  VIADD R181, R0.reuse, 0x2a ;  /* 0x0000002a00b57836 */ /* 0x040fe40000000000 */
[C---:B------:R-:W-:Y:S02]  /*54a10*/  VIADD R180, R0.reuse, 0x29 ;  /* 0x0000002900b47836 */ /* 0x040fe40000000000 */
[----:B------:R-:W-:Y:S01]  /*54a20*/  VIADD R179, R0, 0x28 ;  /* 0x0000002800b37836 */ /* 0x000fe20000000000 */
[----:B------:R-:W-:Y:S01]  /*54a30*/  LOP3.LUT R228, R228, 0x7fffffff, RZ, 0xc0, !PT ;  /* 0x7fffffffe4e47812 */ /* 0x000fe200078ec0ff */
[----:B------:R-:W-:-:S02]  /*54a40*/  VIADD R178, R0, 0x27 ;  /* 0x0000002700b27836 */ /* 0x000fc40000000000 */
[C---:B------:R-:W-:Y:S02]  /*54a50*/  VIADD R177, R0.reuse, 0x26 ;  /* 0x0000002600b17836 */ /* 0x040fe40000000000 */
[C---:B------:R-:W-:Y:S02]  /*54a60*/  VIADD R176, R0.reuse, 0x25 ;  /* 0x0000002500b07836 */ /* 0x040fe40000000000 */
[C---:B------:R-:W-:Y:S01]  /*54a70*/  VIADD R175, R0.reuse, 0x24 ;  /* 0x0000002400af7836 */ /* 0x040fe20000000000 */
[----:B------:R-:W1:Y:S01]  /*54a80*/  LDS.128 R24, [R6] ;  /* 0x0000000006187984 */ /* 0x000e620000000c00 */
[----:B------:R-:W-:Y:S01]  /*54a90*/  BAR.SYNC.DEFER_BLOCKING 0x0 ;  /* 0x0000000000007b1d */ /* 0x000fe20000010000 */
[C---:B------:R-:W-:Y:S02]  /*54aa0*/  VIADD R174, R0.reuse, 0x23 ;  /* 0x0000002300ae7836 */ /* 0x040fe40000000000 */
[C---:B------:R-:W-:Y:S02]  /*54ab0*/  VIADD R173, R0.reuse, 0x22 ;  /* 0x0000002200ad7836 */ /* 0x040fe40000000000 */
[----:B------:R-:W-:-:S02]  /*54ac0*/  VIADD R172, R0, 0x21 ;  /* 0x0000002100ac7836 */ /* 0x000fc40000000000 */
[C---:B------:R-:W-:Y:S01]  /*54ad0*/  VIADD R171, R0.reuse, 0x20 ;  /* 0x0000002000ab7836 */ /* 0x040fe20000000000 */
        /* <DEDUP_REMOVED lines=8> */
[----:B------:R-:W-:Y:S01]  /*54b60*/  VIADD R163, R0, 0x18 ;  /* 0x0000001800a37836 */ /* 0x000fe20000000000 */
[----:B------:R-:W-:Y:S01]  /*54b70*/  STSM.16.M88.4 [R7], R40 ;  /* 0x0000002807007844 */ /* 0x000fe20000000200 */
[----:B------:R-:W-:Y:S01]  /*54b80*/  BAR.SYNC.DEFER_BLOCKING 0x0 ;  /* 0x0000000000007b1d */ /* 0x000fe20000010000 */
[----:B------:R-:W-:Y:S01]  /*54b90*/  LOP3.LUT R226, R226, 0x7fffffff, RZ, 0xc0, !PT ;  /* 0x7fffffffe2e27812 */ /* 0x000fe200078ec0ff */
[C---:B------:R-:W-:Y:S02]  /*54ba0*/  VIADD R162, R0.reuse, 0x17 ;  /* 0x0000001700a27836 */ /* 0x040fe40000000000 */
[----:B------:R-:W-:-:S02]  /*54bb0*/  VIADD R161, R0, 0x16 ;  /* 0x0000001600a17836 */ /* 0x000fc40000000000 */
[C---:B------:R-:W-:Y:S02]  /*54bc0*/  VIADD R160, R0.reuse, 0x15 ;  /* 0x0000001500a07836 */ /* 0x040fe40000000000 */
[C---:B------:R-:W-:Y:S02]  /*54bd0*/  VIADD R159, R0.reuse, 0x14 ;  /* 0x00000014009f7836 */ /* 0x040fe40000000000 */
[C---:B------:R-:W-:Y:S02]  /*54be0*/  VIADD R158, R0.reuse, 0x13 ;  /* 0x00000013009e7836 */ /* 0x040fe40000000000 */
[C---:B------:R-:W-:Y:S02]  /*54bf0*/  VIADD R157, R0.reuse, 0x12 ;  /* 0x00000012009d7836 */ /* 0x040fe40000000000 */
[C---:B------:R-:W-:Y:S02]  /*54c00*/  VIADD R156, R0.reuse, 0x11 ;  /* 0x00000011009c7836 */ /* 0x040fe40000000000 */
[C---:B------:R-:W-:Y:S01]  /*54c10*/  VIADD R155, R0.reuse, 0x10 ;  /* 0x00000010009b7836 */ /* 0x040fe20000000000 */
        /* <DEDUP_REMOVED lines=20> */
[----:B------:R0:W-:Y:S01]  /*54d60*/  STSM.16.M88.4 [R7], R44 ;  /* 0x0000002c07007844 */ /* 0x0001e20000000200 */
[----:B------:R-:W-:Y:S01]  /*54d70*/  BAR.SYNC.DEFER_BLOCKING 0x0 ;  /* 0x0000000000007b1d */ /* 0x000fe20000010000 */
[C---:B------:R-:W-:Y:S02]  /*54d80*/  VIADD R206, R0.reuse, 0xf5 ;  /* 0x000000f500ce7836 */ /* 0x040fe40000000000 */
[C---:B------:R-:W-:Y:S02]  /*54d90*/  VIADD R134, R0.reuse, 0xef ;  /* 0x000000ef00867836 */ /* 0x040fe40000000000 */
[----:B------:R-:W-:-:S02]  /*54da0*/  VIADD R133, R0, 0xee ;  /* 0x000000ee00857836 */ /* 0x000fc40000000000 */
[C---:B------:R-:W-:Y:S02]  /*54db0*/  VIADD R132, R0.reuse, 0xed ;  /* 0x000000ed00847836 */ /* 0x040fe40000000000 */
[C---:B------:R-:W-:Y:S02]  /*54dc0*/  VIADD R131, R0.reuse, 0xec ;  /* 0x000000ec00837836 */ /* 0x040fe40000000000 */
[----:B------:R-:W-:Y:S01]  /*54dd0*/  VIADD R130, R0, 0xeb ;  /* 0x000000eb00827836 */ /* 0x000fe20000000000 */
[----:B---3--:R-:W-:Y:S01]  /*54de0*/  LOP3.LUT R65, R214, 0xffff, RZ, 0xc0, !PT ;  /* 0x0000ffffd6417812 */ /* 0x008fe200078ec0ff */
[C---:B------:R-:W-:Y:S02]  /*54df0*/  VIADD R129, R0.reuse, 0xea ;  /* 0x000000ea00817836 */ /* 0x040fe40000000000 */
[C---:B------:R-:W-:Y:S02]  /*54e00*/  VIADD R128, R0.reuse, 0xe9 ;  /* 0x000000e900807836 */ /* 0x040fe40000000000 */
[----:B------:R-:W-:-:S02]  /*54e10*/  VIADD R127, R0, 0xe8 ;  /* 0x000000e8007f7836 */ /* 0x000fc40000000000 */
[C---:B------:R-:W-:Y:S02]  /*54e20*/  VIADD R126, R0.reuse, 0xe7 ;  /* 0x000000e7007e7836 */ /* 0x040fe40000000000 */
[C---:B------:R-:W-:Y:S02]  /*54e30*/  VIADD R125, R0.reuse, 0xe6 ;  /* 0x000000e6007d7836 */ /* 0x040fe40000000000 */
[----:B------:R-:W-:Y:S01]  /*54e40*/  VIADD R124, R0, 0xe5 ;  /* 0x000000e5007c7836 */ /* 0x000fe20000000000 */
[----:B------:R-:W3:Y:S01]  /*54e50*/  LDS.128 R40, [R6] ;  /* 0x0000000006287984 */ /* 0x000ee20000000c00 */
[----:B0-----:R-:W-:Y:S02]  /*54e60*/  PRMT R44, R138, 0x5210, R48 ;  /* 0x000052108a2c7816 */ /* 0x001fe40000000030 */
[----:B------:R-:W-:Y:S01]  /*54e70*/  PRMT R45, R140, 0x5210, R50 ;  /* 0x000052108c2d7816 */ /* 0x000fe20000000032 */
[C---:B------:R-:W-:Y:S01]  /*54e80*/  VIADD R123, R0.reuse, 0xe4 ;  /* 0x000000e4007b7836 */ /* 0x040fe20000000000 */
[----:B------:R-:W-:Y:S01]  /*54e90*/  PRMT R46, R139, 0x5210, R51 ;  /* 0x000052108b2e7816 */ /* 0x000fe20000000033 */
[C---:B------:R-:W-:Y:S01]  /*54ea0*/  VIADD R122, R0.reuse, 0xe3 ;  /* 0x000000e3007a7836 */ /* 0x040fe20000000000 */
[----:B------:R-:W-:Y:S01]  /*54eb0*/  PRMT R47, R49, 0x5210, R64 ;  /* 0x00005210312f7816 */ /* 0x000fe20000000040 */
[----:B------:R-:W-:Y:S01]  /*54ec0*/  BAR.SYNC.DEFER_BLOCKING 0x0 ;  /* 0x0000000000007b1d */ /* 0x000fe20000010000 */
[----:B------:R-:W-:Y:S01]  /*54ed0*/  ISETP.GE.AND P2, PT, R141, UR55, PT ;  /* 0x000000378d007c0c */ /* 0x000fe2000bf46270 */
[----:B------:R-:W-:-:S02]  /*54ee0*/  VIADD R121, R0, 0xe2 ;  /* 0x000000e200797836 */ /* 0x000fc40000000000 */
[C---:B------:R-:W-:Y:S02]  /*54ef0*/  VIADD R120, R0.reuse, 0xe1 ;  /* 0x000000e100787836 */ /* 0x040fe40000000000 */
[C---:B------:R-:W-:Y:S02]  /*54f00*/  VIADD R119, R0.reuse, 0xe0 ;  /* 0x000000e000777836 */ /* 0x040fe40000000000 */
[C---:B------:R-:W-:Y:S02]  /*54f10*/  VIADD R118, R0.reuse, 0xdf ;  /* 0x000000df00767836 */ /* 0x040fe40000000000 */
[C---:B------:R-:W-:Y:S02]  /*54f20*/  VIADD R117, R0.reuse, 0xde ;  /* 0x000000de00757836 */ /* 0x040fe40000000000 */
[C---:B------:R-:W-:Y:S02]  /*54f30*/  VIADD R116, R0.reuse, 0xdd ;  /* 0x000000dd00747836 */ /* 0x040fe40000000000 */
[----:B------:R-:W-:-:S02]  /*54f40*/  VIADD R115, R0, 0xdc ;  /* 0x000000dc00737836 */ /* 0x000fc40000000000 */
[C---:B------:R-:W-:Y:S02]  /*54f50*/  VIADD R114, R0.reuse, 0xdb ;  /* 0x000000db00727836 */ /* 0x040fe40000000000 */
[C---:B------:R-:W-:Y:S02]  /*54f60*/  VIADD R113, R0.reuse, 0xda ;  /* 0x000000da00717836 */ /* 0x040fe40000000000 */
[C---:B------:R-:W-:Y:S02]  /*54f70*/  VIADD R112, R0.reuse, 0xd9 ;  /* 0x000000d900707836 */ /* 0x040fe40000000000 */
[C---:B------:R-:W-:Y:S02]  /*54f80*/  VIADD R111, R0.reuse, 0xd8 ;  /* 0x000000d8006f7836 */ /* 0x040fe40000000000 */
[----:B------:R-:W-:Y:S01]  /*54f90*/  VIADD R110, R0, 0xd7 ;  /* 0x000000d7006e7836 */ /* 0x000fe20000000000 */
[----:B------:R0:W-:Y:S01]  /*54fa0*/  STSM.16.M88.4 [R7], R44 ;  /* 0x0000002c07007844 */ /* 0x0001e20000000200 */
[----:B--2---:R-:W-:-:S02]  /*54fb0*/  LOP3.LUT R64, R74, 0xffff, RZ, 0xc0, !PT ;  /* 0x0000ffff4a407812 */ /* 0x004fc400078ec0ff */
[----:B----4-:R-:W-:Y:S01]  /*54fc0*/  LOP3.LUT R66, R215, 0xffff, RZ, 0xc0, !PT ;  /* 0x0000ffffd7427812 */ /* 0x010fe200078ec0ff */
[----:B------:R-:W-:Y:S01]  /*54fd0*/  BAR.SYNC.DEFER_BLOCKING 0x0 ;  /* 0x0000000000007b1d */ /* 0x000fe20000010000 */
[----:B------:R-:W-:Y:S02]  /*54fe0*/  ISETP.LT.AND P5, PT, R3, UR34, !P2 ;  /* 0x0000002203007c0c */ /* 0x000fe4000d7a1270 */
[----:B------:R-:W-:Y:S02]  /*54ff0*/  ISETP.LT.AND P4, PT, R4, UR40, !P2 ;  /* 0x0000002804007c0c */ /* 0x000fe4000d781270 */
[----:B------:R-:W-:Y:S01]  /*55000*/  ISETP.LT.AND P3, PT, R5, UR38, !P2 ;  /* 0x0000002605007c0c */ /* 0x000fe2000d761270 */
[C---:B------:R-:W-:Y:S01]  /*55010*/  VIADD R140, R0.reuse, 0x1 ;  /* 0x00000001008c7836 */ /* 0x040fe20000000000 */
[----:B------:R-:W-:Y:S01]  /*55020*/  ULDC UR55, c[0x0][0x228] ;  /* 0x00008a0000377ab9 */ /* 0x000fe20000000800 */
[C---:B------:R-:W-:Y:S02]  /*55030*/  VIADD R109, R0.reuse, 0xd6 ;  /* 0x000000d6006d7836 */ /* 0x040fe40000000000 */
[----:B------:R-:W-:-:S02]  /*55040*/  VIADD R108, R0, 0xd5 ;  /* 0x000000d5006c7836 */ /* 0x000fc40000000000 */
[C---:B------:R-:W-:Y:S02]  /*55050*/  VIADD R107, R0.reuse, 0xd4 ;  /* 0x000000d4006b7836 */ /* 0x040fe40000000000 */
[C---:B------:R-:W-:Y:S02]  /*55060*/  VIADD R106, R0.reuse, 0xd3 ;  /* 0x000000d3006a7836 */ /* 0x040fe40000000000 */
[C---:B------:R-:W-:Y:S02]  /*55070*/  VIADD R105, R0.reuse, 0xd2 ;  /* 0x000000d200697836 */ /* 0x040fe40000000000 */
[C---:B------:R-:W-:Y:S02]  /*55080*/  VIADD R104, R0.reuse, 0xd1 ;  /* 0x000000d100687836 */ /* 0x040fe40000000000 */
[C---:B------:R-:W-:Y:S02]  /*55090*/  VIADD R103, R0.reuse, 0xd0 ;  /* 0x000000d000677836 */ /* 0x040fe40000000000 */
[----:B------:R-:W-:-:S02]  /*550a0*/  VIADD R102, R0, 0xcf ;  /* 0x000000cf00667836 */ /* 0x000fc40000000000 */
[----:B------:R-:W-:Y:S01]  /*550b0*/  VIADD R101, R0, 0xce ;  /* 0x000000ce00657836 */ /* 0x000fe20000000000 */
[----:B------:R-:W2:Y:S01]  /*550c0*/  LDS.128 R48, [R6] ;  /* 0x0000000006307984 */ /* 0x000ea20000000c00 */
[----:B------:R-:W-:Y:S01]  /*550d0*/  @P5 LOP3.LUT R222, R222, 0x2000, RZ, 0xfc, !PT ;  /* 0x00002000dede5812 */ /* 0x000fe200078efcff */
[----:B------:R-:W-:Y:S01]  /*550e0*/  ULDC UR38, c[0x0][0x228] ;  /* 0x00008a0000267ab9 */ /* 0x000fe20000000800 */
[----:B0-----:R-:W-:Y:S01]  /*550f0*/  LOP3.LUT R44, R72, 0xffff, RZ, 0xc0, !PT ;  /* 0x0000ffff482c7812 */ /* 0x001fe200078ec0ff */
[----:B------:R-:W-:Y:S01]  /*55100*/  ULDC UR40, c[0x0][0x228] ;  /* 0x00008a0000287ab9 */ /* 0x000fe20000000800 */
[----:B------:R-:W-:Y:S01]  /*55110*/  LOP3.LUT R222, R222, 0xffffefff, RZ, 0xc0, !PT ;  /* 0xffffefffdede7812 */ /* 0x000fe200078ec0ff */
[C---:B------:R-:W-:Y:S01]  /*55120*/  VIADD R100, R0.reuse, 0xcd ;  /* 0x000000cd00647836 */ /* 0x040fe20000000000 */
[----:B------:R-:W-:Y:S01]  /*55130*/  PRMT R68, R73, 0x4210, R64 ;  /* 0x0000421049447816 */ /* 0x000fe20000000040 */
[----:B------:R-:W-:Y:S01]  /*55140*/  VIADD R99, R0, 0xcc ;  /* 0x000000cc00637836 */ /* 0x000fe20000000000 */
[----:B------:R-:W-:Y:S01]  /*55150*/  PRMT R69, R216, 0x4210, R65 ;  /* 0x00004210d8457816 */ /* 0x000fe20000000041 */
[----:B------:R-:W-:Y:S01]  /*55160*/  VIADD R98, R0, 0xcb ;  /* 0x000000cb00627836 */ /* 0x000fe20000000000 */
[----:B------:R-:W-:Y:S01]  /*55170*/  @P4 LOP3.LUT R222, R222, 0x1000, RZ, 0xfc, !PT ;  /* 0x00001000dede4812 */ /* 0x000fe200078efcff */
[----:B------:R-:W-:Y:S01]  /*55180*/  VIADD R97, R0, 0xca ;  /* 0x000000ca00617836 */ /* 0x000fe20000000000 */
[----:B------:R-:W-:Y:S01]  /*55190*/  ISETP.LT.AND P2, PT, R2, UR32, !P2 ;  /* 0x0000002002007c0c */ /* 0x000fe2000d741270 */
[----:B------:R-:W-:Y:S01]  /*551a0*/  ULDC UR32, c[0x0][0x228] ;  /* 0x00008a0000207ab9 */ /* 0x000fe20000000800 */
[----:B------:R-:W-:Y:S01]  /*551b0*/  LOP3.LUT R222, R222, 0xfffff7ff, RZ, 0xc0, !PT ;  /* 0xfffff7ffdede7812 */ /* 0x000fe200078ec0ff */
[----:B------:R-:W-:-:S02]  /*551c0*/  VIADD R96, R0, 0xc9 ;  /* 0x000000c900607836 */ /* 0x000fc40000000000 */
[C---:B------:R-:W-:Y:S02]  /*551d0*/  VIADD R95, R0.reuse, 0xc8 ;  /* 0x000000c8005f7836 */ /* 0x040fe40000000000 */
[C---:B------:R-:W-:Y:S02]  /*551e0*/  VIADD R94, R0.reuse, 0xc7 ;  /* 0x000000c7005e7836 */ /* 0x040fe40000000000 */
[C---:B------:R-:W-:Y:S02]  /*551f0*/  VIADD R93, R0.reuse, 0xc6 ;  /* 0x000000c6005d7836 */ /* 0x040fe40000000000 */
[C---:B------:R-:W-:Y:S02]  /*55200*/  VIADD R92, R0.reuse, 0xc5 ;  /* 0x000000c5005c7836 */ /* 0x040fe40000000000 */
[----:B------:R-:W-:Y:S01]  /*55210*/  VIADD R91, R0, 0xc4 ;  /* 0x000000c4005b7836 */ /* 0x000fe20000000000 */
[----:B------:R-:W-:Y:S01]  /*55220*/  PRMT R70, R70, 0x4210, R66 ;  /* 0x0000421046467816 */ /* 0x000fe20000000042 */
[----:B------:R-:W-:-:S02]  /*55230*/  VIADD R90, R0, 0xc3 ;  /* 0x000000c3005a7836 */ /* 0x000fc40000000000 */
[----:B------:R-:W-:Y:S01]  /*55240*/  VIADD R89, R0, 0xc2 ;  /* 0x000000c200597836 */ /* 0x000fe20000000000 */
[----:B------:R-:W-:Y:S01]  /*55250*/  PRMT R71, R71, 0x4210, R44 ;  /* 0x0000421047477816 */ /* 0x000fe2000000002c */
[----:B------:R-:W-:Y:S01]  /*55260*/  BAR.SYNC.DEFER_BLOCKING 0x0 ;  /* 0x0000000000007b1d */ /* 0x000fe20000010000 */
[----:B------:R-:W-:-:S04]  /*55270*/  @P3 LOP3.LUT R222, R222, 0x800, RZ, 0xfc, !PT ;  /* 0x00000800dede3812 */ /* 0x000fc800078efcff */
[----:B------:R-:W-:Y:S01]  /*55280*/  LOP3.LUT R222, R222, 0xfffffbff, RZ, 0xc0, !PT ;  /* 0xfffffbffdede7812 */ /* 0x000fe200078ec0ff */
[C---:B------:R-:W-:Y:S02]  /*55290*/  VIADD R88, R0.reuse, 0xc1 ;  /* 0x000000c100587836 */ /* 0x040fe40000000000 */
[----:B------:R-:W-:Y:S01]  /*552a0*/  VIADD R87, R0, 0xc0 ;  /* 0x000000c000577836 */ /* 0x000fe20000000000 */
[----:B------:R-:W-:Y:S01]  /*552b0*/  @P2 LOP3.LUT R222, R222, 0x400, RZ, 0xfc, !PT ;  /* 0x00000400dede2812 */ /* 0x000fe200078efcff */
[C---:B------:R-:W-:Y:S02]  /*552c0*/  VIADD R86, R0.reuse, 0xbf ;  /* 0x000000bf00567836 */ /* 0x040fe40000000000 */
[C---:B------:R-:W-:Y:S02]  /*552d0*/  VIADD R85, R0.reuse, 0xbe ;  /* 0x000000be00557836 */ /* 0x040fe40000000000 */
[C---:B------:R-:W-:Y:S02]  /*552e0*/  VIADD R84, R0.reuse, 0xbd ;  /* 0x000000bd00547836 */ /* 0x040fe40000000000 */
[----:B------:R-:W-:-:S02]  /*552f0*/  VIADD R83, R0, 0xbc ;  /* 0x000000bc00537836 */ /* 0x000fc40000000000 */
[C---:B------:R-:W-:Y:S02]  /*55300*/  VIADD R82, R0.reuse, 0xbb ;  /* 0x000000bb00527836 */ /* 0x040fe40000000000 */
[C---:B------:R-:W-:Y:S02]  /*55310*/  VIADD R81, R0.reuse, 0xba ;  /* 0x000000ba00517836 */ /* 0x040fe40000000000 */
[C---:B------:R-:W-:Y:S02]  /*55320*/  VIADD R80, R0.reuse, 0xb9 ;  /* 0x000000b900507836 */ /* 0x040fe40000000000 */
[----:B------:R-:W-:Y:S01]  /*55330*/  VIADD R79, R0, 0xb8 ;  /* 0x000000b8004f7836 */ /* 0x000fe20000000000 */
[----:B------:R-:W-:Y:S01]  /*55340*/  STSM.16.M88.4 [R7], R68 ;  /* 0x0000004407007844 */ /* 0x000fe20000000200 */
[----:B------:R-:W-:Y:S01]  /*55350*/  ISETP.GE.AND P2, PT, R140, UR53, PT ;  /* 0x000000358c007c0c */ /* 0x000fe2000bf46270 */
[----:B------:R-:W-:Y:S01]  /*55360*/  ULDC UR53, c[0x0][0x228] ;  /* 0x00008a0000357ab9 */ /* 0x000fe20000000800 */
[----:B------:R-:W-:-:S02]  /*55370*/  VIADD R78, R0, 0xb7 ;  /* 0x000000b7004e7836 */ /* 0x000fc40000000000 */
[----:B------:R-:W-:Y:S01]  /*55380*/  VIADD R77, R0, 0xb6 ;  /* 0x000000b6004d7836 */ /* 0x000fe20000000000 */
[----:B------:R-:W-:Y:S01]  /*55390*/  ISETP.LT.AND P3, PT, R3, UR30, !P2 ;  /* 0x0000001e03007c0c */ /* 0x000fe2000d761270 */
[----:B------:R-:W-:Y:S01]  /*553a0*/  ULDC UR30, c[0x0][0x228] ;  /* 0x00008a00001e7ab9 */ /* 0x000fe20000000800 */
[----:B------:R-:W-:Y:S01]  /*553b0*/  PRMT R67, R67, 0x5210, R44 ;  /* 0x0000521043437816 */ /* 0x000fe2000000002c */
[----:B------:R-:W-:Y:S01]  /*553c0*/  BAR.SYNC.DEFER_BLOCKING 0x0 ;  /* 0x0000000000007b1d */ /* 0x000fe20000010000 */
[----:B------:R-:W-:Y:S02]  /*553d0*/  LOP3.LUT R222, R222, 0xffffffbf, RZ, 0xc0, !PT ;  /* 0xffffffbfdede7812 */ /* 0x000fe400078ec0ff */
[----:B------:R-:W-:Y:S02]  /*553e0*/  ISETP.LT.AND P5, PT, R4, UR44, !P2 ;  /* 0x0000002c04007c0c */ /* 0x000fe4000d7a1270 */
[----:B------:R-:W-:Y:S01]  /*553f0*/  ISETP.LT.AND P4, PT, R5, UR42, !P2 ;  /* 0x0000002a05007c0c */ /* 0x000fe2000d781270 */
[----:B------:R-:W-:Y:S01]  /*55400*/  ULDC UR42, c[0x0][0x228] ;  /* 0x00008a00002a7ab9 */ /* 0x000fe20000000800 */
[----:B------:R-:W-:Y:S01]  /*55410*/  PRMT R64, R135, 0x5210, R64 ;  /* 0x0000521087407816 */ /* 0x000fe20000000040 */
[----:B------:R-:W-:Y:S01]  /*55420*/  ULDC UR44, c[0x0][0x228] ;  /* 0x00008a00002c7ab9 */ /* 0x000fe20000000800 */
[----:B------:R-:W-:Y:S01]  /*55430*/  LOP3.LUT R244, R244, 0x7fffffff, RZ, 0xc0, !PT ;  /* 0x7ffffffff4f47812 */ /* 0x000fe200078ec0ff */
[----:B------:R-:W4:Y:S01]  /*55440*/  LDL.LU R218, [R1+0x7c8] ;  /* 0x0007c80001da7983 */ /* 0x000f220000300800 */
[----:B------:R-:W-:-:S02]  /*55450*/  @P3 LOP3.LUT R222, R222, 0x40, RZ, 0xfc, !PT ;  /* 0x00000040dede3812 */ /* 0x000fc400078efcff */
[----:B------:R-:W-:Y:S01]  /*55460*/  ISETP.LT.AND P3, PT, R2, UR36, !P2 ;  /* 0x0000002402007c0c */ /* 0x000fe2000d761270 */
[----:B------:R-:W-:Y:S01]  /*55470*/  ULDC UR36, c[0x0][0x228] ;  /* 0x00008a0000247ab9 */ /* 0x000fe20000000800 */
[----:B------:R-:W-:Y:S01]  /*55480*/  ISETP.LT.AND P2, PT, R4, UR26, !P1 ;  /* 0x0000001a04007c0c */ /* 0x000fe2000cf41270 */
[----:B------:R-:W-:Y:S01]  /*55490*/  ULDC UR26, c[0x0][0x228] ;  /* 0x00008a00001a7ab9 */ /* 0x000fe20000000800 */
[----:B------:R-:W0:Y:S01]  /*554a0*/  LDS.128 R44, [R6] ;  /* 0x00000000062c7984 */ /* 0x000e220000000c00 */
[----:B------:R-:W-:Y:S01]  /*554b0*/  ISETP.LT.AND P1, PT, R3, UR24, !P1 ;  /* 0x0000001803007c0c */ /* 0x000fe2000cf21270 */
[----:B------:R-:W-:Y:S01]  /*554c0*/  ULDC UR24, c[0x0][0x228] ;  /* 0x00008a0000187ab9 */ /* 0x000fe20000000800 */
[----:B------:R-:W-:Y:S02]  /*554d0*/  PRMT R65, R136, 0x5210, R65 ;  /* 0x0000521088417816 */ /* 0x000fe40000000041 */
[----:B------:R-:W-:Y:S01]  /*554e0*/  PRMT R66, R137, 0x5210, R66 ;  /* 0x0000521089427816 */ /* 0x000fe20000000042 */
[----:B------:R-:W-:Y:S01]  /*554f0*/  BAR.SYNC.DEFER_BLOCKING 0x0 ;  /* 0x0000000000007b1d */ /* 0x000fe20000010000 */
[----:B------:R-:W-:-:S04]  /*55500*/  LOP3.LUT R222, R222, 0xffffffdf, RZ, 0xc0, !PT ;  /* 0xffffffdfdede7812 */ /* 0x000fc800078ec0ff */
[----:B------:R-:W-:Y:S02]  /*55510*/  @P2 LOP3.LUT R220, R220, 0x200000, RZ, 0xfc, !PT ;  /* 0x00200000dcdc2812 */ /* 0x000fe400078efcff */
[----:B------:R-:W-:Y:S02]  /*55520*/  @P5 LOP3.LUT R222, R222, 0x20, RZ, 0xfc, !PT ;  /* 0x00000020dede5812 */ /* 0x000fe400078efcff */
[----:B------:R-:W-:Y:S01]  /*55530*/  LOP3.LUT R220, R220, 0xffefffff, RZ, 0xc0, !PT ;  /* 0xffefffffdcdc7812 */ /* 0x000fe200078ec0ff */
[----:B------:R-:W-:Y:S01]  /*55540*/  VIADD R143, R0, 0x4 ;  /* 0x00000004008f7836 */ /* 0x000fe20000000000 */
[----:B------:R-:W-:Y:S01]  /*55550*/  LOP3.LUT R222, R222, 0xffffffef, RZ, 0xc0, !PT ;  /* 0xffffffefdede7812 */ /* 0x000fe200078ec0ff */
[----:B------:R-:W-:Y:S01]  /*55560*/  VIADD R142, R0, 0x3 ;  /* 0x00000003008e7836 */ /* 0x000fe20000000000 */
[----:B------:R-:W-:Y:S01]  /*55570*/  @P1 LOP3.LUT R220, R220, 0x100000, RZ, 0xfc, !PT ;  /* 0x00100000dcdc1812 */ /* 0x000fe200078efcff */
[----:B------:R-:W-:Y:S01]  /*55580*/  VIADD R72, R0, 0xb1 ;  /* 0x000000b100487836 */ /* 0x000fe20000000000 */
[----:B------:R-:W-:Y:S01]  /*55590*/  @P4 LOP3.LUT R222, R222, 0x10, RZ, 0xfc, !PT ;  /* 0x00000010dede4812 */ /* 0x000fe200078efcff */
[C---:B------:R-:W-:Y:S01]  /*555a0*/  VIADD R73, R0.reuse, 0xb2 ;  /* 0x000000b200497836 */ /* 0x040fe20000000000 */
[----:B------:R-:W-:Y:S01]  /*555b0*/  LOP3.LUT R245, R245, 0x7fffffff, RZ, 0xc0, !PT ;  /* 0x7ffffffff5f57812 */ /* 0x000fe200078ec0ff */
[----:B------:R-:W-:Y:S01]  /*555c0*/  VIADD R216, R0, 0xff ;  /* 0x000000ff00d87836 */ /* 0x000fe20000000000 */
[----:B------:R-:W-:Y:S01]  /*555d0*/  LOP3.LUT R246, R246, 0x7fffffff, RZ, 0xc0, !PT ;  /* 0x7ffffffff6f67812 */ /* 0x000fe200078ec0ff */
[C---:B------:R-:W-:Y:S01]  /*555e0*/  VIADD R215, R0.reuse, 0xfe ;  /* 0x000000fe00d77836 */ /* 0x040fe20000000000 */
[----:B------:R-:W-:Y:S01]  /*555f0*/  LOP3.LUT R247, R247, 0x7fffffff, RZ, 0xc0, !PT ;  /* 0x7ffffffff7f77812 */ /* 0x000fe200078ec0ff */
[----:B------:R-:W-:Y:S01]  /*55600*/  VIADD R214, R0, 0xfd ;  /* 0x000000fd00d67836 */ /* 0x000fe20000000000 */
[----:B------:R-:W-:Y:S01]  /*55610*/  LOP3.LUT R248, R248, 0x7fffffff, RZ, 0xc0, !PT ;  /* 0x7ffffffff8f87812 */ /* 0x000fe200078ec0ff */
[----:B------:R-:W-:Y:S01]  /*55620*/  VIADD R213, R0, 0xfc ;  /* 0x000000fc00d57836 */ /* 0x000fe20000000000 */
[----:B------:R-:W-:Y:S01]  /*55630*/  LOP3.LUT R249, R249, 0x7fffffff, RZ, 0xc0, !PT ;  /* 0x7ffffffff9f97812 */ /* 0x000fe200078ec0ff */
[----:B------:R1:W-:Y:S01]  /*55640*/  STSM.16.M88.4 [R7], R64 ;  /* 0x0000004007007844 */ /* 0x0003e20000000200 */
[----:B------:R-:W-:Y:S01]  /*55650*/  LOP3.LUT R222, R222, 0xfffffff7, RZ, 0xc0, !PT ;  /* 0xfffffff7dede7812 */ /* 0x000fe200078ec0ff */
[----:B------:R-:W-:-:S02]  /*55660*/  VIADD R212, R0, 0xfb ;  /* 0x000000fb00d47836 */ /* 0x000fc40000000000 */
[C---:B------:R-:W-:Y:S01]  /*55670*/  VIADD R139, R0.reuse, 0xf4 ;  /* 0x000000f4008b7836 */ /* 0x040fe20000000000 */
[----:B------:R-:W3:Y:S01]  /*55680*/  LDL.LU R219, [R1+0x7c0] ;  /* 0x0007c00001db7983 */ /* 0x000ee20000300800 */
[----:B-1----:R-:W-:Y:S01]  /*55690*/  VIADD R64, R0, 0xad ;  /* 0x000000ad00407836 */ /* 0x002fe20000000000 */
[----:B------:R-:W-:Y:S02]  /*556a0*/  @P3 LOP3.LUT R222, R222, 0x8, RZ, 0xfc, !PT ;  /* 0x00000008dede3812 */ /* 0x000fe400078efcff */
[----:B------:R-:W-:Y:S01]  /*556b0*/  LOP3.LUT R220, R220, 0xfff7ffff, RZ, 0xc0, !PT ;  /* 0xfff7ffffdcdc7812 */ /* 0x000fe200078ec0ff */
[----:B------:R-:W-:Y:S01]  /*556c0*/  VIADD R65, R0, 0xae ;  /* 0x000000ae00417836 */ /* 0x000fe20000000000 */
[----:B------:R-:W-:Y:S01]  /*556d0*/  ISETP.GE.AND P1, PT, R64, UR51, PT ;  /* 0x0000003340007c0c */ /* 0x000fe2000bf26270 */
[----:B------:R-:W-:Y:S01]  /*556e0*/  ULDC UR51, c[0x0][0x228] ;  /* 0x00008a0000337ab9 */ /* 0x000fe20000000800 */
[----:B------:R-:W-:Y:S01]  /*556f0*/  VIADD R66, R0, 0xaf ;  /* 0x000000af00427836 */ /* 0x000fe20000000000 */
[----:B------:R-:W2:Y:S01]  /*55700*/  LDL.LU R9, [R1+0x788] ;  /* 0x0007880001097983 */ /* 0x000ea20000300800 */
[----:B------:R-:W-:Y:S01]  /*55710*/  ISETP.LT.AND P4, PT, R2, UR22, !P1 ;  /* 0x0000001602007c0c */ /* 0x000fe2000cf81270 */
[----:B------:R-:W-:Y:S01]  /*55720*/  ULDC UR22, c[0x0][0x228] ;  /* 0x00008a0000167ab9 */ /* 0x000fe20000000800 */
[----:B------:R-:W-:Y:S01]  /*55730*/  ISETP.LT.AND P3, PT, R5, UR20, !P1 ;  /* 0x0000001405007c0c */ /* 0x000fe2000cf61270 */
[----:B------:R-:W-:Y:S01]  /*55740*/  ULDC UR20, c[0x0][0x228] ;  /* 0x00008a0000147ab9 */ /* 0x000fe20000000800 */
[----:B------:R-:W-:Y:S01]  /*55750*/  ISETP.LT.AND P2, PT, R4, UR18, !P1 ;  /* 0x0000001204007c0c */ /* 0x000fe2000cf41270 */
[----:B------:R-:W-:Y:S01]  /*55760*/  ULDC UR18, c[0x0][0x228] ;  /* 0x00008a0000127ab9 */ /* 0x000fe20000000800 */
[----:B------:R-:W-:Y:S01]  /*55770*/  LOP3.LUT R222, R222, 0xfffffffb, RZ, 0xc0, !PT ;  /* 0xfffffffbdede7812 */ /* 0x000fe200078ec0ff */
[----:B------:R-:W-:Y:S01]  /*55780*/  VIADD R67, R0, 0xb0 ;  /* 0x000000b000437836 */ /* 0x000fe20000000000 */
[----:B------:R-:W4:Y:S05]  /*55790*/  LDL.LU R8, [R1+0x784] ;  /* 0x0007840001087983 */ /* 0x000f2a0000300800 */
[----:B------:R-:W-:Y:S01]  /*557a0*/  @P4 LOP3.LUT R220, R220, 0x80000, RZ, 0xfc, !PT ;  /* 0x00080000dcdc4812 */ /* 0x000fe200078efcff */
[----:B------:R-:W-:Y:S01]  /*557b0*/  VIADD R138, R0, 0xf3 ;  /* 0x000000f3008a7836 */ /* 0x000fe20000000000 */
[----:B------:R-:W-:Y:S01]  /*557c0*/  ISETP.LT.AND P1, PT, R3, UR16, !P1 ;  /* 0x0000001003007c0c */ /* 0x000fe2000cf21270 */
[----:B------:R-:W-:Y:S01]  /*557d0*/  ULDC UR16, c[0x0][0x228] ;  /* 0x00008a0000107ab9 */ /* 0x000fe20000000800 */
[----:B------:R-:W-:Y:S01]  /*557e0*/  LOP3.LUT R220, R220, 0xfffbffff, RZ, 0xc0, !PT ;  /* 0xfffbffffdcdc7812 */ /* 0x000fe200078ec0ff */
[----:B------:R-:W-:Y:S01]  /*557f0*/  VIADD R137, R0, 0xf2 ;  /* 0x000000f200897836 */ /* 0x000fe20000000000 */
[----:B------:R-:W3:Y:S02]  /*55800*/  LDL.LU R68, [R1+0x804] ;  /* 0x0008040001447983 */ /* 0x000ee40000300800 */
[----:B------:R-:W-:Y:S01]  /*55810*/  @P3 LOP3.LUT R220, R220, 0x40000, RZ, 0xfc, !PT ;  /* 0x00040000dcdc3812 */ /* 0x000fe200078efcff */
[----:B------:R-:W-:Y:S01]  /*55820*/  VIADD R136, R0, 0xf1 ;  /* 0x000000f100887836 */ /* 0x000fe20000000000 */
[----:B------:R-:W3:Y:S02]  /*55830*/  LDL.LU R69, [R1+0x800] ;  /* 0x0008000001457983 */ /* 0x000ee40000300800 */
[----:B------:R-:W-:Y:S01]  /*55840*/  LOP3.LUT R220, R220, 0xfffdffff, RZ, 0xc0, !PT ;  /* 0xfffdffffdcdc7812 */ /* 0x000fe200078ec0ff */
[----:B------:R-:W-:Y:S01]  /*55850*/  VIADD R135, R0, 0xf0 ;  /* 0x000000f000877836 */ /* 0x000fe20000000000 */
[----:B------:R-:W3:Y:S02]  /*55860*/  LDL.LU R70, [R1+0x684] ;  /* 0x0006840001467983 */ /* 0x000ee40000300800 */
[----:B------:R-:W-:Y:S01]  /*55870*/  @P2 LOP3.LUT R220, R220, 0x20000, RZ, 0xfc, !PT ;  /* 0x00020000dcdc2812 */ /* 0x000fe200078efcff */
[----:B------:R-:W-:Y:S01]  /*55880*/  VIADD R76, R0, 0xb5 ;  /* 0x000000b5004c7836 */ /* 0x000fe20000000000 */
[----:B------:R-:W3:Y:S02]  /*55890*/  LDL.LU R71, [R1+0x62c] ;  /* 0x00062c0001477983 */ /* 0x000ee40000300800 */
[----:B------:R-:W-:-:S04]  /*558a0*/  LOP3.LUT R220, R220, 0xfffeffff, RZ, 0xc0, !PT ;  /* 0xfffeffffdcdc7812 */ /* 0x000fc800078ec0ff */
[----:B------:R-:W-:Y:S02]  /*558b0*/  @P1 LOP3.LUT R220, R220, 0x10000, RZ, 0xfc, !PT ;  /* 0x00010000dcdc1812 */ /* 0x000fe400078efcff */
[----:B------:R-:W-:Y:S01]  /*558c0*/  ISETP.GE.AND P1, PT, R65, UR35, PT ;  /* 0x0000002341007c0c */ /* 0x000fe2000bf26270 */
[----:B------:R-:W-:-:S03]  /*558d0*/  ULDC.64 UR34, c[0x0][0x228] ;  /* 0x00008a0000227ab9 */ /* 0x000fc60000000a00 */
[----:B------:R-:W-:Y:S01]  /*558e0*/  ISETP.LT.AND P4, PT, R2, UR14, !P1 ;  /* 0x0000000e02007c0c */ /* 0x000fe2000cf81270 */
[----:B------:R-:W-:Y:S01]  /*558f0*/  ULDC UR14, c[0x0][0x228] ;  /* 0x00008a00000e7ab9 */ /* 0x000fe20000000800 */
        /* <DEDUP_REMOVED lines=10> */
[----:B------:R-:W-:-:S04]  /*559a0*/  LOP3.LUT R220, R220, 0xffffdfff, RZ, 0xc0, !PT ;  /* 0xffffdfffdcdc7812 */ /* 0x000fc800078ec0ff */
[----:B------:R-:W-:Y:S02]  /*559b0*/  @P2 LOP3.LUT R220, R220, 0x2000, RZ, 0xfc, !PT ;  /* 0x00002000dcdc2812 */ /* 0x000fe400078efcff */
[----:B------:R-:W-:Y:S02]  /*559c0*/  ISETP.LT.AND P2, PT, R4, UR46, !P0 ;  /* 0x0000002e04007c0c */ /* 0x000fe4000c741270 */
[----:B------:R-:W-:-:S04]  /*559d0*/  LOP3.LUT R220, R220, 0xffffefff, RZ, 0xc0, !PT ;  /* 0xffffefffdcdc7812 */ /* 0x000fc800078ec0ff */
[----:B------:R-:W-:Y:S02]  /*559e0*/  @P1 LOP3.LUT R220, R220, 0x1000, RZ, 0xfc, !PT ;  /* 0x00001000dcdc1812 */ /* 0x000fe400078efcff */
[----:B------:R-:W-:Y:S01]  /*559f0*/  ISETP.LT.AND P1, PT, R5, UR47, !P0 ;  /* 0x0000002f05007c0c */ /* 0x000fe2000c721270 */
[----:B------:R-:W-:Y:S01]  /*55a00*/  ULDC.64 UR46, c[0x0][0x228] ;  /* 0x00008a00002e7ab9 */ /* 0x000fe20000000a00 */
        /* <DEDUP_REMOVED lines=13> */
[----:B------:R-:W-:-:S07]  /*55ae0*/  ISETP.LT.AND P1, PT, R5, UR59, !P0 ;  /* 0x0000003b05007c0c */ /* 0x000fce000c721270 */
[----:B------:R-:W-:-:S04]  /*55af0*/  @P3 LOP3.LUT R220, R220, 0x100, RZ, 0xfc, !PT ;  /* 0x00000100dcdc3812 */ /* 0x000fc800078efcff */
        /* <DEDUP_REMOVED lines=8> */
[----:B------:R-:W-:Y:S01]  /*55b80*/  ISETP.GE.AND P0, PT, R204, UR7, PT ;  /* 0x00000007cc007c0c */ /* 0x000fe2000bf06270 */
[----:B------:R-:W-:-:S03]  /*55b90*/  ULDC UR7, c[0x0][0x228] ;  /* 0x00008a0000077ab9 */ /* 0x000fc60000000800 */
[----:B------:R-:W-:Y:S02]  /*55ba0*/  ISETP.LT.AND P3, PT, R3, UR34, !P0 ;  /* 0x0000002203007c0c */ /* 0x000fe4000c761270 */
[----:B------:R-:W-:Y:S01]  /*55bb0*/  ISETP.LT.AND P2, PT, R4, UR28, !P0 ;  /* 0x0000001c04007c0c */ /* 0x000fe2000c741270 */
[----:B------:R-:W-:Y:S01]  /*55bc0*/  ULDC.64 UR28, c[0x0][0x228] ;  /* 0x00008a00001c7ab9 */ /* 0x000fe20000000a00 */
[----:B------:R-:W-:Y:S02]  /*55bd0*/  LOP3.LUT R220, R220, 0xffffffef, RZ, 0xc0, !PT ;  /* 0xffffffefdcdc7812 */ /* 0x000fe400078ec0ff */
[----:B------:R-:W-:Y:S01]  /*55be0*/  ISETP.LT.AND P1, PT, R5, UR58, !P0 ;  /* 0x0000003a05007c0c */ /* 0x000fe2000c721270 */
[----:B------:R-:W-:-:S06]  /*55bf0*/  ULDC.64 UR58, c[0x0][0x228] ;  /* 0x00008a00003a7ab9 */ /* 0x000fcc0000000a00 */
        /* <DEDUP_REMOVED lines=11> */
[----:B------:R-:W-:Y:S01]  /*55cb0*/  ISETP.LT.AND P2, PT, R4, UR38, !P0 ;  /* 0x0000002604007c0c */ /* 0x000fe2000c741270 */
[----:B------:R-:W-:Y:S01]  /*55cc0*/  ULDC UR38, c[0x0][0x228] ;  /* 0x00008a0000267ab9 */ /* 0x000fe20000000800 */
[----:B------:R-:W-:Y:S01]  /*55cd0*/  ISETP.LT.AND P1, PT, R5, UR40, !P0 ;  /* 0x0000002805007c0c */ /* 0x000fe2000c721270 */
[----:B------:R-:W-:Y:S01]  /*55ce0*/  ULDC UR40, c[0x0][0x228] ;  /* 0x00008a0000287ab9 */ /* 0x000fe20000000800 */
[----:B------:R-:W-:Y:S02]  /*55cf0*/  ISETP.LT.AND P3, PT, R3, UR28, !P0 ;  /* 0x0000001c03007c0c */ /* 0x000fe4000c761270 */
[----:B------:R-:W-:Y:S01]  /*55d00*/  ISETP.LT.AND P0, PT, R2, UR55, !P0 ;  /* 0x0000003702007c0c */ /* 0x000fe2000c701270 */
[----:B------:R-:W-:-:S06]  /*55d10*/  ULDC UR55, c[0x0][0x228] ;  /* 0x00008a0000377ab9 */ /* 0x000fcc0000000800 */
[----:B------:R-:W-:-:S04]  /*55d20*/  @P2 LOP3.LUT R231, R231, 0x80000000, RZ, 0xfc, !PT ;  /* 0x80000000e7e72812 */ /* 0x000fc800078efcff */
[----:B------:R-:W-:-:S04]  /*55d30*/  LOP3.LUT R231, R231, 0xbfffffff, RZ, 0xc0, !PT ;  /* 0xbfffffffe7e77812 */ /* 0x000fc800078ec0ff */
[----:B------:R-:W-:-:S04]  /*55d40*/  @P1 LOP3.LUT R231, R231, 0x40000000, RZ, 0xfc, !PT ;  /* 0x40000000e7e71812 */ /* 0x000fc800078efcff */
[----:B------:R-:W-:Y:S02]  /*55d50*/  LOP3.LUT R231, R231, 0xdfffffff, RZ, 0xc0, !PT ;  /* 0xdfffffffe7e77812 */ /* 0x000fe400078ec0ff */
[----:B------:R-:W-:Y:S02]  /*55d60*/  LOP3.LUT R220, R220, 0xfffffffe, RZ, 0xc0, !PT ;  /* 0xfffffffedcdc7812 */ /* 0x000fe400078ec0ff */
[----:B------:R-:W-:Y:S02]  /*55d70*/  @P0 LOP3.LUT R231, R231, 0x20000000, RZ, 0xfc, !PT ;  /* 0x20000000e7e70812 */ /* 0x000fe400078efcff */
[----:B------:R-:W-:Y:S01]  /*55d80*/  ISETP.GE.AND P0, PT, R202, UR47, PT ;  /* 0x0000002fca007c0c */ /* 0x000fe2000bf06270 */
[----:B------:R-:W-:Y:S01]  /*55d90*/  ULDC.64 UR46, c[0x0][0x228] ;  /* 0x00008a00002e7ab9 */ /* 0x000fe20000000a00 */
[----:B------:R-:W-:Y:S02]  /*55da0*/  @P3 LOP3.LUT R220, R220, 0x1, RZ, 0xfc, !PT ;  /* 0x00000001dcdc3812 */ /* 0x000fe400078efcff */
[----:B------:R-:W-:-:S02]  /*55db0*/  ISETP.LT.AND P3, PT, R3, UR58, !P0 ;  /* 0x0000003a03007c0c */ /* 0x000fc4000c761270 */
        /* <DEDUP_REMOVED lines=97> */
[----:B------:R-:W-:Y:S01]  /*563d0*/  ISETP.GE.AND P0, PT, R196, UR29, PT ;  /* 0x0000001dc4007c0c */ /* 0x000fe2000bf06270 */
[----:B------:R-:W-:Y:S01]  /*563e0*/  ULDC.64 UR28, c[0x0][0x228] ;  /* 0x00008a00001c7ab9 */ /* 0x000fe20000000a00 */
[----:B------:R-:W-:-:S04]  /*563f0*/  LOP3.LUT R231, R231, 0xffffffdf, RZ, 0xc0, !PT ;  /* 0xffffffdfe7e77812 */ /* 0x000fc800078ec0ff */
[----:B------:R-:W-:Y:S02]  /*56400*/  @P1 LOP3.LUT R231, R231, 0x20, RZ, 0xfc, !PT ;  /* 0x00000020e7e71812 */ /* 0x000fe400078efcff */
        /* <DEDUP_REMOVED lines=15> */
[----:B------:R-:W-:Y:S02]  /*56500*/  LOP3.LUT R231, R231, 0xfffffffd, RZ, 0xc0, !PT ;  /* 0xfffffffde7e77812 */ /* 0x000fe400078ec0ff */
[----:B------:R-:W-:Y:S01]  /*56510*/  ISETP.LT.AND P3, PT, R4, UR49, !P0 ;  /* 0x0000003104007c0c */ /* 0x000fe2000c761270 */
[----:B------:R-:W-:Y:S01]  /*56520*/  ULDC UR49, c[0x0][0x228] ;  /* 0x00008a0000317ab9 */ /* 0x000fe20000000800 */
[----:B------:R-:W-:Y:S02]  /*56530*/  @P1 LOP3.LUT R231, R231, 0x2, RZ, 0xfc, !PT ;  /* 0x00000002e7e71812 */ /* 0x000fe400078efcff */
[----:B------:R-:W-:-:S02]  /*56540*/  ISETP.LT.AND P1, PT, R3, UR28, !P0 ;  /* 0x0000001c03007c0c */ /* 0x000fc4000c721270 */
[----:B------:R-:W-:Y:S01]  /*56550*/  ISETP.LT.AND P2, PT, R5, UR24, !P0 ;  /* 0x0000001805007c0c */ /* 0x000fe2000c741270 */
[----:B------:R-:W-:Y:S01]  /*56560*/  ULDC UR24, c[0x0][0x228] ;  /* 0x00008a0000187ab9 */ /* 0x000fe20000000800 */
[----:B------:R-:W-:-:S05]  /*56570*/  LOP3.LUT R231, R231, 0xfffffffe, RZ, 0xc0, !PT ;  /* 0xfffffffee7e77812 */ /* 0x000fca00078ec0ff */
[----:B------:R-:W-:-:S04]  /*56580*/  @P3 LOP3.LUT R230, R230, 0x80000000, RZ, 0xfc, !PT ;  /* 0x80000000e6e63812 */ /* 0x000fc800078efcff */
[----:B------:R-:W-:Y:S02]  /*56590*/  @P1 LOP3.LUT R231, R231, 0x1, RZ, 0xfc, !PT ;  /* 0x00000001e7e71812 */ /* 0x000fe400078efcff */
[----:B------:R-:W-:Y:S01]  /*565a0*/  ISETP.LT.AND P1, PT, R2, UR18, !P0 ;  /* 0x0000001202007c0c */ /* 0x000fe2000c721270 */
[----:B------:R-:W-:Y:S01]  /*565b0*/  ULDC UR18, c[0x0][0x228] ;  /* 0x00008a0000127ab9 */ /* 0x000fe20000000800 */
[----:B------:R-:W-:Y:S02]  /*565c0*/  LOP3.LUT R230, R230, 0xbfffffff, RZ, 0xc0, !PT ;  /* 0xbfffffffe6e67812 */ /* 0x000fe400078ec0ff */
[----:B------:R-:W-:Y:S01]  /*565d0*/  ISETP.GE.AND P0, PT, R194, UR47, PT ;  /* 0x0000002fc2007c0c */ /* 0x000fe2000bf06270 */
[----:B------:R-:W-:Y:S01]  /*565e0*/  ULDC.64 UR46, c[0x0][0x228] ;  /* 0x00008a00002e7ab9 */ /* 0x000fe20000000a00 */
[----:B------:R-:W-:Y:S02]  /*565f0*/  @P2 LOP3.LUT R230, R230, 0x40000000, RZ, 0xfc, !PT ;  /* 0x40000000e6e62812 */ /* 0x000fe400078efcff */
[----:B------:R-:W-:-:S02]  /*56600*/  ISETP.LT.AND P3, PT, R3, UR58, !P0 ;  /* 0x0000003a03007c0c */ /* 0x000fc4000c761270 */
        /* <DEDUP_REMOVED lines=136> */
[----:B------:R-:W-:Y:S02]  /*56e90*/  ISETP.GE.AND P0, PT, R186, UR47, PT ;  /* 0x0000002fba007c0c */ /* 0x000fe4000bf06270 */
[----:B------:R-:W-:Y:S02]  /*56ea0*/  @P3 LOP3.LUT R230, R230, 0x1, RZ, 0xfc, !PT ;  /* 0x00000001e6e63812 */ /* 0x000fe400078efcff */
[----:B------:R-:W-:-:S02]  /*56eb0*/  ISETP.LT.AND P3, PT, R3, UR34, !P0 ;  /* 0x0000002203007c0c */ /* 0x000fc4000c761270 */
[----:B------:R-:W-:Y:S01]  /*56ec0*/  ISETP.LT.AND P2, PT, R4, UR46, !P0 ;  /* 0x0000002e04007c0c */ /* 0x000fe2000c741270 */
[----:B------:R-:W-:Y:S01]  /*56ed0*/  ULDC.64 UR46, c[0x0][0x228] ;  /* 0x00008a00002e7ab9 */ /* 0x000fe20000000a00 */
        /* <DEDUP_REMOVED lines=107> */
[----:B------:R-:W-:Y:S01]  /*57590*/  ULDC.64 UR4, c[0x0][0x228] ;  /* 0x00008a0000047ab9 */ /* 0x000fe20000000a00 */
        /* <DEDUP_REMOVED lines=24> */
[----:B------:R-:W-:Y:S02]  /*57720*/  ISETP.LT.AND P2, PT, R4, UR6, !P0 ;  /* 0x0000000604007c0c */ /* 0x000fe4000c741270 */
        /* <DEDUP_REMOVED lines=234> */
[----:B------:R-:W-:Y:S01]  /*585d0*/  ULDC UR6, c[0x0][0x228] ;  /* 0x00008a0000067ab9 */ /* 0x000fe20000000800 */
        /* <DEDUP_REMOVED lines=136> */
[----:B------:R-:W-:Y:S01]  /*58e60*/  VIADD R75, R0, 0xb4 ;  /* 0x000000b4004b7836 */ /* 0x000fe20000000000 */
[----:B------:R-:W-:Y:S01]  /*58e70*/  LOP3.LUT R226, R226, 0xffffffef, RZ, 0xc0, !PT ;  /* 0xffffffefe2e27812 */ /* 0x000fe200078ec0ff */
[----:B------:R-:W-:Y:S01]  /*58e80*/  VIADD R74, R0, 0xb3 ;  /* 0x000000b3004a7836 */ /* 0x000fe20000000000 */
[----:B------:R-:W-:Y:S01]  /*58e90*/  ISETP.LT.AND P1, PT, R5, UR26, !P0 ;  /* 0x0000001a05007c0c */ /* 0x000fe2000c721270 */
[----:B------:R-:W-:Y:S01]  /*58ea0*/  ULDC UR26, c[0x0][0x228] ;  /* 0x00008a00001a7ab9 */ /* 0x000fe20000000800 */
[----:B------:R-:W-:-:S05]  /*58eb0*/  ULDC UR24, c[0x0][0x22c] ;  /* 0x00008b0000187ab9 */ /* 0x000fca0000000800 */
        /* <DEDUP_REMOVED lines=56> */
[----:B------:R-:W-:Y:S01]  /*59240*/  ISETP.GE.AND P0, PT, R152, UR59, PT ;  /* 0x0000003b98007c0c */ /* 0x000fe2000bf06270 */
[----:B------:R-:W-:Y:S01]  /*59250*/  ULDC.64 UR58, c[0x0][0x228] ;  /* 0x00008a00003a7ab9 */ /* 0x000fe20000000a00 */
        /* <DEDUP_REMOVED lines=178> */
[----:B------:R-:W-:Y:S01]  /*59d80*/  ISETP.LT.AND P0, PT, R5, UR46, !P0 ;  /* 0x0000002e05007c0c */ /* 0x000fe2000c701270 */
[----:B------:R-:W-:-:S08]  /*59d90*/  ULDC UR46, c[0x0][0x22c] ;  /* 0x00008b00002e7ab9 */ /* 0x000fd00000000800 */
[----:B------:R-:W-:-:S04]  /*59da0*/  @P2 LOP3.LUT R222, R222, 0x4, RZ, 0xfc, !PT ;  /* 0x00000004dede2812 */ /* 0x000fc800078efcff */
        /* <DEDUP_REMOVED lines=11> */
[----:B------:R-:W-:Y:S01]  /*59e60*/  ULDC.64 UR28, c[0x0][0x228] ;  /* 0x00008a00001c7ab9 */ /* 0x000fe20000000a00 */
[----:B------:R-:W-:Y:S01]  /*59e70*/  ISETP.LT.AND P0, PT, R5, UR59, !P0 ;  /* 0x0000003b05007c0c */ /* 0x000fe2000c701270 */
[----:B------:R-:W-:-:S04]  /*59e80*/  ULDC UR59, c[0x0][0x228] ;  /* 0x00008a00003b7ab9 */ /* 0x000fc80000000800 */
[----:B------:R-:W-:-:S04]  /*59e90*/  @P2 LOP3.LUT R222, R222, 0x200, RZ, 0xfc, !PT ;  /* 0x00000200dede2812 */ /* 0x000fc800078efcff */
[----:B------:R-:W-:-:S04]  /*59ea0*/  LOP3.LUT R222, R222, 0xffffff7f, RZ, 0xc0, !PT ;  /* 0xffffff7fdede7812 */ /* 0x000fc800078ec0ff */
[----:B------:R-:W-:-:S04]  /*59eb0*/  @P1 LOP3.LUT R222, R222, 0x80, RZ, 0xfc, !PT ;  /* 0x00000080dede1812 */ /* 0x000fc800078efcff */
[----:B------:R-:W-:Y:S02]  /*59ec0*/  LOP3.LUT R222, R222, 0xfffffeff, RZ, 0xc0, !PT ;  /* 0xfffffeffdede7812 */ /* 0x000fe400078ec0ff */
[----:B------:R-:W-:Y:S02]  /*59ed0*/  LOP3.LUT R223, R223, 0xffffefff, RZ, 0xc0, !PT ;  /* 0xffffefffdfdf7812 */ /* 0x000fe400078ec0ff */
[----:B------:R-:W-:Y:S02]  /*59ee0*/  @P0 LOP3.LUT R222, R222, 0x100, RZ, 0xfc, !PT ;  /* 0x00000100dede0812 */ /* 0x000fe400078efcff */
[----:B------:R-:W-:Y:S01]  /*59ef0*/  ISETP.GE.AND P0, PT, R66, UR41, PT ;  /* 0x0000002942007c0c */ /* 0x000fe2000bf06270 */
[----:B------:R-:W-:Y:S01]  /*59f00*/  ULDC UR41, c[0x0][0x228] ;  /* 0x00008a0000297ab9 */ /* 0x000fe20000000800 */
[----:B------:R-:W-:Y:S02]  /*59f10*/  @P3 LOP3.LUT R223, R223, 0x1000, RZ, 0xfc, !PT ;  /* 0x00001000dfdf3812 */ /* 0x000fe400078efcff */
[----:B------:R-:W-:Y:S01]  /*59f20*/  ISETP.LT.AND P3, PT, R5, UR48, !P0 ;  /* 0x0000003005007c0c */ /* 0x000fe2000c761270 */
[----:B------:R-:W-:Y:S01]  /*59f30*/  ULDC UR48, c[0x0][0x228] ;  /* 0x00008a0000307ab9 */ /* 0x000fe20000000800 */
[----:B------:R-:W-:Y:S01]  /*59f40*/  ISETP.LT.AND P2, PT, R2, UR28, !P0 ;  /* 0x0000001c02007c0c */ /* 0x000fe2000c741270 */
[----:B------:R-:W-:Y:S01]  /*59f50*/  ULDC UR28, c[0x0][0x228] ;  /* 0x00008a00001c7ab9 */ /* 0x000fe20000000800 */
[----:B------:R-:W-:-:S02]  /*59f60*/  LOP3.LUT R223, R223, 0xfffffbff, RZ, 0xc0, !PT ;  /* 0xfffffbffdfdf7812 */ /* 0x000fc400078ec0ff */
        /* <DEDUP_REMOVED lines=12> */
[----:B------:R-:W-:Y:S01]  /*5a030*/  ULDC UR39, c[0x0][0x228] ;  /* 0x00008a0000277ab9 */ /* 0x000fe20000000800 */
[----:B------:R-:W-:Y:S01]  /*5a040*/  LOP3.LUT R250, R250, 0x7fffffff, RZ, 0xc0, !PT ;  /* 0x7ffffffffafa7812 */ /* 0x000fe200078ec0ff */
[----:B------:R-:W-:Y:S01]  /*5a050*/  BAR.SYNC.DEFER_BLOCKING 0x0 ;  /* 0x0000000000007b1d */ /* 0x000fe20000010000 */
[----:B------:R-:W-:Y:S02]  /*5a060*/  ISETP.LT.AND P3, PT, R2, UR28, !P0 ;  /* 0x0000001c02007c0c */ /* 0x000fe4000c761270 */
[----:B------:R-:W-:Y:S02]  /*5a070*/  ISETP.LT.AND P2, PT, R5, UR41, !P0 ;  /* 0x0000002905007c0c */ /* 0x000fe4000c741270 */
[----:B------:R-:W-:Y:S01]  /*5a080*/  LOP3.LUT R223, R223, 0xffffff7f, RZ, 0xc0, !PT ;  /* 0xffffff7fdfdf7812 */ /* 0x000fe200078ec0ff */
[----:B------:R-:W-:Y:S01]  /*5a090*/  ULDC UR28, c[0x0][0x228] ;  /* 0x00008a00001c7ab9 */ /* 0x000fe20000000800 */
[----:B------:R-:W-:Y:S01]  /*5a0a0*/  ISETP.LT.AND P1, PT, R4, UR48, !P0 ;  /* 0x0000003004007c0c */ /* 0x000fe2000c721270 */
[----:B------:R-:W-:-:S06]  /*5a0b0*/  ULDC UR41, c[0x0][0x228] ;  /* 0x00008a0000297ab9 */ /* 0x000fcc0000000800 */
[----:B------:R-:W-:Y:S01]  /*5a0c0*/  @P3 LOP3.LUT R223, R223, 0x80, RZ, 0xfc, !PT ;  /* 0x00000080dfdf3812 */ /* 0x000fe200078efcff */
[----:B------:R-:W-:-:S03]  /*5a0d0*/  ULDC UR48, c[0x0][0x228] ;  /* 0x00008a0000307ab9 */ /* 0x000fc60000000800 */
[----:B------:R-:W-:-:S04]  /*5a0e0*/  LOP3.LUT R223, R223, 0xffffffbf, RZ, 0xc0, !PT ;  /* 0xffffffbfdfdf7812 */ /* 0x000fc800078ec0ff */
[----:B------:R-:W-:Y:S02]  /*5a0f0*/  @P2 LOP3.LUT R223, R223, 0x40, RZ, 0xfc, !PT ;  /* 0x00000040dfdf2812 */ /* 0x000fe400078efcff */
[----:B------:R-:W-:Y:S01]  /*5a100*/  ISETP.LT.AND P0, PT, R3, UR50, !P0 ;  /* 0x0000003203007c0c */ /* 0x000fe2000c701270 */
[----:B------:R-:W-:Y:S01]  /*5a110*/  ULDC UR50, c[0x0][0x228] ;  /* 0x00008a0000327ab9 */ /* 0x000fe20000000800 */
[----:B------:R-:W-:Y:S01]  /*5a120*/  LOP3.LUT R223, R223, 0xffffffdf, RZ, 0xc0, !PT ;  /* 0xffffffdfdfdf7812 */ /* 0x000fe200078ec0ff */
[----:B------:R-:W1:Y:S03]  /*5a130*/  LDS.128 R64, [R6] ;  /* 0x0000000006407984 */ /* 0x000e660000000c00 */
        /* <DEDUP_REMOVED lines=1058> */
[----:B------:R-:W-:-:S03]  /*5e360*/  ULDC UR22, c[0x0][0x22c] ;  /* 0x00008b0000167ab9 */ /* 0x000fc60000000800 */
[----:B------:R-:W-:Y:S02]  /*5e370*/  ISETP.LT.AND P1, PT, R2, UR4, !P0 ;  /* 0x0000000402007c0c */ /* 0x000fe4000c721270 */
[----:B------:R-:W-:Y:S02]  /*5e380*/  ISETP.LT.AND P3, PT, R5, UR26, !P0 ;  /* 0x0000001a05007c0c */ /* 0x000fe4000c761270 */
[----:B------:R-:W-:-:S09]  /*5e390*/  LOP3.LUT R250, R250, 0xff7fffff, RZ, 0xc0, !PT ;  /* 0xff7ffffffafa7812 */ /* 0x000fd200078ec0ff */
[----:B------:R-:W-:Y:S02]  /*5e3a0*/  @P1 LOP3.LUT R250, R250, 0x800000, RZ, 0xfc, !PT ;  /* 0x00800000fafa1812 */ /* 0x000fe400078efcff */
[----:B------:R-:W-:Y:S02]  /*5e3b0*/  ISETP.LT.AND P1, PT, R4, UR16, !P0 ;  /* 0x0000001004007c0c */ /* 0x000fe4000c721270 */
[----:B------:R-:W-:-:S04]  /*5e3c0*/  LOP3.LUT R250, R250, 0xffbfffff, RZ, 0xc0, !PT ;  /* 0xffbffffffafa7812 */ /* 0x000fc800078ec0ff */
[----:B------:R-:W-:Y:S02]  /*5e3d0*/  @P3 LOP3.LUT R250, R250, 0x400000, RZ, 0xfc, !PT ;  /* 0x00400000fafa3812 */ /* 0x000fe400078efcff */
[----:B------:R-:W-:Y:S02]  /*5e3e0*/  ISETP.LT.AND P2, PT, R3, UR7, !P0 ;  /* 0x0000000703007c0c */ /* 0x000fe4000c741270 */
[----:B------:R-:W-:Y:S02]  /*5e3f0*/  LOP3.LUT R250, R250, 0xffdfffff, RZ, 0xc0, !PT ;  /* 0xffdffffffafa7812 */ /* 0x000fe400078ec0ff */
[----:B------:R-:W-:Y:S01]  /*5e400*/  ISETP.GE.AND P0, PT, R132, UR22, PT ;  /* 0x0000001684007c0c */ /* 0x000fe2000bf06270 */
[----:B------:R-:W-:Y:S01]  /*5e410*/  ULDC UR22, c[0x0][0x22c] ;  /* 0x00008b0000167ab9 */ /* 0x000fe20000000800 */
[----:B------:R-:W-:Y:S02]  /*5e420*/  @P1 LOP3.LUT R250, R250, 0x200000, RZ, 0xfc, !PT ;  /* 0x00200000fafa1812 */ /* 0x000fe400078efcff */
[----:B------:R-:W-:-:S02]  /*5e430*/  ISETP.LT.AND P1, PT, R2, UR6, !P0 ;  /* 0x0000000602007c0c */ /* 0x000fc4000c721270 */
[----:B------:R-:W-:-:S04]  /*5e440*/  LOP3.LUT R250, R250, 0xffefffff, RZ, 0xc0, !PT ;  /* 0xffeffffffafa7812 */ /* 0x000fc800078ec0ff */
[----:B------:R-:W-:Y:S02]  /*5e450*/  @P2 LOP3.LUT R250, R250, 0x100000, RZ, 0xfc, !PT ;  /* 0x00100000fafa2812 */ /* 0x000fe400078efcff */
[----:B------:R-:W-:Y:S02]  /*5e460*/  ISETP.LT.AND P3, PT, R5, UR51, !P0 ;  /* 0x0000003305007c0c */ /* 0x000fe4000c761270 */
[----:B------:R-:W-:-:S04]  /*5e470*/  LOP3.LUT R250, R250, 0xfff7ffff, RZ, 0xc0, !PT ;  /* 0xfff7fffffafa7812 */ /* 0x000fc800078ec0ff */
[----:B------:R-:W-:Y:S02]  /*5e480*/  @P1 LOP3.LUT R250, R250, 0x80000, RZ, 0xfc, !PT ;  /* 0x00080000fafa1812 */ /* 0x000fe400078efcff */
[----:B--2---:R-:W-:Y:S02]  /*5e490*/  LOP3.LUT R9, R9, 0xffff, RZ, 0xc0, !PT ;  /* 0x0000ffff09097812 */ /* 0x004fe400078ec0ff */
[----:B------:R-:W-:Y:S02]  /*5e4a0*/  ISETP.LT.AND P2, PT, R4, UR50, !P0 ;  /* 0x0000003204007c0c */ /* 0x000fe4000c741270 */
[----:B------:R-:W-:Y:S02]  /*5e4b0*/  LOP3.LUT R250, R250, 0xfffbffff, RZ, 0xc0, !PT ;  /* 0xfffbfffffafa7812 */ /* 0x000fe400078ec0ff */
[----:B----4-:R-:W-:Y:S01]  /*5e4c0*/  LOP3.LUT R8, R8, 0xffff, RZ, 0xc0, !PT ;  /* 0x0000ffff08087812 */ /* 0x010fe200078ec0ff */
[----:B------:R2:W-:Y:S01]  /*5e4d0*/  STL [R1+0xb0], R9 ;  /* 0x0000b00901007387 */ /* 0x0005e20000100800 */
[----:B---3--:R-:W-:-:S02]  /*5e4e0*/  PRMT R70, R70, 0x4210, R9 ;  /* 0x0000421046467816 */ /* 0x008fc40000000009 */
[----:B------:R-:W-:Y:S02]  /*5e4f0*/  @P3 LOP3.LUT R250, R250, 0x40000, RZ, 0xfc, !PT ;  /* 0x00040000fafa3812 */ /* 0x000fe400078efcff */
[----:B------:R-:W-:Y:S02]  /*5e500*/  PRMT R71, R71, 0x4210, R8 ;  /* 0x0000421047477816 */ /* 0x000fe40000000008 */
[----:B------:R-:W-:Y:S01]  /*5e510*/  ISETP.LT.AND P1, PT, R3, UR49, !P0 ;  /* 0x0000003103007c0c */ /* 0x000fe2000c721270 */
[----:B--2---:R-:W2:Y:S01]  /*5e520*/  LDL.LU R9, [R1+0x20bc] ;  /* 0x0020bc0001097983 */ /* 0x004ea20000300800 */
[----:B------:R-:W-:-:S03]  /*5e530*/  LOP3.LUT R250, R250, 0xfffdffff, RZ, 0xc0, !PT ;  /* 0xfffdfffffafa7812 */ /* 0x000fc600078ec0ff */
[----:B------:R3:W-:Y:S01]  /*5e540*/  STL [R1+0xb4], R8 ;  /* 0x0000b40801007387 */ /* 0x0007e20000100800 */
[----:B------:R-:W-:Y:S02]  /*5e550*/  ISETP.GE.AND P0, PT, R133, UR22, PT ;  /* 0x0000001685007c0c */ /* 0x000fe4000bf06270 */
[----:B------:R-:W-:Y:S01]  /*5e560*/  @P2 LOP3.LUT R250, R250, 0x20000, RZ, 0xfc, !PT ;  /* 0x00020000fafa2812 */ /* 0x000fe200078efcff */
[----:B---3--:R-:W3:Y:S01]  /*5e570*/  LDL.LU R8, [R1+0x20b8] ;  /* 0x0020b80001087983 */ /* 0x008ee20000300800 */
[----:B------:R-:W-:Y:S02]  /*5e580*/  ISETP.LT.AND P2, PT, R2, UR39, !P0 ;  /* 0x0000002702007c0c */ /* 0x000fe4000c741270 */
[----:B------:R-:W-:-:S04]  /*5e590*/  LOP3.LUT R250, R250, 0xfffeffff, RZ, 0xc0, !PT ;  /* 0xfffefffffafa7812 */ /* 0x000fc800078ec0ff */
[----:B------:R-:W-:Y:S02]  /*5e5a0*/  @P1 LOP3.LUT R250, R250, 0x10000, RZ, 0xfc, !PT ;  /* 0x00010000fafa1812 */ /* 0x000fe400078efcff */
[----:B------:R-:W-:Y:S02]  /*5e5b0*/  ISETP.LT.AND P3, PT, R5, UR28, !P0 ;  /* 0x0000001c05007c0c */ /* 0x000fe4000c761270 */
[----:B------:R-:W-:-:S04]  /*5e5c0*/  LOP3.LUT R250, R250, 0xffff7fff, RZ, 0xc0, !PT ;  /* 0xffff7ffffafa7812 */ /* 0x000fc800078ec0ff */
[----:B------:R-:W-:Y:S02]  /*5e5d0*/  @P2 LOP3.LUT R250, R250, 0x8000, RZ, 0xfc, !PT ;  /* 0x00008000fafa2812 */ /* 0x000fe400078efcff */
[----:B------:R-:W-:Y:S02]  /*5e5e0*/  ISETP.LT.AND P1, PT, R4, UR61, !P0 ;  /* 0x0000003d04007c0c */ /* 0x000fe4000c721270 */
[----:B------:R-:W-:-:S04]  /*5e5f0*/  LOP3.LUT R250, R250, 0xffffbfff, RZ, 0xc0, !PT ;  /* 0xffffbffffafa7812 */ /* 0x000fc800078ec0ff */
[----:B------:R-:W-:Y:S02]  /*5e600*/  @P3 LOP3.LUT R250, R250, 0x4000, RZ, 0xfc, !PT ;  /* 0x00004000fafa3812 */ /* 0x000fe400078efcff */
[----:B------:R-:W-:Y:S02]  /*5e610*/  ISETP.LT.AND P2, PT, R3, UR60, !P0 ;  /* 0x0000003c03007c0c */ /* 0x000fe4000c741270 */
        /* <DEDUP_REMOVED lines=43> */
[----:B------:R-:W-:Y:S02]  /*5e8d0*/  ISETP.LT.AND P3, PT, R5, UR47, !P0 ;  /* 0x0000002f05007c0c */ /* 0x000fe4000c761270 */
[----:B------:R-:W-:Y:S02]  /*5e8e0*/  LOP3.LUT R222, R222, 0x7fffffff, RZ, 0xc0, !PT ;  /* 0x7fffffffdede7812 */ /* 0x000fe400078ec0ff */
[----:B------:R-:W-:-:S04]  /*5e8f0*/  LOP3.LUT R250, R250, 0xfffffffe, RZ, 0xc0, !PT ;  /* 0xfffffffefafa7812 */ /* 0x000fc800078ec0ff */
[----:B------:R-:W-:-:S03]  /*5e900*/  @P1 LOP3.LUT R250, R250, 0x1, RZ, 0xfc, !PT ;  /* 0x00000001fafa1812 */ /* 0x000fc600078efcff */
[----:B------:R-:W-:Y:S02]  /*5e910*/  @P2 LOP3.LUT R222, R222, 0x80000000, RZ, 0xfc, !PT ;  /* 0x80000000dede2812 */ /* 0x000fe400078efcff */
[----:B------:R-:W-:Y:S02]  /*5e920*/  ISETP.LT.AND P1, PT, R4, UR40, !P0 ;  /* 0x0000002804007c0c */ /* 0x000fe4000c721270 */
[----:B------:R-:W-:-:S04]  /*5e930*/  LOP3.LUT R222, R222, 0xbfffffff, RZ, 0xc0, !PT ;  /* 0xbfffffffdede7812 */ /* 0x000fc800078ec0ff */
[----:B------:R-:W-:Y:S01]  /*5e940*/  @P3 LOP3.LUT R222, R222, 0x40000000, RZ, 0xfc, !PT ;  /* 0x40000000dede3812 */ /* 0x000fe200078efcff */
[----:B------:R-:W-:Y:S01]  /*5e950*/  BAR.SYNC.DEFER_BLOCKING 0x0 ;  /* 0x0000000000007b1d */ /* 0x000fe20000010000 */
        /* <DEDUP_REMOVED lines=32> */
[----:B------:R-:W-:Y:S02]  /*5eb60*/  LOP3.LUT R222, R222, 0xffff7fff, RZ, 0xc0, !PT ;  /* 0xffff7fffdede7812 */ /* 0x000fe400078ec0ff */
[----:B------:R-:W-:Y:S02]  /*5eb70*/  LOP3.LUT R224, R224, 0xfdffffff, RZ, 0xc0, !PT ;  /* 0xfdffffffe0e07812 */ /* 0x000fe400078ec0ff */
[----:B------:R-:W-:Y:S02]  /*5eb80*/  ISETP.GE.AND P1, PT, R208, UR23, PT ;  /* 0x00000017d0007c0c */ /* 0x000fe4000bf26270 */
[----:B------:R-:W-:-:S02]  /*5eb90*/  @P6 LOP3.LUT R224, R224, 0x2000000, RZ, 0xfc, !PT ;  /* 0x02000000e0e06812 */ /* 0x000fc400078efcff */
[----:B------:R-:W-:-:S03]  /*5eba0*/  ISETP.GE.AND P6, PT, R206, UR27, PT ;  /* 0x0000001bce007c0c */ /* 0x000fc6000bfc6270 */
[----:B------:R-:W-:-:S04]  /*5ebb0*/  @P0 LOP3.LUT R222, R222, 0x8000, RZ, 0xfc, !PT ;  /* 0x00008000dede0812 */ /* 0x000fc800078efcff */
[----:B------:R-:W-:-:S04]  /*5ebc0*/  LOP3.LUT R222, R222, 0xffffbfff, RZ, 0xc0, !PT ;  /* 0xffffbfffdede7812 */ /* 0x000fc800078ec0ff */
[----:B------:R-:W-:Y:S02]  /*5ebd0*/  LOP3.LUT R222, R222, 0xfffeffff, RZ, 0xc0, !PT ;  /* 0xfffeffffdede7812 */ /* 0x000fe400078ec0ff */
[----:B------:R-:W-:Y:S02]  /*5ebe0*/  ISETP.GE.AND P0, PT, R209, UR21, PT ;  /* 0x00000015d1007c0c */ /* 0x000fe4000bf06270 */
[----:B------:R-:W-:-:S04]  /*5ebf0*/  @P1 LOP3.LUT R222, R222, 0x10000, RZ, 0xfc, !PT ;  /* 0x00010000dede1812 */ /* 0x000fc800078efcff */
[----:B------:R-:W-:-:S04]  /*5ec00*/  @P6 LOP3.LUT R222, R222, 0x4000, RZ, 0xfc, !PT ;  /* 0x00004000dede6812 */ /* 0x000fc800078efcff */
[----:B------:R-:W-:-:S04]  /*5ec10*/  LOP3.LUT R222, R222, 0xfffdffff, RZ, 0xc0, !PT ;  /* 0xfffdffffdede7812 */ /* 0x000fc800078ec0ff */
[----:B------:R-:W-:Y:S02]  /*5ec20*/  @P0 LOP3.LUT R222, R222, 0x20000, RZ, 0xfc, !PT ;  /* 0x00020000dede0812 */ /* 0x000fe400078efcff */
[----:B------:R-:W-:Y:S02]  /*5ec30*/  ISETP.GE.AND P0, PT, R210, UR19, PT ;  /* 0x00000013d2007c0c */ /* 0x000fe4000bf06270 */
[----:B------:R-:W-:Y:S02]  /*5ec40*/  ISETP.LT.AND P6, PT, R2, UR20, !P6 ;  /* 0x0000001402007c0c */ /* 0x000fe4000f7c1270 */
[----:B------:R-:W-:Y:S02]  /*5ec50*/  LOP3.LUT R222, R222, 0xfffbffff, RZ, 0xc0, !PT ;  /* 0xfffbffffdede7812 */ /* 0x000fe400078ec0ff */
[----:B------:R-:W-:Y:S02]  /*5ec60*/  LOP3.LUT R218, R218, 0xffff, RZ, 0xc0, !PT ;  /* 0x0000ffffdada7812 */ /* 0x000fe400078ec0ff */
[----:B------:R-:W-:-:S05]  /*5ec70*/  LOP3.LUT R219, R219, 0xffff, RZ, 0xc0, !PT ;  /* 0x0000ffffdbdb7812 */ /* 0x000fca00078ec0ff */
[----:B------:R-:W-:-:S04]  /*5ec80*/  @P0 LOP3.LUT R222, R222, 0x40000, RZ, 0xfc, !PT ;  /* 0x00040000dede0812 */ /* 0x000fc800078efcff */
[----:B------:R-:W-:Y:S02]  /*5ec90*/  LOP3.LUT R222, R222, 0xfff7ffff, RZ, 0xc0, !PT ;  /* 0xfff7ffffdede7812 */ /* 0x000fe400078ec0ff */
[----:B------:R-:W-:Y:S02]  /*5eca0*/  PRMT R68, R68, 0x4210, R218 ;  /* 0x0000421044447816 */ /* 0x000fe400000000da */
[----:B------:R-:W-:Y:S02]  /*5ecb0*/  @P6 LOP3.LUT R222, R222, 0x80000, RZ, 0xfc, !PT ;  /* 0x00080000dede6812 */ /* 0x000fe400078efcff */
[----:B------:R-:W-:Y:S02]  /*5ecc0*/  PRMT R69, R69, 0x4210, R219 ;  /* 0x0000421045457816 */ /* 0x000fe400000000db */
[----:B------:R-:W-:Y:S02]  /*5ecd0*/  ISETP.GE.AND P5, PT, R211, UR17, PT ;  /* 0x00000011d3007c0c */ /* 0x000fe4000bfa6270 */
[----:B------:R-:W-:-:S02]  /*5ece0*/  ISETP.GE.AND P2, PT, R212, UR15, PT ;  /* 0x0000000fd4007c0c */ /* 0x000fc4000bf46270 */
[----:B------:R-:W-:Y:S02]  /*5ecf0*/  ISETP.GE.AND P0, PT, R213, UR13, PT ;  /* 0x0000000dd5007c0c */ /* 0x000fe4000bf06270 */
[----:B------:R-:W-:Y:S02]  /*5ed00*/  ISETP.GE.AND P3, PT, R214, UR11, PT ;  /* 0x0000000bd6007c0c */ /* 0x000fe4000bf66270 */
[----:B------:R-:W-:Y:S02]  /*5ed10*/  ISETP.GE.AND P1, PT, R215, UR9, PT ;  /* 0x00000009d7007c0c */ /* 0x000fe4000bf26270 */
[----:B------:R-:W-:Y:S02]  /*5ed20*/  ISETP.GE.AND P4, PT, R216, UR29, PT ;  /* 0x0000001dd8007c0c */ /* 0x000fe4000bf86270 */
[----:B------:R-:W-:Y:S01]  /*5ed30*/  LOP3.LUT P6, RZ, R224, 0x2000000, RZ, 0xc0, !PT ;  /* 0x02000000e0ff7812 */ /* 0x000fe200078cc0ff */
[----:B------:R-:W4:Y:S01]  /*5ed40*/  LDL.LU R205, [R1+0x38c] ;  /* 0x00038c0001cd7983 */ /* 0x000f220000300800 */
[----:B------:R-:W-:Y:S01]  /*5ed50*/  LOP3.LUT R221, R221, 0xbfffffff, RZ, 0xc0, !PT ;  /* 0xbfffffffdddd7812 */ /* 0x000fe200078ec0ff */
[----:B------:R-:W-:-:S02]  /*5ed60*/  ULDC UR4, c[0x0][0x228] ;  /* 0x00008a0000047ab9 */ /* 0x000fc40000000800 */
[----:B------:R-:W-:Y:S01]  /*5ed70*/  STSM.16.M88.4 [R7], R68 ;  /* 0x0000004407007844 */ /* 0x000fe20000000200 */
[----:B------:R-:W-:Y:S01]  /*5ed80*/  LOP3.LUT R224, R224, 0xffefffff, RZ, 0xc0, !PT ;  /* 0xffefffffe0e07812 */ /* 0x000fe200078ec0ff */
[----:B------:R-:W-:Y:S01]  /*5ed90*/  ULDC UR5, c[0x0][0x228] ;  /* 0x00008a0000057ab9 */ /* 0x000fe20000000800 */
[----:B------:R-:W-:Y:S01]  /*5eda0*/  ULDC UR6, c[0x0][0x228] ;  /* 0x00008a0000067ab9 */ /* 0x000fe20000000800 */
[----:B------:R-:W2:Y:S04]  /*5edb0*/  LDL.LU R204, [R1+0x390] ;  /* 0x0003900001cc7983 */ /* 0x000ea80000300800 */
[----:B------:R-:W3:Y:S04]  /*5edc0*/  LDL.LU R196, [R1+0x3ac] ;  /* 0x0003ac0001c47983 */ /* 0x000ee80000300800 */
[----:B------:R-:W3:Y:S04]  /*5edd0*/  LDL.LU R197, [R1+0x3d0] ;  /* 0x0003d00001c57983 */ /* 0x000ee80000300800 */
[----:B------:R-:W3:Y:S04]  /*5ede0*/  LDL.LU R198, [R1+0x428] ;  /* 0x0004280001c67983 */ /* 0x000ee80000300800 */
[----:B------:R-:W3:Y:S04]  /*5edf0*/  LDL.LU R199, [R1+0x3cc] ;  /* 0x0003cc0001c77983 */ /* 0x000ee80000300800 */
[----:B------:R-:W3:Y:S04]  /*5ee00*/  LDL.LU R200, [R1+0x3fc] ;  /* 0x0003fc0001c87983 */ /* 0x000ee80000300800 */
[----:B------:R-:W3:Y:S04]  /*5ee10*/  LDL.LU R201, [R1+0x3d8] ;  /* 0x0003d80001c97983 */ /* 0x000ee80000300800 */
[----:B------:R-:W3:Y:S04]  /*5ee20*/  LDL.LU R202, [R1+0x450] ;  /* 0x0004500001ca7983 */ /* 0x000ee80000300800 */
[----:B------:R-:W3:Y:S04]  /*5ee30*/  LDL.LU R203, [R1+0x3e0] ;  /* 0x0003e00001cb7983 */ /* 0x000ee80000300800 */
[----:B------:R-:W4:Y:S04]  /*5ee40*/  LDL.LU R195, [R1+0x380] ;  /* 0x0003800001c37983 */ /* 0x000f280000300800 */
[----:B------:R-:W2:Y:S04]  /*5ee50*/  LDL.LU R194, [R1+0x3b4] ;  /* 0x0003b40001c27983 */ /* 0x000ea80000300800 */
        /* <DEDUP_REMOVED lines=17> */
[----:B------:R-:W4:Y:S04]  /*5ef70*/  LDL.LU R140, [R1+0x388] ;  /* 0x00038800018c7983 */ /* 0x000f280000300800 */
[----:B------:R-:W2:Y:S01]  /*5ef80*/  LDL.LU R177, [R1+0xcc] ;  /* 0x0000cc0001b17983 */ /* 0x000ea20000300800 */
[----:B------:R-:W-:Y:S01]  /*5ef90*/  @P5 LOP3.LUT R221, R221, 0x40000000, RZ, 0xfc, !PT ;  /* 0x40000000dddd5812 */ /* 0x000fe200078efcff */
[----:B------:R-:W-:Y:S03]  /*5efa0*/  BAR.SYNC.DEFER_BLOCKING 0x0 ;  /* 0x0000000000007b1d */ /* 0x000fe60000010000 */
[----:B------:R-:W-:-:S02]  /*5efb0*/  LOP3.LUT R221, R221, 0xdfffffff, RZ, 0xc0, !PT ;  /* 0xdfffffffdddd7812 */ /* 0x000fc400078ec0ff */
[C---:B------:R-:W-:Y:S02]  /*5efc0*/  LOP3.LUT P5, RZ, R222.reuse, 0x20, RZ, 0xc0, !PT ;  /* 0x00000020deff7812 */ /* 0x040fe400078ac0ff */
[----:B------:R-:W-:Y:S02]  /*5efd0*/  @P2 LOP3.LUT R221, R221, 0x20000000, RZ, 0xfc, !PT ;  /* 0x20000000dddd2812 */ /* 0x000fe400078efcff */
[----:B------:R-:W-:Y:S01]  /*5efe0*/  LOP3.LUT P2, RZ, R222, 0x10, RZ, 0xc0, !PT ;  /* 0x00000010deff7812 */ /* 0x000fe2000784c0ff */
[----:B------:R-:W-:Y:S01]  /*5eff0*/  STL.64 [R1+0x24d0], R226 ;  /* 0x0024d0e201007387 */ /* 0x000fe20000100a00 */
[----:B------:R-:W-:-:S03]  /*5f000*/  LOP3.LUT R221, R221, 0xefffffff, RZ, 0xc0, !PT ;  /* 0xefffffffdddd7812 */ /* 0x000fc600078ec0ff */
[----:B------:R-:W-:Y:S01]  /*5f010*/  STL.64 [R1+0x24b0], R228 ;  /* 0x0024b0e401007387 */ /* 0x000fe20000100a00 */
        /* <DEDUP_REMOVED lines=36> */
[----:B0-----:R-:W-:Y:S04]  /*5f260*/  STL.64 [R1+0x2378], R44 ;  /* 0x0023782c01007387 */ /* 0x001fe80000100a00 */
[----:B-1----:R-:W-:Y:S04]  /*5f270*/  STL.64 [R1+0x2370], R64 ;  /* 0x0023704001007387 */ /* 0x002fe80000100a00 */
        /* <DEDUP_REMOVED lines=12> */
[----:B------:R-:W0:Y:S01]  /*5f340*/  LDS.128 R68, [R6] ;  /* 0x0000000006447984 */ /* 0x000e220000000c00 */
[----:B--2---:R-:W-:-:S03]  /*5f350*/  PRMT R72, R177, 0x5210, R218 ;  /* 0x00005210b1487816 */ /* 0x004fc600000000da */
[----:B------:R-:W2:Y:S04]  /*5f360*/  LDL.LU R177, [R1+0xc8] ;  /* 0x0000c80001b17983 */ /* 0x000ea80000300800 */
[----:B------:R-:W3:Y:S01]  /*5f370*/  LDL.LU R176, [R1+0xb0] ;  /* 0x0000b00001b07983 */ /* 0x000ee20000300800 */
[----:B------:R-:W-:Y:S01]  /*5f380*/  BAR.SYNC.DEFER_BLOCKING 0x0 ;  /* 0x0000000000007b1d */ /* 0x000fe20000010000 */
[----:B--2---:R-:W-:-:S05]  /*5f390*/  PRMT R73, R177, 0x5210, R219 ;  /* 0x00005210b1497816 */ /* 0x004fca00000000db */
[----:B------:R-:W3:Y:S02]  /*5f3a0*/  LDL.LU R177, [R1+0xc0] ;  /* 0x0000c00001b17983 */ /* 0x000ee40000300800 */
[----:B---3--:R-:W-:Y:S02]  /*5f3b0*/  PRMT R74, R177, 0x5210, R176 ;  /* 0x00005210b14a7816 */ /* 0x008fe400000000b0 */
[----:B------:R-:W2:Y:S04]  /*5f3c0*/  LDL.LU R176, [R1+0xb4] ;  /* 0x0000b40001b07983 */ /* 0x000ea80000300800 */
[----:B------:R-:W2:Y:S02]  /*5f3d0*/  LDL.LU R177, [R1+0xc4] ;  /* 0x0000c40001b17983 */ /* 0x000ea40000300800 */
[----:B--2---:R-:W-:-:S02]  /*5f3e0*/  PRMT R75, R177, 0x5210, R176 ;  /* 0x00005210b14b7816 */ /* 0x004fc400000000b0 */
[----:B------:R-:W2:Y:S02]  /*5f3f0*/  LDL.LU R177, [R1+0x7d8] ;  /* 0x0007d80001b17983 */ /* 0x000ea40000300800 */
[----:B--2---:R-:W-:Y:S02]  /*5f400*/  LOP3.LUT R80, R177, 0xffff, RZ, 0xc0, !PT ;  /* 0x0000ffffb1507812 */ /* 0x004fe400078ec0ff */
[----:B------:R-:W2:Y:S02]  /*5f410*/  LDL.LU R177, [R1+0x7d4] ;  /* 0x0007d40001b17983 */ /* 0x000ea40000300800 */
[----:B--2---:R-:W-:Y:S02]  /*5f420*/  LOP3.LUT R81, R177, 0xffff, RZ, 0xc0, !PT ;  /* 0x0000ffffb1517812 */ /* 0x004fe400078ec0ff */
[----:B------:R-:W2:Y:S02]  /*5f430*/  LDL.LU R177, [R1+0x790] ;  /* 0x0007900001b17983 */ /* 0x000ea40000300800 */
[----:B--2---:R-:W-:-:S02]  /*5f440*/  LOP3.LUT R82, R177, 0xffff, RZ, 0xc0, !PT ;  /* 0x0000ffffb1527812 */ /* 0x004fc400078ec0ff */
[----:B------:R-:W2:Y:S02]  /*5f450*/  LDL.LU R177, [R1+0x78c] ;  /* 0x00078c0001b17983 */ /* 0x000ea40000300800 */
[----:B--2---:R-:W-:Y:S02]  /*5f460*/  LOP3.LUT R83, R177, 0xffff, RZ, 0xc0, !PT ;  /* 0x0000ffffb1537812 */ /* 0x004fe400078ec0ff */
[----:B------:R-:W2:Y:S02]  /*5f470*/  LDL.LU R177, [R1+0x810] ;  /* 0x0008100001b17983 */ /* 0x000ea40000300800 */
[----:B--2---:R-:W-:Y:S02]  /*5f480*/  PRMT R76, R177, 0x4210, R80 ;  /* 0x00004210b14c7816 */ /* 0x004fe40000000050 */
[----:B------:R-:W2:Y:S02]  /*5f490*/  LDL.LU R177, [R1+0x80c] ;  /* 0x00080c0001b17983 */ /* 0x000ea40000300800 */
[----:B--2---:R-:W-:-:S02]  /*5f4a0*/  PRMT R77, R177, 0x4210, R81 ;  /* 0x00004210b14d7816 */ /* 0x004fc40000000051 */
[----:B------:R-:W2:Y:S02]  /*5f4b0*/  LDL.LU R177, [R1+0x808] ;  /* 0x0008080001b17983 */ /* 0x000ea40000300800 */
[----:B--2---:R-:W-:Y:S02]  /*5f4c0*/  PRMT R78, R177, 0x4210, R82 ;  /* 0x00004210b14e7816 */ /* 0x004fe40000000052 */
[----:B------:R-:W2:Y:S04]  /*5f4d0*/  LDL.LU R177, [R1+0x63c] ;  /* 0x00063c0001b17983 */ /* 0x000ea80000300800 */
[----:B------:R-:W-:Y:S01]  /*5f4e0*/  STSM.16.M88.4 [R7], R72 ;  /* 0x0000004807007844 */ /* 0x000fe20000000200 */
[----:B------:R-:W-:Y:S06]  /*5f4f0*/  BAR.SYNC.DEFER_BLOCKING 0x0 ;  /* 0x0000000000007b1d */ /* 0x000fec0000010000 */
[----:B------:R-:W1:Y:S02]  /*5f500*/  LDS.128 R72, [R6] ;  /* 0x0000000006487984 */ /* 0x000e640000000c00 */
[----:B------:R-:W-:Y:S01]  /*5f510*/  BAR.SYNC.DEFER_BLOCKING 0x0 ;  /* 0x0000000000007b1d */ /* 0x000fe20000010000 */
[----:B--2---:R-:W-:-:S05]  /*5f520*/  PRMT R79, R177, 0x4210, R83 ;  /* 0x00004210b14f7816 */ /* 0x004fca0000000053 */
[----:B------:R-:W2:Y:S04]  /*5f530*/  LDL.LU R177, [R1+0x484] ;  /* 0x0004840001b17983 */ /* 0x000ea80000300800 */
[----:B0-----:R-:W-:Y:S04]  /*5f540*/  STL.64 [R1+0x2358], R68 ;  /* 0x0023584401007387 */ /* 0x001fe80000100a00 */
[----:B------:R-:W-:Y:S04]  /*5f550*/  STL.64 [R1+0x2340], R70 ;  /* 0x0023404601007387 */ /* 0x000fe80000100a00 */
[----:B-1----:R-:W-:Y:S04]  /*5f560*/  STL.64 [R1+0x2350], R72 ;  /* 0x0023504801007387 */ /* 0x002fe80000100a00 */
[----:B------:R-:W-:Y:S01]  /*5f570*/  STL.64 [R1+0x2338], R74 ;  /* 0x0023384a01007387 */ /* 0x000fe20000100a00 */
[----:B--2---:R-:W-:-:S03]  /*5f580*/  PRMT R80, R177, 0x5210, R80 ;  /* 0x00005210b1507816 */ /* 0x004fc60000000050 */
[----:B------:R-:W2:Y:S02]  /*5f590*/  LDL.LU R177, [R1+0x480] ;  /* 0x0004800001b17983 */ /* 0x000ea40000300800 */
[----:B--2---:R-:W-:Y:S02]  /*5f5a0*/  PRMT R81, R177, 0x5210, R81 ;  /* 0x00005210b1517816 */ /* 0x004fe40000000051 */
[----:B------:R-:W2:Y:S02]  /*5f5b0*/  LDL.LU R177, [R1+0x47c] ;  /* 0x00047c0001b17983 */ /* 0x000ea40000300800 */
[----:B--2---:R-:W-:Y:S02]  /*5f5c0*/  PRMT R82, R177, 0x5210, R82 ;  /* 0x00005210b1527816 */ /* 0x004fe40000000052 */
[----:B------:R-:W2:Y:S02]  /*5f5d0*/  LDL.LU R177, [R1+0x7e8] ;  /* 0x0007e80001b17983 */ /* 0x000ea40000300800 */
[----:B--2---:R-:W-:-:S02]  /*5f5e0*/  LOP3.LUT R88, R177, 0xffff, RZ, 0xc0, !PT ;  /* 0x0000ffffb1587812 */ /* 0x004fc400078ec0ff */
[----:B------:R-:W2:Y:S02]  /*5f5f0*/  LDL.LU R177, [R1+0x7e4] ;  /* 0x0007e40001b17983 */ /* 0x000ea40000300800 */
[----:B--2---:R-:W-:Y:S02]  /*5f600*/  LOP3.LUT R89, R177, 0xffff, RZ, 0xc0, !PT ;  /* 0x0000ffffb1597812 */ /* 0x004fe400078ec0ff */
[----:B------:R-:W2:Y:S02]  /*5f610*/  LDL.LU R177, [R1+0x798] ;  /* 0x0007980001b17983 */ /* 0x000ea40000300800 */
[----:B--2---:R-:W-:Y:S02]  /*5f620*/  LOP3.LUT R90, R177, 0xffff, RZ, 0xc0, !PT ;  /* 0x0000ffffb15a7812 */ /* 0x004fe400078ec0ff */
[----:B------:R-:W2:Y:S02]  /*5f630*/  LDL.LU R177, [R1+0x794] ;  /* 0x0007940001b17983 */ /* 0x000ea40000300800 */
[----:B--2---:R-:W-:-:S02]  /*5f640*/  LOP3.LUT R91, R177, 0xffff, RZ, 0xc0, !PT ;  /* 0x0000ffffb15b7812 */ /* 0x004fc400078ec0ff */
[----:B------:R-:W2:Y:S02]  /*5f650*/  LDL.LU R177, [R1+0x820] ;  /* 0x0008200001b17983 */ /* 0x000ea40000300800 */
[----:B--2---:R-:W-:Y:S02]  /*5f660*/  PRMT R84, R177, 0x4210, R88 ;  /* 0x00004210b1547816 */ /* 0x004fe40000000058 */
[----:B------:R-:W2:Y:S02]  /*5f670*/  LDL.LU R177, [R1+0x81c] ;  /* 0x00081c0001b17983 */ /* 0x000ea40000300800 */
[----:B--2---:R-:W-:Y:S02]  /*5f680*/  PRMT R85, R177, 0x4210, R89 ;  /* 0x00004210b1557816 */ /* 0x004fe40000000059 */
[----:B------:R-:W2:Y:S02]  /*5f690*/  LDL.LU R177, [R1+0x818] ;  /* 0x0008180001b17983 */ /* 0x000ea40000300800 */
[----:B--2---:R-:W-:-:S02]  /*5f6a0*/  PRMT R86, R177, 0x4210, R90 ;  /* 0x00004210b1567816 */ /* 0x004fc4000000005a */
[----:B------:R-:W2:Y:S04]  /*5f6b0*/  LDL.LU R177, [R1+0x814] ;  /* 0x0008140001b17983 */ /* 0x000ea80000300800 */
[----:B------:R-:W-:Y:S01]  /*5f6c0*/  STSM.16.M88.4 [R7], R76 ;  /* 0x0000004c07007844 */ /* 0x000fe20000000200 */
[----:B------:R-:W-:Y:S01]  /*5f6d0*/  BAR.SYNC.DEFER_BLOCKING 0x0 ;  /* 0x0000000000007b1d */ /* 0x000fe20000010000 */
[----:B------:R-:W-:-:S05]  /*5f6e0*/  PRMT R83, R217, 0x5210, R83 ;  /* 0x00005210d9537816 */ /* 0x000fca0000000053 */
[----:B------:R-:W0:Y:S02]  /*5f6f0*/  LDS.128 R76, [R6] ;  /* 0x00000000064c7984 */ /* 0x000e240000000c00 */
[----:B------:R-:W-:Y:S06]  /*5f700*/  BAR.SYNC.DEFER_BLOCKING 0x0 ;  /* 0x0000000000007b1d */ /* 0x000fec0000010000 */
[----:B------:R-:W-:Y:S02]  /*5f710*/  STSM.16.M88.4 [R7], R80 ;  /* 0x0000005007007844 */ /* 0x000fe40000000200 */
        /* <DEDUP_REMOVED lines=238> */
[----:B--2---:R-:W-:Y:S01]  /*60600*/  LOP3.LUT R147, R177, 0xffff, RZ, 0xc0, !PT ;  /* 0x0000ffffb1937812 */ /* 0x004fe200078ec0ff */
[----:B------:R-:W-:Y:S02]  /*60610*/  IMAD.MOV.U32 R177, RZ, RZ, R178 ;  /* 0x000000ffffb17224 */ /* 0x000fe400078e00b2 */
[----:B------:R-:W-:Y:S02]  /*60620*/  IMAD.MOV.U32 R178, RZ, RZ, R179 ;  /* 0x000000ffffb27224 */ /* 0x000fe400078e00b3 */
[----:B----4-:R-:W-:Y:S02]  /*60630*/  IMAD.MOV.U32 R179, RZ, RZ, R180 ;  /* 0x000000ffffb37224 */ /* 0x010fe400078e00b4 */
        /* <DEDUP_REMOVED lines=35> */
[----:B------:R-:W2:Y:S01]  /*60870*/  LDL.LU R140, [R1+0x9cc] ;  /* 0x0009cc00018c7983 */ /* 0x000ea20000300800 */
[----:B------:R-:W-:Y:S02]  /*60880*/  IMAD.MOV.U32 R193, RZ, RZ, R194 ;  /* 0x000000ffffc17224 */ /* 0x000fe400078e00c2 */
[----:B------:R-:W-:Y:S02]  /*60890*/  IMAD.MOV.U32 R194, RZ, RZ, R195 ;  /* 0x000000ffffc27224 */ /* 0x000fe400078e00c3 */
[----:B------:R-:W-:-:S02]  /*608a0*/  IMAD.MOV.U32 R195, RZ, RZ, R204 ;  /* 0x000000ffffc37224 */ /* 0x000fc400078e00cc */
[----:B------:R-:W-:Y:S02]  /*608b0*/  IMAD.MOV.U32 R204, RZ, RZ, R205 ;  /* 0x000000ffffcc7224 */ /* 0x000fe400078e00cd */
[----:B------:R-:W-:Y:S02]  /*608c0*/  IMAD.MOV.U32 R205, RZ, RZ, R141 ;  /* 0x000000ffffcd7224 */ /* 0x000fe400078e008d */
[----:B------:R-:W3:Y:S04]  /*608d0*/  LDL.LU R141, [R1+0x9c8] ;  /* 0x0009c800018d7983 */ /* 0x000ee80000300800 */
[----:B------:R-:W4:Y:S02]  /*608e0*/  LDL.LU R175, [R1+0x9c4] ;  /* 0x0009c40001af7983 */ /* 0x000f240000300800 */
[----:B----4-:R-:W-:-:S02]  /*608f0*/  PRMT R142, R175, 0x4210, R146 ;  /* 0x00004210af8e7816 */ /* 0x010fc40000000092 */
[----:B------:R-:W4:Y:S04]  /*60900*/  LDL.LU R175, [R1+0x658] ;  /* 0x0006580001af7983 */ /* 0x000f280000300800 */
[----:B------:R-:W-:Y:S01]  /*60910*/  STSM.16.M88.4 [R7], R132 ;  /* 0x0000008407007844 */ /* 0x000fe20000000200 */
[----:B------:R-:W-:Y:S06]  /*60920*/  BAR.SYNC.DEFER_BLOCKING 0x0 ;  /* 0x0000000000007b1d */ /* 0x000fec0000010000 */
[----:B------:R-:W0:Y:S02]  /*60930*/  LDS.128 R132, [R6] ;  /* 0x0000000006847984 */ /* 0x000e240000000c00 */
[----:B------:R-:W-:Y:S06]  /*60940*/  BAR.SYNC.DEFER_BLOCKING 0x0 ;  /* 0x0000000000007b1d */ /* 0x000fec0000010000 */
[----:B------:R-:W-:Y:S02]  /*60950*/  STSM.16.M88.4 [R7], R136 ;  /* 0x0000008807007844 */ /* 0x000fe40000000200 */
[----:B------:R-:W-:Y:S06]  /*60960*/  BAR.SYNC.DEFER_BLOCKING 0x0 ;  /* 0x0000000000007b1d */ /* 0x000fec0000010000 */
[----:B------:R-:W1:Y:S01]  /*60970*/  LDS.128 R136, [R6] ;  /* 0x0000000006887984 */ /* 0x000e620000000c00 */
[----:B--2---:R-:W-:-:S02]  /*60980*/  PRMT R140, R140, 0x4210, R144 ;  /* 0x000042108c8c7816 */ /* 0x004fc40000000090 */
[----:B---3--:R-:W-:Y:S01]  /*60990*/  PRMT R141, R141, 0x4210, R145 ;  /* 0x000042108d8d7816 */ /* 0x008fe20000000091 */
[----:B------:R-:W-:Y:S01]  /*609a0*/  BAR.SYNC.DEFER_BLOCKING 0x0 ;  /* 0x0000000000007b1d */ /* 0x000fe20000010000 */
[----:B----4-:R-:W-:-:S05]  /*609b0*/  PRMT R143, R175, 0x4210, R147 ;  /* 0x00004210af8f7816 */ /* 0x010fca0000000093 */
        /* <DEDUP_REMOVED lines=118> */
[----:B------:R-:W2:Y:S04]  /*61120*/  LDL.LU R175, [R1+0x530] ;  /* 0x0005300001af7983 */ /* 0x000ea80000300800 */
[----:B------:R-:W-:Y:S01]  /*61130*/  STSM.16.M88.4 [R7], R164 ;  /* 0x000000a407007844 */ /* 0x000fe20000000200 */
[----:B------:R-:W-:Y:S06]  /*61140*/  BAR.SYNC.DEFER_BLOCKING 0x0 ;  /* 0x0000000000007b1d */ /* 0x000fec0000010000 */
[----:B------:R-:W0:Y:S02]  /*61150*/  LDS.128 R164, [R6] ;  /* 0x0000000006a47984 */ /* 0x000e240000000c00 */
[----:B------:R-:W-:Y:S01]  /*61160*/  BAR.SYNC.DEFER_BLOCKING 0x0 ;  /* 0x0000000000007b1d */ /* 0x000fe20000010000 */
[----:B--2---:R-:W-:Y:S01]  /*61170*/  PRMT R171, R175, 0x5210, R171 ;  /* 0x00005210afab7816 */ /* 0x004fe200000000ab */
[----:B------:R-:W-:-:S04]  /*61180*/  IMAD.MOV.U32 R175, RZ, RZ, R176 ;  /* 0x000000ffffaf7224 */ /* 0x000fc800078e00b0 */
[----:B------:R-:W2:Y:S01]  /*61190*/  LDL.LU R176, [R1+0x97c] ;  /* 0x00097c0001b07983 */ /* 0x000ea20000300800 */
[----:B------:R-:W-:Y:S02]  /*611a0*/  IMAD.MOV.U32 R174, RZ, RZ, R175 ;  /* 0x000000ffffae7224 */ /* 0x000fe400078e00af */
[----:B------:R-:W-:Y:S02]  /*611b0*/  IMAD.MOV.U32 R175, RZ, RZ, R177 ;  /* 0x000000ffffaf7224 */ /* 0x000fe400078e00b1 */
[----:B------:R-:W-:Y:S01]  /*611c0*/  IMAD.MOV.U32 R173, RZ, RZ, R174 ;  /* 0x000000ffffad7224 */ /* 0x000fe200078e00ae */
[----:B------:R-:W3:Y:S01]  /*611d0*/  LDL.LU R177, [R1+0x978] ;  /* 0x0009780001b17983 */ /* 0x000ee20000300800 */
[----:B------:R-:W-:Y:S02]  /*611e0*/  IMAD.MOV.U32 R174, RZ, RZ, R175 ;  /* 0x000000ffffae7224 */ /* 0x000fe400078e00af */
[----:B------:R-:W-:Y:S02]  /*611f0*/  IMAD.MOV.U32 R172, RZ, RZ, R173 ;  /* 0x000000ffffac7224 */ /* 0x000fe400078e00ad */
[----:B------:R-:W-:-:S02]  /*61200*/  IMAD.MOV.U32 R173, RZ, RZ, R174 ;  /* 0x000000ffffad7224 */ /* 0x000fc400078e00ae */
[----:B------:R-:W-:Y:S02]  /*61210*/  IMAD.MOV.U32 R206, RZ, RZ, R172 ;  /* 0x000000ffffce7224 */ /* 0x000fe400078e00ac */
[----:B------:R-:W-:Y:S02]  /*61220*/  IMAD.MOV.U32 R175, RZ, RZ, R178 ;  /* 0x000000ffffaf7224 */ /* 0x000fe400078e00b2 */
[----:B------:R-:W-:Y:S01]  /*61230*/  IMAD.MOV.U32 R207, RZ, RZ, R206 ;  /* 0x000000ffffcf7224 */ /* 0x000fe200078e00ce */
[----:B------:R-:W4:Y:S01]  /*61240*/  LDL.LU R178, [R1+0x90c] ;  /* 0x00090c0001b27983 */ /* 0x000f220000300800 */
        /* <DEDUP_REMOVED lines=8> */
[----:B------:R-:W-:Y:S01]  /*612d0*/  IMAD.MOV.U32 R208, RZ, RZ, R207 ;  /* 0x000000ffffd07224 */ /* 0x000fe200078e00cf */
[----:B------:R-:W3:Y:S01]  /*612e0*/  LDL.LU R172, [R1+0xa04] ;  /* 0x000a040001ac7983 */ /* 0x000ee20000300800 */
[----:B------:R-:W-:-:S02]  /*612f0*/  IMAD.MOV.U32 R207, RZ, RZ, R206 ;  /* 0x000000ffffcf7224 */ /* 0x000fc400078e00ce */
[----:B------:R-:W-:Y:S01]  /*61300*/  IMAD.MOV.U32 R206, RZ, RZ, R175 ;  /* 0x000000ffffce7224 */ /* 0x000fe200078e00af */
[----:B------:R-:W4:Y:S04]  /*61310*/  LDL.LU R173, [R1+0xa00] ;  /* 0x000a000001ad7983 */ /* 0x000f280000300800 */
[----:B------:R-:W4:Y:S04]  /*61320*/  LDL.LU R174, [R1+0x9fc] ;  /* 0x0009fc0001ae7983 */ /* 0x000f280000300800 */
[----:B------:R-:W4:Y:S04]  /*61330*/  LDL.LU R175, [R1+0x670] ;  /* 0x0006700001af7983 */ /* 0x000f280000300800 */
[----:B------:R-:W4:Y:S04]  /*61340*/  LDL.LU R210, [R1+0x548] ;  /* 0x0005480001d27983 */ /* 0x000f280000300800 */
[----:B------:R-:W-:Y:S01]  /*61350*/  STSM.16.M88.4 [R7], R168 ;  /* 0x000000a807007844 */ /* 0x000fe20000000200 */
[----:B------:R-:W-:Y:S06]  /*61360*/  BAR.SYNC.DEFER_BLOCKING 0x0 ;  /* 0x0000000000007b1d */ /* 0x000fec0000010000 */
[----:B------:R-:W1:Y:S04]  /*61370*/  LDS.128 R168, [R6] ;  /* 0x0000000006a87984 */ /* 0x000e680000000c00 */
[----:B0-----:R-:W-:Y:S04]  /*61380*/  STL.64 [R1+0x21b0], R164 ;  /* 0x0021b0a401007387 */ /* 0x001fe80000100a00 */
[----:B------:R-:W-:Y:S04]  /*61390*/  STL.64 [R1+0x21a0], R166 ;  /* 0x0021a0a601007387 */ /* 0x000fe80000100a00 */
[----:B-1----:R-:W-:Y:S04]  /*613a0*/  STL.64 [R1+0x21a8], R168 ;  /* 0x0021a8a801007387 */ /* 0x002fe80000100a00 */
[----:B------:R-:W-:Y:S01]  /*613b0*/  STL.64 [R1+0x2198], R170 ;  /* 0x002198aa01007387 */ /* 0x000fe20000100a00 */
[----:B--2---:R-:W-:-:S04]  /*613c0*/  LOP3.LUT R176, R176, 0xffff, RZ, 0xc0, !PT ;  /* 0x0000ffffb0b07812 */ /* 0x004fc800078ec0ff */
[--C-:B---3--:R-:W-:Y:S02]  /*613d0*/  PRMT R172, R172, 0x4210, R176.reuse ;  /* 0x00004210acac7816 */ /* 0x108fe400000000b0 */
[----:B----4-:R-:W-:Y:S02]  /*613e0*/  PRMT R176, R210, 0x5210, R176 ;  /* 0x00005210d2b07816 */ /* 0x010fe400000000b0 */
[----:B------:R-:W2:Y:S01]  /*613f0*/  LDL.LU R210, [R1+0x544] ;  /* 0x0005440001d27983 */ /* 0x000ea20000300800 */
[----:B------:R-:W-:-:S04]  /*61400*/  LOP3.LUT R177, R177, 0xffff, RZ, 0xc0, !PT ;  /* 0x0000ffffb1b17812 */ /* 0x000fc800078ec0ff */
[--C-:B------:R-:W-:Y:S02]  /*61410*/  PRMT R173, R173, 0x4210, R177.reuse ;  /* 0x00004210adad7816 */ /* 0x100fe400000000b1 */
[----:B------:R-:W-:Y:S02]  /*61420*/  LOP3.LUT R178, R178, 0xffff, RZ, 0xc0, !PT ;  /* 0x0000ffffb2b27812 */ /* 0x000fe400078ec0ff */
[----:B------:R-:W-:Y:S01]  /*61430*/  LOP3.LUT R179, R179, 0xffff, RZ, 0xc0, !PT ;  /* 0x0000ffffb3b37812 */ /* 0x000fe200078ec0ff */
[----:B------:R-:W-:Y:S01]  /*61440*/  BAR.SYNC.DEFER_BLOCKING 0x0 ;  /* 0x0000000000007b1d */ /* 0x000fe20000010000 */
[----:B--2---:R-:W-:-:S05]  /*61450*/  PRMT R177, R210, 0x5210, R177 ;  /* 0x00005210d2b17816 */ /* 0x004fca00000000b1 */
[----:B------:R-:W2:Y:S01]  /*61460*/  LDL.LU R210, [R1+0x540] ;  /* 0x0005400001d27983 */ /* 0x000ea20000300800 */
[--C-:B------:R-:W-:Y:S02]  /*61470*/  PRMT R174, R174, 0x4210, R178.reuse ;  /* 0x00004210aeae7816 */ /* 0x100fe400000000b2 */
[----:B--2---:R-:W-:Y:S02]  /*61480*/  PRMT R178, R210, 0x5210, R178 ;  /* 0x00005210d2b27816 */ /* 0x004fe400000000b2 */
[----:B------:R-:W2:Y:S01]  /*61490*/  LDL.LU R210, [R1+0x4a0] ;  /* 0x0004a00001d27983 */ /* 0x000ea20000300800 */
[----:B------:R-:W-:-:S05]  /*614a0*/  PRMT R175, R175, 0x4210, R179 ;  /* 0x00004210afaf7816 */ /* 0x000fca00000000b3 */
[----:B------:R-:W-:Y:S01]  /*614b0*/  STSM.16.M88.4 [R7], R172 ;  /* 0x000000ac07007844 */ /* 0x000fe20000000200 */
[----:B------:R-:W-:Y:S06]  /*614c0*/  BAR.SYNC.DEFER_BLOCKING 0x0 ;  /* 0x0000000000007b1d */ /* 0x000fec0000010000 */
[----:B------:R-:W0:Y:S02]  /*614d0*/  LDS.128 R172, [R6] ;  /* 0x0000000006ac7984 */ /* 0x000e240000000c00 */
[----:B------:R-:W-:Y:S01]  /*614e0*/  BAR.SYNC.DEFER_BLOCKING 0x0 ;  /* 0x0000000000007b1d */ /* 0x000fe20000010000 */
[----:B--2---:R-:W-:Y:S01]  /*614f0*/  PRMT R179, R210, 0x5210, R179 ;  /* 0x00005210d2b37816 */ /* 0x004fe200000000b3 */
        /* <DEDUP_REMOVED lines=14> */
[----:B------:R-:W2:Y:S01]  /*615e0*/  LDL.LU R184, [R1+0x984] ;  /* 0x0009840001b87983 */ /* 0x000ea20000300800 */
        /* <DEDUP_REMOVED lines=21> */
[----:B------:R-:W3:Y:S01]  /*61740*/  LDL.LU R185, [R1+0x980] ;  /* 0x0009800001b97983 */ /* 0x000ee20000300800 */
        /* <DEDUP_REMOVED lines=44> */
[----:B------:R-:W4:Y:S01]  /*61a10*/  LDL.LU R187, [R1+0x918] ;  /* 0x0009180001bb7983 */ /* 0x000f220000300800 */
[----:B------:R-:W-:-:S02]  /*61a20*/  IMAD.MOV.U32 R211, RZ, RZ, R210 ;  /* 0x000000ffffd37224 */ /* 0x000fc400078e00d2 */
[----:B------:R-:W-:Y:S01]  /*61a30*/  IMAD.MOV.U32 R210, RZ, RZ, R209 ;  /* 0x000000ffffd27224 */ /* 0x000fe200078e00d1 */
[----:B------:R-:W3:Y:S01]  /*61a40*/  LDL.LU R180, [R1+0xa14] ;  /* 0x000a140001b47983 */ /* 0x000ee20000300800 */
[----:B------:R-:W-:Y:S02]  /*61a50*/  IMAD.MOV.U32 R209, RZ, RZ, R208 ;  /* 0x000000ffffd17224 */ /* 0x000fe400078e00d0 */
[----:B------:R-:W-:Y:S01]  /*61a60*/  IMAD.MOV.U32 R208, RZ, RZ, R207 ;  /* 0x000000ffffd07224 */ /* 0x000fe200078e00cf */
[----:B------:R-:W4:Y:S01]  /*61a70*/  LDL.LU R181, [R1+0xa10] ;  /* 0x000a100001b57983 */ /* 0x000f220000300800 */
[----:B------:R-:W-:Y:S02]  /*61a80*/  IMAD.MOV.U32 R207, RZ, RZ, R206 ;  /* 0x000000ffffcf7224 */ /* 0x000fe400078e00ce */
[----:B------:R-:W-:Y:S01]  /*61a90*/  IMAD.MOV.U32 R206, RZ, RZ, R183 ;  /* 0x000000ffffce7224 */ /* 0x000fe200078e00b7 */
        /* <DEDUP_REMOVED lines=72> */
[----:B------:R-:W2:Y:S01]  /*61f20*/  LDL.LU R192, [R1+0x98c] ;  /* 0x00098c0001c07983 */ /* 0x000ea20000300800 */
        /* <DEDUP_REMOVED lines=36> */
[----:B------:R-:W3:Y:S01]  /*62170*/  LDL.LU R193, [R1+0x988] ;  /* 0x0009880001c17983 */ /* 0x000ee20000300800 */
        /* <DEDUP_REMOVED lines=37> */
[----:B------:R-:W4:Y:S01]  /*623d0*/  LDL.LU R194, [R1+0x92c] ;  /* 0x00092c0001c27983 */ /* 0x000f220000300800 */
        /* <DEDUP_REMOVED lines=108> */
[----:B------:R-:W2:Y:S01]  /*62aa0*/  LDL.LU R200, [R1+0x994] ;  /* 0x0009940001c87983 */ /* 0x000ea20000300800 */
        /* <DEDUP_REMOVED lines=33> */
[----:B------:R-:W-:Y:S01]  /*62cc0*/  IMAD.MOV.U32 R213, RZ, RZ, R212 ;  /* 0x000000ffffd57224 */ /* 0x000fe200078e00d4 */
[----:B------:R-:W3:Y:S01]  /*62cd0*/  LDL.LU R201, [R1+0x990] ;  /* 0x0009900001c97983 */ /* 0x000ee20000300800 */
        /* <DEDUP_REMOVED lines=136> */
[----:B------:R-:W4:Y:S01]  /*63560*/  LDL.LU R210, [R1+0x94c] ;  /* 0x00094c0001d27983 */ /* 0x000f220000300800 */
[----:B------:R-:W-:Y:S02]  /*63570*/  IMAD.MOV.U32 R33, RZ, RZ, R30 ;  /* 0x000000ffff217224 */ /* 0x000fe400078e001e */
[----:B------:R-:W-:Y:S02]  /*63580*/  IMAD.MOV.U32 R30, RZ, RZ, R229 ;  /* 0x000000ffff1e7224 */ /* 0x000fe400078e00e5 */
[----:B------:R-:W-:Y:S02]  /*63590*/  IMAD.MOV.U32 R56, RZ, RZ, R57 ;  /* 0x000000ffff387224 */ /* 0x000fe400078e0039 */
[----:B------:R-:W-:Y:S02]  /*635a0*/  IMAD.MOV.U32 R229, RZ, RZ, R227 ;  /* 0x000000ffffe57224 */ /* 0x000fe400078e00e3 */
[----:B------:R-:W-:-:S02]  /*635b0*/  IMAD.MOV.U32 R57, RZ, RZ, R52 ;  /* 0x000000ffff397224 */ /* 0x000fc400078e0034 */
[----:B------:R-:W-:Y:S02]  /*635c0*/  IMAD.MOV.U32 R227, RZ, RZ, R211 ;  /* 0x000000ffffe37224 */ /* 0x000fe400078e00d3 */
[----:B------:R-:W-:Y:S01]  /*635d0*/  IMAD.MOV.U32 R52, RZ, RZ, R53 ;  /* 0x000000ffff347224 */ /* 0x000fe200078e0035 */
[----:B------:R-:W4:Y:S01]  /*635e0*/  LDL.LU R211, [R1+0x948] ;  /* 0x0009480001d37983 */ /* 0x000f220000300800 */
        /* <DEDUP_REMOVED lines=60> */
[--C-:B------:R-:W-:Y:S02]  /*639b0*/  PRMT R207, R207, 0x4210, R211.reuse ;  /* 0x00004210cfcf7816 */ /* 0x100fe400000000d3 */
[----:B--2---:R-:W-:Y:S01]  /*639c0*/  PRMT R211, R58, 0x5210, R211 ;  /* 0x000052103ad37816 */ /* 0x004fe200000000d3 */
        /* <DEDUP_REMOVED lines=9> */
[----:B------:R-:W2:Y:S04]  /*63a60*/  LDL.LU R216, [R1+0x9a4] ;  /* 0x0009a40001d87983 */ /* 0x000ea80000300800 */
[----:B------:R-:W3:Y:S02]  /*63a70*/  LDL.LU R61, [R1+0x9a0] ;  /* 0x0009a000013d7983 */ /* 0x000ee40000300800 */
[----:B---3--:R-:W-:Y:S02]  /*63a80*/  LOP3.LUT R217, R61, 0xffff, RZ, 0xc0, !PT ;  /* 0x0000ffff3dd97812 */ /* 0x008fe400078ec0ff */
[----:B------:R-:W3:Y:S02]  /*63a90*/  LDL.LU R61, [R1+0x95c] ;  /* 0x00095c00013d7983 */ /* 0x000ee40000300800 */
[----:B---3--:R-:W-:-:S02]  /*63aa0*/  LOP3.LUT R218, R61, 0xffff, RZ, 0xc0, !PT ;  /* 0x0000ffff3dda7812 */ /* 0x008fc400078ec0ff */
[----:B------:R-:W3:Y:S04]  /*63ab0*/  LDL.LU R61, [R1+0x958] ;  /* 0x00095800013d7983 */ /* 0x000ee80000300800 */
[----:B------:R-:W-:Y:S01]  /*63ac0*/  STSM.16.M88.4 [R7], R204 ;  /* 0x000000cc07007844 */ /* 0x000fe20000000200 */
[----:B------:R-:W-:Y:S06]  /*63ad0*/  BAR.SYNC.DEFER_BLOCKING 0x0 ;  /* 0x0000000000007b1d */ /* 0x000fec0000010000 */
[----:B------:R-:W0:Y:S02]  /*63ae0*/  LDS.128 R204, [R6] ;  /* 0x0000000006cc7984 */ /* 0x000e240000000c00 */
[----:B------:R-:W-:Y:S01]  /*63af0*/  BAR.SYNC.DEFER_BLOCKING 0x0 ;  /* 0x0000000000007b1d */ /* 0x000fe20000010000 */
[----:B---3--:R-:W-:Y:S01]  /*63b00*/  LOP3.LUT R219, R61, 0xffff, RZ, 0xc0, !PT ;  /* 0x0000ffff3ddb7812 */ /* 0x008fe200078ec0ff */
        /* <DEDUP_REMOVED lines=31> */
[----:B------:R-:W-:Y:S01]  /*63d00*/  IMAD.MOV.U32 R16, RZ, RZ, R17 ;  /* 0x000000ffff107224 */ /* 0x000fe200078e0011 */
[----:B------:R-:W4:Y:S01]  /*63d10*/  LDL.LU R214, [R1+0xb1c] ;  /* 0x000b1c0001d67983 */ /* 0x000f220000300800 */
[----:B------:R-:W-:Y:S02]  /*63d20*/  IMAD.MOV.U32 R17, RZ, RZ, R60 ;  /* 0x000000ffff117224 */ /* 0x000fe400078e003c */
[----:B------:R-:W-:-:S02]  /*63d30*/  IMAD.MOV.U32 R60, RZ, RZ, R59 ;  /* 0x000000ffff3c7224 */ /* 0x000fc400078e003b */
[----:B------:R-:W-:Y:S02]  /*63d40*/  IMAD.MOV.U32 R59, RZ, RZ, R215 ;  /* 0x000000ffff3b7224 */ /* 0x000fe400078e00d7 */
[----:B------:R-:W4:Y:S04]  /*63d50*/  LDL.LU R215, [R1+0xb18] ;  /* 0x000b180001d77983 */ /* 0x000f280000300800 */
[----:B------:R-:W4:Y:S04]  /*63d60*/  LDL.LU R63, [R1+0x588] ;  /* 0x00058800013f7983 */ /* 0x000f280000300800 */
[----:B------:R-:W-:Y:S01]  /*63d70*/  STSM.16.M88.4 [R7], R208 ;  /* 0x000000d007007844 */ /* 0x000fe20000000200 */
[----:B------:R-:W-:Y:S06]  /*63d80*/  BAR.SYNC.DEFER_BLOCKING 0x0 ;  /* 0x0000000000007b1d */ /* 0x000fec0000010000 */
[----:B------:R-:W1:Y:S01]  /*63d90*/  LDS.128 R208, [R6] ;  /* 0x0000000006d07984 */ /* 0x000e620000000c00 */
[----:B--2---:R-:W-:-:S03]  /*63da0*/  LOP3.LUT R216, R216, 0xffff, RZ, 0xc0, !PT ;  /* 0x0000ffffd8d87812 */ /* 0x004fc600078ec0ff */
[----:B0-----:R-:W-:Y:S04]  /*63db0*/  STL.64 [R1+0x2100], R204 ;  /* 0x002100cc01007387 */ /* 0x001fe80000100a00 */
[----:B------:R-:W-:Y:S04]  /*63dc0*/  STL.64 [R1+0x20f0], R206 ;  /* 0x0020f0ce01007387 */ /* 0x000fe80000100a00 */
[----:B-1----:R-:W-:Y:S04]  /*63dd0*/  STL.64 [R1+0x20f8], R208 ;  /* 0x0020f8d001007387 */ /* 0x002fe80000100a00 */
[----:B------:R-:W-:Y:S01]  /*63de0*/  STL.64 [R1+0x20e8], R210 ;  /* 0x0020e8d201007387 */ /* 0x000fe20000100a00 */
[----:B---3--:R-:W-:-:S02]  /*63df0*/  PRMT R212, R212, 0x4210, R216 ;  /* 0x00004210d4d47816 */ /* 0x008fc400000000d8 */
[----:B----4-:R-:W-:Y:S02]  /*63e00*/  PRMT R216, R63, 0x5210, R216 ;  /* 0x000052103fd87816 */ /* 0x010fe400000000d8 */
[----:B------:R-:W2:Y:S01]  /*63e10*/  LDL.LU R63, [R1+0x580] ;  /* 0x00058000013f7983 */ /* 0x000ea20000300800 */
[----:B------:R-:W-:Y:S02]  /*63e20*/  PRMT R213, R213, 0x4210, R217 ;  /* 0x00004210d5d57816 */ /* 0x000fe400000000d9 */
[----:B------:R-:W-:Y:S02]  /*63e30*/  PRMT R214, R214, 0x4210, R218 ;  /* 0x00004210d6d67816 */ /* 0x000fe400000000da */
[----:B------:R-:W-:Y:S01]  /*63e40*/  PRMT R215, R215, 0x4210, R219 ;  /* 0x00004210d7d77816 */ /* 0x000fe200000000db */
[----:B------:R-:W-:Y:S01]  /*63e50*/  BAR.SYNC.DEFER_BLOCKING 0x0 ;  /* 0x0000000000007b1d */ /* 0x000fe20000010000 */
[----:B--2---:R-:W-:-:S05]  /*63e60*/  PRMT R217, R63, 0x5210, R217 ;  /* 0x000052103fd97816 */ /* 0x004fca00000000d9 */
[----:B------:R-:W2:Y:S04]  /*63e70*/  LDL.LU R63, [R1+0x584] ;  /* 0x00058400013f7983 */ /* 0x000ea80000300800 */
[----:B------:R-:W3:Y:S01]  /*63e80*/  LDL.LU R62, [R1+0x4e8] ;  /* 0x0004e800013e7983 */ /* 0x000ee20000300800 */
[----:B--2---:R-:W-:-:S03]  /*63e90*/  PRMT R218, R63, 0x5210, R218 ;  /* 0x000052103fda7816 */ /* 0x004fc600000000da */
[----:B------:R-:W2:Y:S01]  /*63ea0*/  LDL.LU R63, [R1+0x50] ;  /* 0x00005000013f7983 */ /* 0x000ea20000300800 */
[----:B---3--:R-:W-:-:S03]  /*63eb0*/  PRMT R219, R62, 0x5210, R219 ;  /* 0x000052103edb7816 */ /* 0x008fc600000000db */
[----:B------:R-:W3:Y:S02]  /*63ec0*/  LDL.LU R62, [R1+0x9ac] ;  /* 0x0009ac00013e7983 */ /* 0x000ee40000300800 */
[----:B---3--:R-:W-:Y:S02]  /*63ed0*/  LOP3.LUT R251, R62, 0xffff, RZ, 0xc0, !PT ;  /* 0x0000ffff3efb7812 */ /* 0x008fe400078ec0ff */
[----:B------:R-:W3:Y:S02]  /*63ee0*/  LDL.LU R62, [R1+0x9a8] ;  /* 0x0009a800013e7983 */ /* 0x000ee40000300800 */
[----:B---3--:R-:W-:Y:S02]  /*63ef0*/  LOP3.LUT R4, R62, 0xffff, RZ, 0xc0, !PT ;  /* 0x0000ffff3e047812 */ /* 0x008fe400078ec0ff */
[----:B------:R-:W3:Y:S02]  /*63f00*/  LDL.LU R62, [R1+0x96c] ;  /* 0x00096c00013e7983 */ /* 0x000ee40000300800 */
[----:B---3--:R-:W-:-:S02]  /*63f10*/  LOP3.LUT R3, R62, 0xffff, RZ, 0xc0, !PT ;  /* 0x0000ffff3e037812 */ /* 0x008fc400078ec0ff */
[----:B------:R-:W3:Y:S02]  /*63f20*/  LDL.LU R62, [R1+0x968] ;  /* 0x00096800013e7983 */ /* 0x000ee40000300800 */
[----:B---3--:R-:W-:Y:S02]  /*63f30*/  LOP3.LUT R2, R62, 0xffff, RZ, 0xc0, !PT ;  /* 0x0000ffff3e027812 */ /* 0x008fe400078ec0ff */
[----:B------:R-:W3:Y:S02]  /*63f40*/  LDL.LU R62, [R1+0xb34] ;  /* 0x000b3400013e7983 */ /* 0x000ee40000300800 */
[----:B---3--:R-:W-:Y:S02]  /*63f50*/  PRMT R24, R62, 0x4210, R251 ;  /* 0x000042103e187816 */ /* 0x008fe400000000fb */
[----:B------:R-:W3:Y:S02]  /*63f60*/  LDL.LU R62, [R1+0xb30] ;  /* 0x000b3000013e7983 */ /* 0x000ee40000300800 */
[----:B---3--:R-:W-:-:S02]  /*63f70*/  PRMT R25, R62, 0x4210, R4 ;  /* 0x000042103e197816 */ /* 0x008fc40000000004 */
[----:B------:R-:W3:Y:S04]  /*63f80*/  LDL.LU R62, [R1+0xb2c] ;  /* 0x000b2c00013e7983 */ /* 0x000ee80000300800 */
        /* <DEDUP_REMOVED lines=8> */
[----:B---3--:R-:W-:-:S05]  /*64010*/  PRMT R26, R62, 0x4210, R3 ;  /* 0x000042103e1a7816 */ /* 0x008fca0000000003 */
[----:B------:R-:W3:Y:S04]  /*64020*/  LDL.LU R62, [R1+0xb28] ;  /* 0x000b2800013e7983 */ /* 0x000ee80000300800 */
[----:B------:R-:W4:Y:S01]  /*64030*/  LDL.LU R21, [R1+0x470] ;  /* 0x0004700001157983 */ /* 0x000f220000300800 */
[----:B---3--:R-:W-:-:S03]  /*64040*/  PRMT R27, R62, 0x4210, R2 ;  /* 0x000042103e1b7816 */ /* 0x008fc60000000002 */
[----:B------:R-:W3:Y:S04]  /*64050*/  LDL.LU R62, [R1+0x474] ;  /* 0x00047400013e7983 */ /* 0x000ee80000300800 */
[----:B0-----:R-:W-:Y:S04]  /*64060*/  STL.64 [R1+0x20e0], R212 ;  /* 0x0020e0d401007387 */ /* 0x001fe80000100a00 */
[----:B------:R-:W-:Y:S04]  /*64070*/  STL.64 [R1+0x20d0], R214 ;  /* 0x0020d0d601007387 */ /* 0x000fe80000100a00 */
[----:B-1----:R-:W-:Y:S04]  /*64080*/  STL.64 [R1+0x20d8], R216 ;  /* 0x0020d8d801007387 */ /* 0x002fe80000100a00 */
[----:B------:R-:W-:Y:S04]  /*64090*/  STL.64 [R1+0x20c8], R218 ;  /* 0x0020c8da01007387 */ /* 0x000fe80000100a00 */
[----:B------:R-:W2:Y:S02]  /*640a0*/  LDL.LU R19, [R1+0x594] ;  /* 0x0005940001137983 */ /* 0x000ea40000300800 */
[----:B--2---:R-:W-:-:S02]  /*640b0*/  PRMT R40, R19, 0x5210, R251 ;  /* 0x0000521013287816 */ /* 0x004fc400000000fb */
[----:B------:R-:W2:Y:S02]  /*640c0*/  LDL.LU R19, [R1+0x58c] ;  /* 0x00058c0001137983 */ /* 0x000ea40000300800 */
[----:B--2---:R-:W-:Y:S02]  /*640d0*/  PRMT R41, R19, 0x5210, R4 ;  /* 0x0000521013297816 */ /* 0x004fe40000000004 */
[----:B------:R-:W2:Y:S04]  /*640e0*/  LDL.LU R19, [R1+0x590] ;  /* 0x0005900001137983 */ /* 0x000ea80000300800 */
[----:B------:R0:W-:Y:S01]  /*640f0*/  STSM.16.M88.4 [R7], R24 ;  /* 0x0000001807007844 */ /* 0x0001e20000000200 */
[----:B------:R-:W-:Y:S06]  /*64100*/  BAR.SYNC.DEFER_BLOCKING 0x0 ;  /* 0x0000000000007b1d */ /* 0x000fec0000010000 */
[----:B0-----:R-:W3:Y:S04]  /*64110*/  LDL.LU R24, [R1+0x468] ;  /* 0x0004680001187983 */ /* 0x001ee80000300800 */
[----:B------:R-:W3:Y:S04]  /*64120*/  LDL.LU R25, [R1+0x46c] ;  /* 0x00046c0001197983 */ /* 0x000ee80000300800 */
[----:B------:R-:W3:Y:S04]  /*64130*/  LDL.LU R232, [R1+0x40] ;  /* 0x0000400001e87983 */ /* 0x000ee80000300800 */
[----:B------:R-:W0:Y:S01]  /*64140*/  LDS.128 R44, [R6] ;  /* 0x00000000062c7984 */ /* 0x000e220000000c00 */
[----:B------:R-:W-:Y:S01]  /*64150*/  PRMT R251, R63, 0x7770, RZ ;  /* 0x000077703ffb7816 */ /* 0x000fe200000000ff */
[----:B------:R-:W-:Y:S01]  /*64160*/  BAR.SYNC.DEFER_BLOCKING 0x0 ;  /* 0x0000000000007b1d */ /* 0x000fe20000010000 */
[----:B--2---:R-:W-:-:S05]  /*64170*/  PRMT R42, R19, 0x5210, R3 ;  /* 0x00005210132a7816 */ /* 0x004fca0000000003 */
[----:B------:R-:W2:Y:S04]  /*64180*/  LDL.LU R19, [R1+0x4f0] ;  /* 0x0004f00001137983 */ /* 0x000ea80000300800 */
[----:B------:R-:W3:Y:S01]  /*64190*/  LDL.LU R233, [R1+0x440] ;  /* 0x0004400001e97983 */ /* 0x000ee20000300800 */
[----:B--2---:R-:W-:-:S03]  /*641a0*/  PRMT R43, R19, 0x5210, R2 ;  /* 0x00005210132b7816 */ /* 0x004fc60000000002 */
[----:B------:R-:W2:Y:S04]  /*641b0*/  LDL.LU R19, [R1+0x464] ;  /* 0x0004640001137983 */ /* 0x000ea80000300800 */
[----:B0-----:R-:W-:Y:S04]  /*641c0*/  STL.64 [R1+0xb0], R44 ;  /* 0x0000b02c01007387 */ /* 0x001fe80000100a00 */
[----:B------:R-:W-:Y:S04]  /*641d0*/  STL.64 [R1+0xb8], R46 ;  /* 0x0000b82e01007387 */ /* 0x000fe80000100a00 */
[----:B------:R-:W4:Y:S04]  /*641e0*/  LDL.LU.64 R26, [R1+0xd0] ;  /* 0x0000d000011a7983 */ /* 0x000f280000300a00 */
[----:B------:R-:W-:Y:S01]  /*641f0*/  STSM.16.M88.4 [R7], R40 ;  /* 0x0000002807007844 */ /* 0x000fe20000000200 */
[----:B------:R-:W-:Y:S06]  /*64200*/  BAR.SYNC.DEFER_BLOCKING 0x0 ;  /* 0x0000000000007b1d */ /* 0x000fec0000010000 */
[----:B------:R-:W-:Y:S04]  /*64210*/  STL.64 [R1+0x24c8], R6 ;  /* 0x0024c80601007387 */ /* 0x000fe80000100a00 */
[----:B------:R-:W2:Y:S04]  /*64220*/  LDL.LU R18, [R1+0x408] ;  /* 0x0004080001127983 */ /* 0x000ea80000300800 */
[----:B----4-:R0:W-:Y:S01]  /*64230*/  @P6 STG.E.U8 desc[UR56][R26.64], R251 ;  /* 0x000000fb1a006986 */ /* 0x0101e2000c101138 */
[----:B------:R-:W-:-:S05]  /*64240*/  IADD3 R2, P6, R21, R13, RZ ;  /* 0x0000000d15027210 */ /* 0x000fca0007fde0ff */
[----:B---3--:R-:W-:Y:S01]  /*64250*/  IMAD.X R3, R62, 0x1, R12, P6 ;  /* 0x000000013e037824 */ /* 0x008fe200030e060c */
[----:B0-----:R-:W-:-:S05]  /*64260*/  PRMT R251, R63, 0x7771, RZ ;  /* 0x000077713ffb7816 */ /* 0x001fca00000000ff */
[----:B------:R0:W-:Y:S02]  /*64270*/  @P1 STG.E.U8 desc[UR56][R2.64], R251 ;  /* 0x000000fb02001986 */ /* 0x0001e4000c101138 */
[----:B0-----:R-:W-:Y:S02]  /*64280*/  IADD3 R2, P6, R21, R11, RZ ;  /* 0x0000000b15027210 */ /* 0x001fe40007fde0ff */
[----:B------:R-:W-:-:S03]  /*64290*/  PRMT R251, R63, 0x7772, RZ ;  /* 0x000077723ffb7816 */ /* 0x000fc600000000ff */
[----:B------:R-:W-:-:S05]  /*642a0*/  IMAD.X R3, R62, 0x1, R9, P6 ;  /* 0x000000013e037824 */ /* 0x000fca00030e0609 */
[----:B------:R0:W-:Y:S02]  /*642b0*/  @P4 STG.E.U8 desc[UR56][R2.64], R251 ;  /* 0x000000fb02004986 */ /* 0x0001e4000c101138 */
[----:B0-----:R-:W-:-:S05]  /*642c0*/  IADD3 R2, P6, R21, R10, RZ ;  /* 0x0000000a15027210 */ /* 0x001fca0007fde0ff */
[----:B------:R-:W-:Y:S02]  /*642d0*/  IMAD.X R3, R62, 0x1, R8, P6 ;  /* 0x000000013e037824 */ /* 0x000fe400030e0608 */
[----:B------:R-:W3:Y:S04]  /*642e0*/  LDL.LU R62, [R1+0x54] ;  /* 0x00005400013e7983 */ /* 0x000ee80000300800 */
[----:B------:R-:W4:Y:S01]  /*642f0*/  LDL.LU.64 R20, [R1+0xd8] ;  /* 0x0000d80001147983 */ /* 0x000f220000300a00 */
[----:B------:R-:W-:-:S05]  /*64300*/  PRMT R251, R63, 0x7773, RZ ;  /* 0x000077733ffb7816 */ /* 0x000fca00000000ff */
[----:B------:R0:W-:Y:S02]  /*64310*/  @P3 STG.E.U8 desc[UR56][R2.64], R251 ;  /* 0x000000fb02003986 */ /* 0x0001e4000c101138 */
[----:B0-----:R-:W-:Y:S02]  /*64320*/  IADD3 R2, P6, R24, R13, RZ ;  /* 0x0000000d18027210 */ /* 0x001fe40007fde0ff */
[----:B------:R-:W-:-:S03]  /*64330*/  PRMT R251, R232, 0x7770, RZ ;  /* 0x00007770e8fb7816 */ /* 0x000fc600000000ff */
[----:B------:R-:W-:Y:S01]  /*64340*/  IMAD.X R3, R25, 0x1, R12, P6 ;  /* 0x0000000119037824 */ /* 0x000fe200030e060c */
[----:B------:R-:W-:-:S05]  /*64350*/  IADD3 R4, P6, R233, R13, RZ ;  /* 0x0000000de9047210 */ /* 0x000fca0007fde0ff */
[----:B--2---:R-:W-:Y:S01]  /*64360*/  IMAD.X R5, R19, 0x1, R12, P6 ;  /* 0x0000000113057824 */ /* 0x004fe200030e060c */
[----:B----4-:R0:W-:Y:S02]  /*64370*/  @P0 STG.E.U8 desc[UR56][R20.64], R251 ;  /* 0x000000fb14000986 */ /* 0x0101e4000c101138 */
[----:B0-----:R-:W-:-:S05]  /*64380*/  PRMT R251, R232, 0x7771, RZ ;  /* 0x00007771e8fb7816 */ /* 0x001fca00000000ff */
[----:B------:R0:W-:Y:S02]  /*64390*/  @P2 STG.E.U8 desc[UR56][R2.64], R251 ;  /* 0x000000fb02002986 */ /* 0x0001e4000c101138 */
[----:B0-----:R-:W-:Y:S02]  /*643a0*/  IADD3 R2, P6, R24, R11, RZ ;  /* 0x0000000b18027210 */ /* 0x001fe40007fde0ff */
[----:B------:R-:W-:-:S03]  /*643b0*/  PRMT R251, R232, 0x7772, RZ ;  /* 0x00007772e8fb7816 */ /* 0x000fc600000000ff */
[----:B------:R-:W-:Y:S02]  /*643c0*/  IMAD.X R3, R25, 0x1, R9, P6 ;  /* 0x0000000119037824 */ /* 0x000fe400030e0609 */
[----:B------:R-:W-:-:S03]  /*643d0*/  IMAD.MOV.U32 R21, RZ, RZ, R16 ;  /* 0x000000ffff157224 */ /* 0x000fc600078e0010 */
[----:B------:R0:W-:Y:S01]  /*643e0*/  @P5 STG.E.U8 desc[UR56][R2.64], R251 ;  /* 0x000000fb02005986 */ /* 0x0001e2000c101138 */
[----:B------:R-:W-:Y:S02]  /*643f0*/  IMAD.MOV.U32 R16, RZ, RZ, R33 ;  /* 0x000000ffff107224 */ /* 0x000fe400078e0021 */
[----:B------:R-:W-:Y:S02]  /*64400*/  IMAD.MOV.U32 R33, RZ, RZ, R229 ;  /* 0x000000ffff217224 */ /* 0x000fe400078e00e5 */
[----:B------:R-:W2:Y:S04]  /*64410*/  LDL.LU R229, [R1+0x384] ;  /* 0x0003840001e57983 */ /* 0x000ea80000300800 */
[----:B------:R-:W4:Y:S01]  /*64420*/  LDL.LU R63, [R1+0x234] ;  /* 0x00023400013f7983 */ /* 0x000f220000300800 */
[----:B0-----:R-:W-:-:S05]  /*64430*/  IADD3 R2, P6, R24, R10, RZ ;  /* 0x0000000a18027210 */ /* 0x001fca0007fde0ff */
[----:B------:R-:W-:Y:S02]  /*64440*/  IMAD.X R3, R25, 0x1, R8, P6 ;  /* 0x0000000119037824 */ /* 0x000fe400030e0608 */
[----:B------:R-:W2:Y:S01]  /*64450*/  LDL.LU.64 R24, [R1+0x448] ;  /* 0x0004480001187983 */ /* 0x000ea20000300a00 */
[----:B------:R-:W-:Y:S02]  /*64460*/  LOP3.LUT P6, RZ, R222, 0x40, RZ, 0xc0, !PT ;  /* 0x00000040deff7812 */ /* 0x000fe400078cc0ff */
[----:B------:R-:W-:Y:S01]  /*64470*/  PRMT R251, R232, 0x7773, RZ ;  /* 0x00007773e8fb7816 */ /* 0x000fe200000000ff */
[----:B------:R-:W-:-:S10]  /*64480*/  IMAD.MOV.U32 R211, RZ, RZ, R21 ;  /* 0x000000ffffd37224 */ /* 0x000fd400078e0015 */
[----:B------:R0:W-:Y:S01]  /*64490*/  @P6 STG.E.U8 desc[UR56][R2.64], R251 ;  /* 0x000000fb02006986 */ /* 0x0001e2000c101138 */
[----:B------:R-:W-:Y:S02]  /*644a0*/  IADD3 R20, P6, R18, R15, RZ ;  /* 0x0000000f12147210 */ /* 0x000fe40007fde0ff */
[----:B0-----:R-:W-:-:S05]  /*644b0*/  SHF.R.S32.HI R2, RZ, 0x1f, R18 ;  /* 0x0000001fff027819 */ /* 0x001fca0000011412 */
[----:B------:R-:W-:Y:S01]  /*644c0*/  IMAD.X R21, R2, 0x1, R14, P6 ;  /* 0x0000000102157824 */ /* 0x000fe200030e060e */
[C---:B------:R-:W-:Y:S02]  /*644d0*/  LOP3.LUT P6, RZ, R222.reuse, 0x400, RZ, 0xc0, !PT ;  /* 0x00000400deff7812 */ /* 0x040fe400078cc0ff */
[----:B------:R-:W-:Y:S02]  /*644e0*/  LOP3.LUT P1, RZ, R222, 0x800, RZ, 0xc0, !PT ;  /* 0x00000800deff7812 */ /* 0x000fe4000782c0ff */
[----:B---3--:R-:W-:Y:S02]  /*644f0*/  PRMT R251, R62, 0x7770, RZ ;  /* 0x000077703efb7816 */ /* 0x008fe400000000ff */
[C---:B------:R-:W-:Y:S02]  /*64500*/  LOP3.LUT P4, RZ, R222.reuse, 0x1000, RZ, 0xc0, !PT ;  /* 0x00001000deff7812 */ /* 0x040fe4000788c0ff */
[C---:B------:R-:W-:Y:S02]  /*64510*/  LOP3.LUT P3, RZ, R222.reuse, 0x2000, RZ, 0xc0, !PT ;  /* 0x00002000deff7812 */ /* 0x040fe4000786c0ff */
[----:B------:R-:W-:-:S03]  /*64520*/  LOP3.LUT P0, RZ, R222, 0x80, RZ, 0xc0, !PT ;  /* 0x00000080deff7812 */ /* 0x000fc6000780c0ff */
[----:B--2---:R0:W-:Y:S01]  /*64530*/  @P6 STG.E.U8 desc[UR56][R24.64], R251 ;  /* 0x000000fb18006986 */ /* 0x0041e2000c101138 */
[----:B------:R-:W-:-:S05]  /*64540*/  IADD3 R6, P6, R18, R13, RZ ;  /* 0x0000000d12067210 */ /* 0x000fca0007fde0ff */
[----:B------:R-:W-:Y:S01]  /*64550*/  IMAD.X R7, R2, 0x1, R12, P6 ;  /* 0x0000000102077824 */ /* 0x000fe200030e060c */
[----:B0-----:R-:W-:-:S05]  /*64560*/  PRMT R251, R62, 0x7771, RZ ;  /* 0x000077713efb7816 */ /* 0x001fca00000000ff */
[----:B------:R0:W-:Y:S02]  /*64570*/  @P1 STG.E.U8 desc[UR56][R4.64], R251 ;  /* 0x000000fb04001986 */ /* 0x0001e4000c101138 */
[----:B0-----:R-:W-:Y:S02]  /*64580*/  IADD3 R4, P6, R233, R11, RZ ;  /* 0x0000000be9047210 */ /* 0x001fe40007fde0ff */
[----:B------:R-:W-:-:S03]  /*64590*/  PRMT R251, R62, 0x7772, RZ ;  /* 0x000077723efb7816 */ /* 0x000fc600000000ff */
[----:B------:R-:W-:-:S05]  /*645a0*/  IMAD.X R5, R19, 0x1, R9, P6 ;  /* 0x0000000113057824 */ /* 0x000fca00030e0609 */
[----:B------:R0:W-:Y:S02]  /*645b0*/  @P4 STG.E.U8 desc[UR56][R4.64], R251 ;  /* 0x000000fb04004986 */ /* 0x0001e4000c101138 */
[----:B0-----:R-:W-:Y:S02]  /*645c0*/  IADD3 R4, P6, R233, R10, RZ ;  /* 0x0000000ae9047210 */ /* 0x001fe40007fde0ff */
[----:B------:R-:W-:-:S03]  /*645d0*/  PRMT R251, R62, 0x7773, RZ ;  /* 0x000077733efb7816 */ /* 0x000fc600000000ff */
[----:B------:R-:W-:-:S05]  /*645e0*/  IMAD.X R5, R19, 0x1, R8, P6 ;  /* 0x0000000113057824 */ /* 0x000fca00030e0608 */
[----:B------:R0:W-:Y:S02]  /*645f0*/  @P3 STG.E.U8 desc[UR56][R4.64], R251 ;  /* 0x000000fb04003986 */ /* 0x0001e4000c101138 */
[----:B0-----:R-:W-:Y:S02]  /*64600*/  IADD3 R4, P6, R18, R11, RZ ;  /* 0x0000000b12047210 */ /* 0x001fe40007fde0ff */
[----:B------:R-:W-:-:S03]  /*64610*/  PRMT R251, R211, 0x7770, RZ ;  /* 0x00007770d3fb7816 */ /* 0x000fc600000000ff */
[----:B------:R-:W-:Y:S02]  /*64620*/  IMAD.X R5, R2, 0x1, R9, P6 ;  /* 0x0000000102057824 */ /* 0x000fe400030e0609 */
[----:B------:R4:W-:Y:S02]  /*64630*/  @P0 STG.E.U8 desc[UR56][R20.64], R251 ;  /* 0x000000fb14000986 */ /* 0x0009e4000c101138 */
[----:B----4-:R-:W-:Y:S02]  /*64640*/  SHF.R.S32.HI R251, RZ, 0x1f, R63 ;  /* 0x0000001ffffb7819 */ /* 0x010fe4000001143f */
[----:B------:R-:W-:-:S05]  /*64650*/  IADD3 R20, P6, R63, R15, RZ ;  /* 0x0000000f3f147210 */ /* 0x000fca0007fde0ff */
[----:B------:R-:W-:-:S05]  /*64660*/  IMAD.X R21, R251, 0x1, R14, P6 ;  /* 0x00000001fb157824 */ /* 0x000fca00030e060e */
[----:B------:R-:W-:Y:S04]  /*64670*/  STL.64 [R1+0x20b0], R20 ;  /* 0x0020b01401007387 */ /* 0x000fe80000100a00 */
[----:B------:R-:W2:Y:S01]  /*64680*/  LDL.LU R19, [R1+0xe0] ;  /* 0x0000e00001137983 */ /* 0x000ea20000300800 */
[----:B------:R-:W-:-:S03]  /*64690*/  LOP3.LUT P1, RZ, R223, 0x800000, RZ, 0xc0, !PT ;  /* 0x00800000dfff7812 */ /* 0x000fc6000782c0ff */
[----:B------:R-:W3:Y:S10]  /*646a0*/  LDL.LU R62, [R1+0xe4] ;  /* 0x0000e400013e7983 */ /* 0x000ef40000300800 */
[----:B------:R-:W-:-:S02]  /*646b0*/  @P1 LOP3.LUT R224, R224, 0x100000, RZ, 0xfc, !PT ;  /* 0x00100000e0e01812 */ /* 0x000fc400078efcff */
[----:B------:R-:W-:Y:S02]  /*646c0*/  LOP3.LUT P1, RZ, R223, 0x200000, RZ, 0xc0, !PT ;  /* 0x00200000dfff7812 */ /* 0x000fe4000782c0ff */
[----:B------:R-:W-:-:S11]  /*646d0*/  LOP3.LUT R224, R224, 0xffdfffff, RZ, 0xc0, !PT ;  /* 0xffdfffffe0e07812 */ /* 0x000fd600078ec0ff */
[----:B------:R-:W-:Y:S02]  /*646e0*/  @P1 LOP3.LUT R224, R224, 0x200000, RZ, 0xfc, !PT ;  /* 0x00200000e0e01812 */ /* 0x000fe400078efcff */
        /* <DEDUP_REMOVED lines=13> */
[----:B------:R-:W-:Y:S02]  /*647c0*/  LOP3.LUT R224, R224, 0xfbffffff, RZ, 0xc0, !PT ;  /* 0xfbffffffe0e07812 */ /* 0x000fe400078ec0ff */
[----:B------:R-:W-:-:S09]  /*647d0*/  LOP3.LUT P2, RZ, R222, 0x100, RZ, 0xc0, !PT ;  /* 0x00000100deff7812 */ /* 0x000fd2000784c0ff */
[----:B------:R-:W-:Y:S02]  /*647e0*/  @P1 LOP3.LUT R224, R224, 0x4000000, RZ, 0xfc, !PT ;  /* 0x04000000e0e01812 */ /* 0x000fe400078efcff */
[----:B------:R-:W-:Y:S02]  /*647f0*/  LOP3.LUT P1, RZ, R223, 0x8000, RZ, 0xc0, !PT ;  /* 0x00008000dfff7812 */ /* 0x000fe4000782c0ff */
[----:B------:R-:W-:Y:S02]  /*64800*/  LOP3.LUT R224, R224, 0xf7ffffff, RZ, 0xc0, !PT ;  /* 0xf7ffffffe0e07812 */ /* 0x000fe400078ec0ff */
[----:B------:R-:W-:Y:S02]  /*64810*/  LOP3.LUT P5, RZ, R222, 0x200, RZ, 0xc0, !PT ;  /* 0x00000200deff7812 */ /* 0x000fe400078ac0ff */
[----:B------:R-:W-:Y:S02]  /*64820*/  PRMT R3, R211, 0x7771, RZ ;  /* 0x00007771d3037816 */ /* 0x000fe400000000ff */
[----:B------:R-:W-:-:S05]  /*64830*/  IADD3 R216, P6, R63, R13, RZ ;  /* 0x0000000d3fd87210 */ /* 0x000fca0007fde0ff */
[----:B------:R-:W-:Y:S01]  /*64840*/  @P1 LOP3.LUT R224, R224, 0x8000000, RZ, 0xfc, !PT ;  /* 0x08000000e0e01812 */ /* 0x000fe200078efcff */
[----:B------:R0:W-:Y:S01]  /*64850*/  @P2 STG.E.U8 desc[UR56][R6.64], R3 ;  /* 0x0000000306002986 */ /* 0x0001e2000c101138 */
[----:B------:R-:W-:-:S03]  /*64860*/  IMAD.X R217, R251, 0x1, R12, P6 ;  /* 0x00000001fbd97824 */ /* 0x000fc600030e060c */
[----:B------:R-:W-:Y:S04]  /*64870*/  STL.64 [R1+0x24d8], R224 ;  /* 0x0024d8e001007387 */ /* 0x000fe80000100a00 */
[----:B------:R1:W-:Y:S01]  /*64880*/  STL.64 [R1+0x24e0], R222 ;  /* 0x0024e0de01007387 */ /* 0x0003e20000100a00 */
[----:B0-----:R-:W-:Y:S02]  /*64890*/  PRMT R3, R211, 0x7772, RZ ;  /* 0x00007772d3037816 */ /* 0x001fe400000000ff */
[C---:B------:R-:W-:Y:S02]  /*648a0*/  LOP3.LUT P2, RZ, R223.reuse, 0x1000, RZ, 0xc0, !PT ;  /* 0x00001000dfff7812 */ /* 0x040fe4000784c0ff */
[----:B------:R-:W-:Y:S01]  /*648b0*/  LOP3.LUT P1, RZ, R223, 0x4000, RZ, 0xc0, !PT ;  /* 0x00004000dfff7812 */ /* 0x000fe2000782c0ff */
[----:B------:R0:W-:Y:S01]  /*648c0*/  @P5 STG.E.U8 desc[UR56][R4.64], R3 ;  /* 0x0000000304005986 */ /* 0x0001e2000c101138 */
[----:B-1----:R-:W-:-:S02]  /*648d0*/  IADD3 R222, P6, R63, R11, RZ ;  /* 0x0000000b3fde7210 */ /* 0x002fc40007fde0ff */
[C---:B------:R-:W-:Y:S02]  /*648e0*/  LOP3.LUT P5, RZ, R223.reuse, 0x2000, RZ, 0xc0, !PT ;  /* 0x00002000dfff7812 */ /* 0x040fe400078ac0ff */
[C---:B------:R-:W-:Y:S02]  /*648f0*/  LOP3.LUT P4, RZ, R223.reuse, 0x1000000, RZ, 0xc0, !PT ;  /* 0x01000000dfff7812 */ /* 0x040fe4000788c0ff */
[C---:B------:R-:W-:Y:S02]  /*64900*/  LOP3.LUT P3, RZ, R223.reuse, 0x2000000, RZ, 0xc0, !PT ;  /* 0x02000000dfff7812 */ /* 0x040fe4000786c0ff */
[----:B------:R-:W-:Y:S01]  /*64910*/  LOP3.LUT P0, RZ, R223, 0x4000000, RZ, 0xc0, !PT ;  /* 0x04000000dfff7812 */ /* 0x000fe2000780c0ff */
[----:B------:R-:W-:Y:S01]  /*64920*/  IMAD.X R223, R251, 0x1, R9, P6 ;  /* 0x00000001fbdf7824 */ /* 0x000fe200030e0609 */
[----:B------:R-:W-:-:S04]  /*64930*/  IADD3 R214, P6, R18, R10, RZ ;  /* 0x0000000a12d67210 */ /* 0x000fc80007fde0ff */
[----:B------:R1:W-:Y:S01]  /*64940*/  STL.64 [R1+0x24e8], R222 ;  /* 0x0024e8de01007387 */ /* 0x0003e20000100a00 */
[--C-:B------:R-:W-:Y:S01]  /*64950*/  IMAD.X R215, R2, 0x1, R8.reuse, P6 ;  /* 0x0000000102d77824 */ /* 0x100fe200030e0608 */
[----:B------:R-:W-:Y:S02]  /*64960*/  IADD3 R218, P6, R63, R10, RZ ;  /* 0x0000000a3fda7210 */ /* 0x000fe40007fde0ff */
[----:B------:R-:W4:Y:S03]  /*64970*/  LDL.LU R63, [R1+0xe8] ;  /* 0x0000e800013f7983 */ /* 0x000f260000300800 */
[----:B------:R-:W-:Y:S01]  /*64980*/  IMAD.X R219, R251, 0x1, R8, P6 ;  /* 0x00000001fbdb7824 */ /* 0x000fe200030e0608 */
[----:B------:R-:W-:Y:S01]  /*64990*/  SHF.R.S32.HI R251, RZ, 0x1f, R252 ;  /* 0x0000001ffffb7819 */ /* 0x000fe200000114fc */
[----:B------:R-:W4:Y:S01]  /*649a0*/  LDL.LU R18, [R1+0xec] ;  /* 0x0000ec0001127983 */ /* 0x000f220000300800 */
[----:B------:R-:W-:-:S05]  /*649b0*/  IADD3 R190, P6, R252, R15, RZ ;  /* 0x0000000ffcbe7210 */ /* 0x000fca0007fde0ff */
[----:B------:R-:W-:Y:S01]  /*649c0*/  IMAD.X R191, R251, 0x1, R14, P6 ;  /* 0x00000001fbbf7824 */ /* 0x000fe200030e060e */
[----:B------:R-:W-:-:S05]  /*649d0*/  IADD3 R2, P6, R252, R13, RZ ;  /* 0x0000000dfc027210 */ /* 0x000fca0007fde0ff */
[----:B0-----:R-:W-:Y:S01]  /*649e0*/  IMAD.X R3, R251, 0x1, R12, P6 ;  /* 0x00000001fb037824 */ /* 0x001fe200030e060c */
[----:B------:R-:W-:-:S05]  /*649f0*/  IADD3 R196, P6, R252, R11, RZ ;  /* 0x0000000bfcc47210 */ /* 0x000fca0007fde0ff */
[----:B------:R-:W-:Y:S01]  /*64a00*/  IMAD.X R197, R251, 0x1, R9, P6 ;  /* 0x00000001fbc57824 */ /* 0x000fe200030e0609 */
[----:B-1----:R-:W-:-:S05]  /*64a10*/  IADD3 R222, P6, R252, R10, RZ ;  /* 0x0000000afcde7210 */ /* 0x002fca0007fde0ff */
[----:B------:R-:W-:Y:S01]  /*64a20*/  IMAD.X R223, R251, 0x1, R8, P6 ;  /* 0x00000001fbdf7824 */ /* 0x000fe200030e0608 */
[----:B--2---:R-:W-:Y:S02]  /*64a30*/  SHF.R.S32.HI R251, RZ, 0x1f, R19 ;  /* 0x0000001ffffb7819 */ /* 0x004fe40000011413 */
[----:B------:R-:W-:-:S05]  /*64a40*/  IADD3 R4, P6, R19, R15, RZ ;  /* 0x0000000f13047210 */ /* 0x000fca0007fde0ff */
[----:B------:R-:W-:-:S05]  /*64a50*/  IMAD.X R5, R251, 0x1, R14, P6 ;  /* 0x00000001fb057824 */ /* 0x000fca00030e060e */
[----:B------:R0:W-:Y:S02]  /*64a60*/  STL.64 [R1+0x2068], R4 ;  /* 0x0020680401007387 */ /* 0x0001e40000100a00 */
[----:B0-----:R-:W-:-:S05]  /*64a70*/  IADD3 R4, P6, R19, R13, RZ ;  /* 0x0000000d13047210 */ /* 0x001fca0007fde0ff */
[----:B------:R-:W-:-:S05]  /*64a80*/  IMAD.X R5, R251, 0x1, R12, P6 ;  /* 0x00000001fb057824 */ /* 0x000fca00030e060c */
[----:B------:R0:W-:Y:S02]  /*64a90*/  STL.64 [R1+0x2060], R4 ;  /* 0x0020600401007387 */ /* 0x0001e40000100a00 */
[----:B0-----:R-:W-:-:S05]  /*64aa0*/  IADD3 R4, P6, R19, R11, RZ ;  /* 0x0000000b13047210 */ /* 0x001fca0007fde0ff */
[----:B------:R-:W-:-:S05]  /*64ab0*/  IMAD.X R5, R251, 0x1, R9, P6 ;  /* 0x00000001fb057824 */ /* 0x000fca00030e0609 */
[----:B------:R0:W-:Y:S02]  /*64ac0*/  STL.64 [R1+0x2058], R4 ;  /* 0x0020580401007387 */ /* 0x0001e40000100a00 */
[----:B0-----:R-:W-:-:S05]  /*64ad0*/  IADD3 R4, P6, R19, R10, RZ ;  /* 0x0000000a13047210 */ /* 0x001fca0007fde0ff */
[----:B------:R-:W-:-:S05]  /*64ae0*/  IMAD.X R5, R251, 0x1, R8, P6 ;  /* 0x00000001fb057824 */ /* 0x000fca00030e0608 */
[----:B------:R0:W-:Y:S04]  /*64af0*/  STL.64 [R1+0x2050], R4 ;  /* 0x0020500401007387 */ /* 0x0001e80000100a00 */
[----:B------:R-:W2:Y:S01]  /*64b00*/  LDL.LU R19, [R1+0xf0] ;  /* 0x0000f00001137983 */ /* 0x000ea20000300800 */
[----:B---3--:R-:W-:Y:S02]  /*64b10*/  SHF.R.S32.HI R251, RZ, 0x1f, R62 ;  /* 0x0000001ffffb7819 */ /* 0x008fe4000001143e */
        /* <DEDUP_REMOVED lines=10> */
[----:B------:R-:W-:Y:S01]  /*64bc0*/  IMAD.X R5, R251, 0x1, R8, P6 ;  /* 0x00000001fb057824 */ /* 0x000fe200030e0608 */
[----:B----4-:R-:W-:-:S04]  /*64bd0*/  SHF.R.S32.HI R251, RZ, 0x1f, R63 ;  /* 0x0000001ffffb7819 */ /* 0x010fc8000001143f */
[----:B------:R0:W-:Y:S04]  /*64be0*/  STL.64 [R1+0x2030], R4 ;  /* 0x0020300401007387 */ /* 0x0001e80000100a00 */
[----:B------:R-:W3:Y:S01]  /*64bf0*/  LDL.LU R62, [R1+0xf4] ;  /* 0x0000f400013e7983 */ /* 0x000ee20000300800 */
        /* <DEDUP_REMOVED lines=11> */
[----:B------:R-:W-:Y:S01]  /*64cb0*/  SHF.R.S32.HI R251, RZ, 0x1f, R18 ;  /* 0x0000001ffffb7819 */ /* 0x000fe20000011412 */
[----:B------:R-:W-:-:S03]  /*64cc0*/  IMAD.MOV.U32 R63, RZ, RZ, R17 ;  /* 0x000000ffff3f7224 */ /* 0x000fc600078e0011 */
[----:B------:R0:W-:Y:S01]  /*64cd0*/  STL.64 [R1+0x2010], R4 ;  /* 0x0020100401007387 */ /* 0x0001e20000100a00 */
[----:B------:R-:W-:Y:S02]  /*64ce0*/  IMAD.MOV.U32 R17, RZ, RZ, R60 ;  /* 0x000000ffff117224 */ /* 0x000fe400078e003c */
[----:B------:R-:W-:Y:S02]  /*64cf0*/  IMAD.MOV.U32 R60, RZ, RZ, R54 ;  /* 0x000000ffff3c7224 */ /* 0x000fe400078e0036 */
[----:B------:R-:W-:Y:S01]  /*64d00*/  IMAD.MOV.U32 R54, RZ, RZ, R38 ;  /* 0x000000ffff367224 */ /* 0x000fe200078e0026 */
[----:B0-----:R-:W-:Y:S01]  /*64d10*/  IADD3 R4, P6, R18, R15, RZ ;  /* 0x0000000f12047210 */ /* 0x001fe20007fde0ff */
[----:B------:R-:W-:Y:S02]  /*64d20*/  IMAD.MOV.U32 R38, RZ, RZ, R36 ;  /* 0x000000ffff267224 */ /* 0x000fe400078e0024 */
[----:B------:R-:W-:Y:S02]  /*64d30*/  IMAD.MOV.U32 R36, RZ, RZ, R33 ;  /* 0x000000ffff247224 */ /* 0x000fe400078e0021 */
[----:B------:R-:W-:-:S02]  /*64d40*/  IMAD.X R5, R251, 0x1, R14, P6 ;  /* 0x00000001fb057824 */ /* 0x000fc400030e060e */
[----:B------:R-:W-:Y:S02]  /*64d50*/  IMAD.MOV.U32 R33, RZ, RZ, R227 ;  /* 0x000000ffff217224 */ /* 0x000fe400078e00e3 */
[----:B------:R-:W4:Y:S04]  /*64d60*/  LDL.LU R227, [R1+0xf8] ;  /* 0x0000f80001e37983 */ /* 0x000f280000300800 */
        /* <DEDUP_REMOVED lines=10> */
[----:B------:R-:W4:Y:S01]  /*64e10*/  LDL.LU R18, [R1+0xfc] ;  /* 0x0000fc0001127983 */ /* 0x000f220000300800 */
[----:B--2---:R-:W-:Y:S02]  /*64e20*/  SHF.R.S32.HI R251, RZ, 0x1f, R19 ;  /* 0x0000001ffffb7819 */ /* 0x004fe40000011413 */
        /* <DEDUP_REMOVED lines=26> */
[----:B------:R-:W3:Y:S01]  /*64fd0*/  LDL.LU R232, [R1+0x104] ;  /* 0x0001040001e87983 */ /* 0x000ee20000300800 */
[----:B----4-:R-:W-:Y:S02]  /*64fe0*/  SHF.R.S32.HI R251, RZ, 0x1f, R227 ;  /* 0x0000001ffffb7819 */ /* 0x010fe400000114e3 */
[----:B0-----:R-:W-:-:S05]  /*64ff0*/  IADD3 R4, P6, R227, R15, RZ ;  /* 0x0000000fe3047210 */ /* 0x001fca0007fde0ff */
[----:B------:R-:W-:-:S05]  /*65000*/  IMAD.X R5, R251, 0x1, R14, P6 ;  /* 0x00000001fb057824 */ /* 0x000fca00030e060e */
[----:B------:R0:W-:Y:S02]  /*65010*/  STL.64 [R1+0x1fa8], R4 ;  /* 0x001fa80401007387 */ /* 0x0001e40000100a00 */
[----:B0-----:R-:W-:-:S05]  /*65020*/  IADD3 R4, P6, R227, R13, RZ ;  /* 0x0000000de3047210 */ /* 0x001fca0007fde0ff */
[----:B------:R-:W-:-:S05]  /*65030*/  IMAD.X R5, R251, 0x1, R12, P6 ;  /* 0x00000001fb057824 */ /* 0x000fca00030e060c */
[----:B------:R0:W-:Y:S01]  /*65040*/  STL.64 [R1+0x1fa0], R4 ;  /* 0x001fa00401007387 */ /* 0x0001e20000100a00 */
[----:B------:R-:W-:Y:S02]  /*65050*/  IMAD.MOV.U32 R62, RZ, RZ, R17 ;  /* 0x000000ffff3e7224 */ /* 0x000fe400078e0011 */
[----:B------:R-:W-:Y:S02]  /*65060*/  IMAD.MOV.U32 R17, RZ, RZ, R60 ;  /* 0x000000ffff117224 */ /* 0x000fe400078e003c */
[----:B------:R-:W-:Y:S01]  /*65070*/  IMAD.MOV.U32 R60, RZ, RZ, R226 ;  /* 0x000000ffff3c7224 */ /* 0x000fe200078e00e2 */
[----:B0-----:R-:W-:-:S05]  /*65080*/  IADD3 R4, P6, R227, R11, RZ ;  /* 0x0000000be3047210 */ /* 0x001fca0007fde0ff */
[----:B------:R-:W-:Y:S01]  /*65090*/  IMAD.X R5, R251, 0x1, R9, P6 ;  /* 0x00000001fb057824 */ /* 0x000fe200030e0609 */
[----:B------:R-:W-:-:S04]  /*650a0*/  IADD3 R226, P6, R227, R10, RZ ;  /* 0x0000000ae3e27210 */ /* 0x000fc80007fde0ff */
[----:B------:R0:W-:Y:S01]  /*650b0*/  STL.64 [R1+0x1f98], R4 ;  /* 0x001f980401007387 */ /* 0x0001e20000100a00 */
[----:B------:R-:W-:-:S03]  /*650c0*/  IMAD.X R227, R251, 0x1, R8, P6 ;  /* 0x00000001fbe37824 */ /* 0x000fc600030e0608 */
[----:B------:R-:W4:Y:S01]  /*650d0*/  LDL.LU R233, [R1+0x108] ;  /* 0x0001080001e97983 */ /* 0x000f220000300800 */
[----:B------:R-:W-:Y:S02]  /*650e0*/  SHF.R.S32.HI R251, RZ, 0x1f, R18 ;  /* 0x0000001ffffb7819 */ /* 0x000fe40000011412 */
        /* <DEDUP_REMOVED lines=55> */
[----:B------:R-:W-:Y:S02]  /*65460*/  SHF.R.S32.HI R251, RZ, 0x1f, R18 ;  /* 0x0000001ffffb7819 */ /* 0x000fe40000011412 */
[----:B0-----:R-:W-:-:S05]  /*65470*/  IADD3 R4, P6, R18, R15, RZ ;  /* 0x0000000f12047210 */ /* 0x001fca0007fde0ff */
[----:B------:R-:W-:Y:S01]  /*65480*/  IMAD.X R5, R251, 0x1, R14, P6 ;  /* 0x00000001fb057824 */ /* 0x000fe200030e060e */
[----:B------:R-:W-:-:S04]  /*65490*/  IADD3 R6, P6, R18, R13, RZ ;  /* 0x0000000d12067210 */ /* 0x000fc80007fde0ff */
[----:B------:R0:W-:Y:S01]  /*654a0*/  STL.64 [R1+0x1f08], R4 ;  /* 0x001f080401007387 */ /* 0x0001e20000100a00 */
[----:B------:R-:W-:Y:S01]  /*654b0*/  IMAD.X R7, R251, 0x1, R12, P6 ;  /* 0x00000001fb077824 */ /* 0x000fe200030e060c */
        /* <DEDUP_REMOVED lines=47> */
[----:B------:R-:W-:-:S04]  /*657b0*/  SHF.R.S32.HI R251, RZ, 0x1f, R18 ;  /* 0x0000001ffffb7819 */ /* 0x000fc80000011412 */
[----:B------:R0:W-:Y:S04]  /*657c0*/  STL.64 [R1+0x1e90], R4 ;  /* 0x001e900401007387 */ /* 0x0001e80000100a00 */
[----:B------:R-:W4:Y:S01]  /*657d0*/  LDL.LU R233, [R1+0x128] ;  /* 0x0001280001e97983 */ /* 0x000f220000300800 */
        /* <DEDUP_REMOVED lines=141> */
[----:B------:R-:W-:Y:S02]  /*660b0*/  IMAD.X R5, R251, 0x1, R14, P6 ;  /* 0x00000001fb057824 */ /* 0x000fe400030e060e */
        /* <DEDUP_REMOVED lines=8> */
[----:B------:R-:W-:Y:S01]  /*66140*/  IMAD.X R5, R251, 0x1, R12, P6 ;  /* 0x00000001fb057824 */ /* 0x000fe200030e060c */
[----:B------:R-:W-:Y:S01]  /*66150*/  IADD3 R228, P6, R25, R11, RZ ;  /* 0x0000000b19e47210 */ /* 0x000fe20007fde0ff */
[----:B------:R-:W-:-:S02]  /*66160*/  IMAD.MOV.U32 R17, RZ, RZ, R60 ;  /* 0x000000ffff117224 */ /* 0x000fc400078e003c */
[----:B------:R-:W-:Y:S01]  /*66170*/  IMAD.MOV.U32 R60, RZ, RZ, R37 ;  /* 0x000000ffff3c7224 */ /* 0x000fe200078e0025 */
[----:B------:R0:W-:Y:S01]  /*66180*/  STL.64 [R1+0x1d40], R4 ;  /* 0x001d400401007387 */ /* 0x0001e20000100a00 */
[----:B------:R-:W-:Y:S02]  /*66190*/  IMAD.MOV.U32 R37, RZ, RZ, R229 ;  /* 0x000000ffff257224 */ /* 0x000fe400078e00e5 */
[----:B------:R-:W-:Y:S01]  /*661a0*/  IMAD.X R229, R251, 0x1, R9, P6 ;  /* 0x00000001fbe57824 */ /* 0x000fe200030e0609 */
[----:B0-----:R-:W-:-:S04]  /*661b0*/  IADD3 R4, P6, R25, R10, RZ ;  /* 0x0000000a19047210 */ /* 0x001fc80007fde0ff */
[----:B------:R-:W-:Y:S01]  /*661c0*/  STL.64 [R1+0x24b8], R228 ;  /* 0x0024b8e401007387 */ /* 0x000fe20000100a00 */
        /* <DEDUP_REMOVED lines=104> */
[----:B------:R0:W-:Y:S01]  /*66850*/  STL.64 [R1+0x1c48], R4 ;  /* 0x001c480401007387 */ /* 0x0001e20000100a00 */
[----:B------:R-:W-:Y:S02]  /*66860*/  IMAD.MOV.U32 R233, RZ, RZ, R28 ;  /* 0x000000ffffe97224 */ /* 0x000fe400078e001c */
[----:B------:R-:W-:Y:S01]  /*66870*/  IMAD.MOV.U32 R232, RZ, RZ, R18 ;  /* 0x000000ffffe87224 */ /* 0x000fe200078e0012 */
[----:B0-----:R-:W-:Y:S01]  /*66880*/  IADD3 R4, P6, R25, R13, RZ ;  /* 0x0000000d19047210 */ /* 0x001fe20007fde0ff */
[----:B------:R-:W-:-:S04]  /*66890*/  IMAD.MOV.U32 R18, RZ, RZ, R19 ;  /* 0x000000ffff127224 */ /* 0x000fc800078e0013 */
[----:B------:R-:W-:Y:S01]  /*668a0*/  IMAD.X R5, R251, 0x1, R12, P6 ;  /* 0x00000001fb057824 */ /* 0x000fe200030e060c */
[----:B------:R-:W-:Y:S01]  /*668b0*/  IADD3 R28, P6, R25, R11, RZ ;  /* 0x0000000b191c7210 */ /* 0x000fe20007fde0ff */
[----:B------:R-:W-:Y:S02]  /*668c0*/  IMAD.MOV.U32 R19, RZ, RZ, R58 ;  /* 0x000000ffff137224 */ /* 0x000fe400078e003a */
[----:B------:R-:W-:Y:S01]  /*668d0*/  IMAD.MOV.U32 R58, RZ, RZ, R29 ;  /* 0x000000ffff3a7224 */ /* 0x000fe200078e001d */
[----:B------:R0:W-:Y:S01]  /*668e0*/  STL.64 [R1+0x1c40], R4 ;  /* 0x001c400401007387 */ /* 0x0001e20000100a00 */
[----:B------:R-:W-:Y:S01]  /*668f0*/  IMAD.X R29, R251, 0x1, R9, P6 ;  /* 0x00000001fb1d7824 */ /* 0x000fe200030e0609 */
[----:B0-----:R-:W-:-:S04]  /*66900*/  IADD3 R4, P6, R25, R10, RZ ;  /* 0x0000000a19047210 */ /* 0x001fc80007fde0ff */
[----:B------:R-:W-:Y:S01]  /*66910*/  STL.64 [R1+0x2498], R28 ;  /* 0x0024981c01007387 */ /* 0x000fe20000100a00 */
[----:B------:R-:W-:-:S05]  /*66920*/  IMAD.X R5, R251, 0x1, R8, P6 ;  /* 0x00000001fb057824 */ /* 0x000fca00030e0608 */
[----:B------:R0:W-:Y:S01]  /*66930*/  STL.64 [R1+0x1c30], R4 ;  /* 0x001c300401007387 */ /* 0x0001e20000100a00 */
[----:B------:R-:W-:Y:S02]  /*66940*/  IMAD.MOV.U32 R25, RZ, RZ, R232 ;  /* 0x000000ffff197224 */ /* 0x000fe400078e00e8 */
[----:B------:R-:W-:Y:S02]  /*66950*/  IMAD.MOV.U32 R232, RZ, RZ, R233 ;  /* 0x000000ffffe87224 */ /* 0x000fe400078e00e9 */
[----:B------:R-:W-:Y:S02]  /*66960*/  IMAD.MOV.U32 R233, RZ, RZ, R53 ;  /* 0x000000ffffe97224 */ /* 0x000fe400078e0035 */
[----:B------:R-:W-:Y:S02]  /*66970*/  IMAD.MOV.U32 R53, RZ, RZ, R31 ;  /* 0x000000ffff357224 */ /* 0x000fe400078e001f */
[----:B------:R-:W3:Y:S01]  /*66980*/  LDL.LU R31, [R1+0x174] ;  /* 0x00017400011f7983 */ /* 0x000ee20000300800 */
[----:B----4-:R-:W-:-:S02]  /*66990*/  SHF.R.S32.HI R251, RZ, 0x1f, R20 ;  /* 0x0000001ffffb7819 */ /* 0x010fc40000011414 */
        /* <DEDUP_REMOVED lines=28> */
[----:B------:R-:W-:Y:S02]  /*66b60*/  IMAD.MOV.U32 R232, RZ, RZ, R233 ;  /* 0x000000ffffe87224 */ /* 0x000fe400078e00e9 */
[----:B------:R-:W-:Y:S02]  /*66b70*/  IMAD.MOV.U32 R233, RZ, RZ, R63 ;  /* 0x000000ffffe97224 */ /* 0x000fe400078e003f */
[----:B------:R-:W-:Y:S02]  /*66b80*/  IMAD.MOV.U32 R63, RZ, RZ, R231 ;  /* 0x000000ffff3f7224 */ /* 0x000fe400078e00e7 */
[----:B------:R-:W4:Y:S01]  /*66b90*/  LDL.LU R231, [R1+0x17c] ;  /* 0x00017c0001e77983 */ /* 0x000f220000300800 */
[----:B--2---:R-:W-:-:S02]  /*66ba0*/  SHF.R.S32.HI R251, RZ, 0x1f, R21 ;  /* 0x0000001ffffb7819 */ /* 0x004fc40000011415 */
        /* <DEDUP_REMOVED lines=21> */
[----:B------:R-:W-:Y:S02]  /*66d00*/  IMAD.X R5, R251, 0x1, R12, P6 ;  /* 0x00000001fb057824 */ /* 0x000fe400030e060c */
[----:B------:R-:W-:Y:S02]  /*66d10*/  IMAD.MOV.U32 R233, RZ, RZ, R60 ;  /* 0x000000ffffe97224 */ /* 0x000fe400078e003c */
[----:B------:R-:W-:Y:S01]  /*66d20*/  IMAD.MOV.U32 R60, RZ, RZ, R54 ;  /* 0x000000ffff3c7224 */ /* 0x000fe200078e0036 */
[----:B------:R0:W-:Y:S01]  /*66d30*/  STL.64 [R1+0x1bc0], R4 ;  /* 0x001bc00401007387 */ /* 0x0001e20000100a00 */
[----:B------:R-:W-:Y:S02]  /*66d40*/  IMAD.MOV.U32 R54, RZ, RZ, R55 ;  /* 0x000000ffff367224 */ /* 0x000fe400078e0037 */
[----:B------:R-:W-:Y:S02]  /*66d50*/  IMAD.MOV.U32 R55, RZ, RZ, R38 ;  /* 0x000000ffff377224 */ /* 0x000fe400078e0026 */
[----:B------:R-:W-:-:S02]  /*66d60*/  IMAD.MOV.U32 R38, RZ, RZ, R39 ;  /* 0x000000ffff267224 */ /* 0x000fc400078e0027 */
[----:B------:R-:W-:Y:S01]  /*66d70*/  IMAD.MOV.U32 R39, RZ, RZ, R33 ;  /* 0x000000ffff277224 */ /* 0x000fe200078e0021 */
[----:B0-----:R-:W-:Y:S01]  /*66d80*/  IADD3 R4, P6, R31, R11, RZ ;  /* 0x0000000b1f047210 */ /* 0x001fe20007fde0ff */
[----:B------:R-:W-:Y:S02]  /*66d90*/  IMAD.MOV.U32 R20, RZ, RZ, R21 ;  /* 0x000000ffff147224 */ /* 0x000fe400078e0015 */
[----:B------:R-:W-:Y:S02]  /*66da0*/  IMAD.MOV.U32 R33, RZ, RZ, R30 ;  /* 0x000000ffff217224 */ /* 0x000fe400078e001e */
[----:B------:R-:W-:Y:S01]  /*66db0*/  IMAD.X R5, R251, 0x1, R9, P6 ;  /* 0x00000001fb057824 */ /* 0x000fe200030e0609 */
[----:B------:R-:W-:Y:S01]  /*66dc0*/  IADD3 R30, P6, R31, R10, RZ ;  /* 0x0000000a1f1e7210 */ /* 0x000fe20007fde0ff */
[----:B------:R-:W-:Y:S02]  /*66dd0*/  IMAD.MOV.U32 R21, RZ, RZ, R232 ;  /* 0x000000ffff157224 */ /* 0x000fe400078e00e8 */
[----:B------:R-:W-:-:S02]  /*66de0*/  IMAD.MOV.U32 R232, RZ, RZ, R233 ;  /* 0x000000ffffe87224 */ /* 0x000fc400078e00e9 */
[----:B------:R-:W-:Y:S02]  /*66df0*/  IMAD.MOV.U32 R233, RZ, RZ, R60 ;  /* 0x000000ffffe97224 */ /* 0x000fe400078e003c */
[----:B------:R-:W-:Y:S02]  /*66e00*/  IMAD.MOV.U32 R60, RZ, RZ, R54 ;  /* 0x000000ffff3c7224 */ /* 0x000fe400078e0036 */
[----:B------:R-:W-:Y:S01]  /*66e10*/  IMAD.MOV.U32 R54, RZ, RZ, R38 ;  /* 0x000000ffff367224 */ /* 0x000fe200078e0026 */
[----:B------:R0:W-:Y:S01]  /*66e20*/  STL.64 [R1+0x1bb8], R4 ;  /* 0x001bb80401007387 */ /* 0x0001e20000100a00 */
[----:B------:R-:W-:Y:S02]  /*66e30*/  IMAD.MOV.U32 R38, RZ, RZ, R39 ;  /* 0x000000ffff267224 */ /* 0x000fe400078e0027 */
[----:B------:R-:W-:Y:S02]  /*66e40*/  IMAD.MOV.U32 R39, RZ, RZ, R33 ;  /* 0x000000ffff277224 */ /* 0x000fe400078e0021 */
[----:B------:R-:W-:Y:S01]  /*66e50*/  IMAD.X R31, R251, 0x1, R8, P6 ;  /* 0x00000001fb1f7824 */ /* 0x000fe200030e0608 */
[----:B------:R-:W3:Y:S04]  /*66e60*/  LDL.LU R33, [R1+0x184] ;  /* 0x0001840001217983 */ /* 0x000ee80000300800 */
[----:B------:R-:W-:Y:S01]  /*66e70*/  STL.64 [R1+0x2470], R30 ;  /* 0x0024701e01007387 */ /* 0x000fe20000100a00 */
        /* <DEDUP_REMOVED lines=29> */
[----:B------:R-:W4:Y:S04]  /*67050*/  LDL.LU R49, [R1+0x18c] ;  /* 0x00018c0001317983 */ /* 0x000f280000300800 */
[----:B------:R-:W-:Y:S01]  /*67060*/  STL.64 [R1+0x2478], R230 ;  /* 0x002478e601007387 */ /* 0x000fe20000100a00 */
        /* <DEDUP_REMOVED lines=20> */
[----:B------:R0:W-:Y:S01]  /*671b0*/  STL.64 [R1+0x1b40], R4 ;  /* 0x001b400401007387 */ /* 0x0001e20000100a00 */
[----:B------:R-:W-:Y:S01]  /*671c0*/  IMAD.MOV.U32 R26, RZ, RZ, R27 ;  /* 0x000000ffff1a7224 */ /* 0x000fe200078e001b */
[----:B0-----:R-:W-:-:S05]  /*671d0*/  IADD3 R4, P6, R33, R11, RZ ;  /* 0x0000000b21047210 */ /* 0x001fca0007fde0ff */
[----:B------:R-:W-:Y:S02]  /*671e0*/  IMAD.X R5, R251, 0x1, R9, P6 ;  /* 0x00000001fb057824 */ /* 0x000fe400030e0609 */
[----:B------:R-:W-:-:S03]  /*671f0*/  IMAD.MOV.U32 R27, RZ, RZ, R21 ;  /* 0x000000ffff1b7224 */ /* 0x000fc600078e0015 */
[----:B------:R0:W-:Y:S01]  /*67200*/  STL.64 [R1+0x1b38], R4 ;  /* 0x001b380401007387 */ /* 0x0001e20000100a00 */
[----:B------:R-:W-:-:S03]  /*67210*/  IMAD.MOV.U32 R21, RZ, RZ, R232 ;  /* 0x000000ffff157224 */ /* 0x000fc600078e00e8 */
[----:B------:R-:W3:Y:S01]  /*67220*/  LDL.LU R48, [R1+0x194] ;  /* 0x0001940001307983 */ /* 0x000ee20000300800 */
[----:B------:R-:W-:Y:S02]  /*67230*/  IMAD.MOV.U32 R232, RZ, RZ, R63 ;  /* 0x000000ffffe87224 */ /* 0x000fe400078e003f */
[----:B------:R-:W-:Y:S02]  /*67240*/  IMAD.MOV.U32 R63, RZ, RZ, R60 ;  /* 0x000000ffff3f7224 */ /* 0x000fe400078e003c */
[----:B------:R-:W-:Y:S01]  /*67250*/  IMAD.MOV.U32 R60, RZ, RZ, R32 ;  /* 0x000000ffff3c7224 */ /* 0x000fe200078e0020 */
[----:B------:R-:W-:Y:S01]  /*67260*/  IADD3 R32, P6, R33, R10, RZ ;  /* 0x0000000a21207210 */ /* 0x000fe20007fde0ff */
[----:B------:R-:W-:-:S04]  /*67270*/  IMAD.MOV.U32 R23, RZ, RZ, R232 ;  /* 0x000000ffff177224 */ /* 0x000fc800078e00e8 */
[----:B------:R-:W-:Y:S02]  /*67280*/  IMAD.X R33, R251, 0x1, R8, P6 ;  /* 0x00000001fb217824 */ /* 0x000fe400030e0608 */
[----:B------:R-:W-:Y:S02]  /*67290*/  IMAD.MOV.U32 R232, RZ, RZ, R60 ;  /* 0x000000ffffe87224 */ /* 0x000fe400078e003c */
[----:B------:R-:W-:Y:S01]  /*672a0*/  IMAD.MOV.U32 R60, RZ, RZ, R36 ;  /* 0x000000ffff3c7224 */ /* 0x000fe200078e0024 */
[----:B------:R-:W-:Y:S01]  /*672b0*/  STL.64 [R1+0x2480], R32 ;  /* 0x0024802001007387 */ /* 0x000fe20000100a00 */
[----:B------:R-:W-:Y:S01]  /*672c0*/  IMAD.MOV.U32 R22, RZ, RZ, R27 ;  /* 0x000000ffff167224 */ /* 0x000fe200078e001b */
[----:B----4-:R-:W-:Y:S02]  /*672d0*/  SHF.R.S32.HI R251, RZ, 0x1f, R41 ;  /* 0x0000001ffffb7819 */ /* 0x010fe40000011429 */
[----:B0-----:R-:W-:-:S05]  /*672e0*/  IADD3 R4, P6, R41, R15, RZ ;  /* 0x0000000f29047210 */ /* 0x001fca0007fde0ff */
[----:B------:R-:W-:Y:S01]  /*672f0*/  IMAD.X R5, R251, 0x1, R14, P6 ;  /* 0x00000001fb057824 */ /* 0x000fe200030e060e */
[----:B------:R-:W-:Y:S01]  /*67300*/  IADD3 R36, P6, R41, R13, RZ ;  /* 0x0000000d29247210 */ /* 0x000fe20007fde0ff */
[----:B------:R-:W-:-:S03]  /*67310*/  IMAD.MOV.U32 R27, RZ, RZ, R37 ;  /* 0x000000ffff1b7224 */ /* 0x000fc600078e0025 */
[----:B------:R0:W-:Y:S01]  /*67320*/  STL.64 [R1+0x1b28], R4 ;  /* 0x001b280401007387 */ /* 0x0001e20000100a00 */
[----:B------:R-:W-:Y:S01]  /*67330*/  IMAD.X R37, R251, 0x1, R12, P6 ;  /* 0x00000001fb257824 */ /* 0x000fe200030e060c */
[----:B0-----:R-:W-:-:S04]  /*67340*/  IADD3 R4, P6, R41, R11, RZ ;  /* 0x0000000b29047210 */ /* 0x001fc80007fde0ff */
[----:B------:R-:W-:Y:S01]  /*67350*/  STL.64 [R1+0x2450], R36 ;  /* 0x0024502401007387 */ /* 0x000fe20000100a00 */
[----:B------:R-:W-:-:S05]  /*67360*/  IMAD.X R5, R251, 0x1, R9, P6 ;  /* 0x00000001fb057824 */ /* 0x000fca00030e0609 */
[----:B------:R0:W-:Y:S02]  /*67370*/  STL.64 [R1+0x1b18], R4 ;  /* 0x001b180401007387 */ /* 0x0001e40000100a00 */
[----:B0-----:R-:W-:Y:S01]  /*67380*/  IADD3 R4, P6, R41, R10, RZ ;  /* 0x0000000a29047210 */ /* 0x001fe20007fde0ff */
[----:B------:R-:W-:Y:S02]  /*67390*/  IMAD.MOV.U32 R41, RZ, RZ, R22 ;  /* 0x000000ffff297224 */ /* 0x000fe400078e0016 */
[----:B------:R-:W-:Y:S02]  /*673a0*/  IMAD.MOV.U32 R22, RZ, RZ, R23 ;  /* 0x000000ffff167224 */ /* 0x000fe400078e0017 */
[----:B------:R-:W-:Y:S02]  /*673b0*/  IMAD.X R5, R251, 0x1, R8, P6 ;  /* 0x00000001fb057824 */ /* 0x000fe400030e0608 */
[----:B------:R-:W-:Y:S02]  /*673c0*/  IMAD.MOV.U32 R23, RZ, RZ, R27 ;  /* 0x000000ffff177224 */ /* 0x000fe400078e001b */
[----:B------:R-:W-:Y:S01]  /*673d0*/  IMAD.MOV.U32 R27, RZ, RZ, R19 ;  /* 0x000000ffff1b7224 */ /* 0x000fe200078e0013 */
[----:B------:R0:W-:Y:S01]  /*673e0*/  STL.64 [R1+0x1b10], R4 ;  /* 0x001b100401007387 */ /* 0x0001e20000100a00 */
[----:B------:R-:W-:-:S03]  /*673f0*/  IMAD.MOV.U32 R19, RZ, RZ, R39 ;  /* 0x000000ffff137224 */ /* 0x000fc600078e0027 */
        /* <DEDUP_REMOVED lines=36> */
[----:B------:R-:W-:Y:S02]  /*67640*/  IMAD.MOV.U32 R17, RZ, RZ, R56 ;  /* 0x000000ffff117224 */ /* 0x000fe400078e0038 */
[----:B------:R-:W-:Y:S01]  /*67650*/  IMAD.MOV.U32 R56, RZ, RZ, R34 ;  /* 0x000000ffff387224 */ /* 0x000fe200078e0022 */
[----:B0-----:R-:W-:Y:S01]  /*67660*/  IADD3 R4, P6, R48, R13, RZ ;  /* 0x0000000d30047210 */ /* 0x001fe20007fde0ff */
[----:B------:R-:W-:-:S04]  /*67670*/  IMAD.MOV.U32 R49, RZ, RZ, R41 ;  /* 0x000000ffff317224 */ /* 0x000fc800078e0029 */
[C---:B------:R-:W-:Y:S01]  /*67680*/  IMAD.X R5, R251.reuse, 0x1, R12, P6 ;  /* 0x00000001fb057824 */ /* 0x040fe200030e060c */
[C---:B------:R-:W-:Y:S01]  /*67690*/  IADD3 R34, P6, R48.reuse, R11, RZ ;  /* 0x0000000b30227210 */ /* 0x040fe20007fde0ff */
[----:B------:R-:W-:Y:S02]  /*676a0*/  IMAD.MOV.U32 R41, RZ, RZ, R22 ;  /* 0x000000ffff297224 */ /* 0x000fe400078e0016 */
        /* <DEDUP_REMOVED lines=20> */
[----:B------:R-:W-:Y:S02]  /*677f0*/  IMAD.MOV.U32 R48, RZ, RZ, R49 ;  /* 0x000000ffff307224 */ /* 0x000fe400078e0031 */
[----:B------:R-:W-:Y:S02]  /*67800*/  IMAD.MOV.U32 R49, RZ, RZ, R21 ;  /* 0x000000ffff317224 */ /* 0x000fe400078e0015 */
[----:B------:R-:W-:Y:S01]  /*67810*/  IMAD.MOV.U32 R21, RZ, RZ, R38 ;  /* 0x000000ffff157224 */ /* 0x000fe200078e0026 */
[----:B------:R-:W-:-:S05]  /*67820*/  IADD3 R38, P6, R39, R10, RZ ;  /* 0x0000000a27267210 */ /* 0x000fca0007fde0ff */
[----:B------:R-:W-:-:S05]  /*67830*/  IMAD.X R39, R251, 0x1, R8, P6 ;  /* 0x00000001fb277824 */ /* 0x000fca00030e0608 */
[----:B------:R-:W-:Y:S01]  /*67840*/  STL.64 [R1+0x2430], R38 ;  /* 0x0024302601007387 */ /* 0x000fe20000100a00 */
        /* <DEDUP_REMOVED lines=28> */
[----:B---3--:R-:W-:Y:S01]  /*67a10*/  SHF.R.S32.HI R251, RZ, 0x1f, R43 ;  /* 0x0000001ffffb7819 */ /* 0x008fe2000001142b */
[----:B------:R-:W-:Y:S02]  /*67a20*/  IMAD.MOV.U32 R234, RZ, RZ, R26 ;  /* 0x000000ffffea7224 */ /* 0x000fe400078e001a */
[----:B------:R-:W-:Y:S01]  /*67a30*/  IMAD.MOV.U32 R26, RZ, RZ, R19 ;  /* 0x000000ffff1a7224 */ /* 0x000fe200078e0013 */
[----:B0-----:R-:W-:Y:S01]  /*67a40*/  IADD3 R4, P6, R43, R15, RZ ;  /* 0x0000000f2b047210 */ /* 0x001fe20007fde0ff */
[----:B------:R-:W-:-:S02]  /*67a50*/  IMAD.MOV.U32 R19, RZ, RZ, R16 ;  /* 0x000000ffff137224 */ /* 0x000fc400078e0010 */
[----:B------:R-:W-:Y:S02]  /*67a60*/  IMAD.MOV.U32 R16, RZ, RZ, R59 ;  /* 0x000000ffff107224 */ /* 0x000fe400078e003b */
[----:B------:R-:W-:Y:S02]  /*67a70*/  IMAD.X R5, R251, 0x1, R14, P6 ;  /* 0x00000001fb057824 */ /* 0x000fe400030e060e */
[----:B------:R-:W-:Y:S01]  /*67a80*/  IMAD.MOV.U32 R59, RZ, RZ, R52 ;  /* 0x000000ffff3b7224 */ /* 0x000fe200078e0034 */
[----:B------:R-:W-:Y:S01]  /*67a90*/  IADD3 R52, P6, R43, R13, RZ ;  /* 0x0000000d2b347210 */ /* 0x000fe20007fde0ff */
[----:B------:R-:W-:Y:S02]  /*67aa0*/  IMAD.MOV.U32 R235, RZ, RZ, R25 ;  /* 0x000000ffffeb7224 */ /* 0x000fe400078e0019 */
[----:B------:R-:W-:Y:S01]  /*67ab0*/  IMAD.MOV.U32 R25, RZ, RZ, R58 ;  /* 0x000000ffff197224 */ /* 0x000fe200078e003a */
[----:B------:R0:W-:Y:S01]  /*67ac0*/  STL.64 [R1+0x1a48], R4 ;  /* 0x001a480401007387 */ /* 0x0001e20000100a00 */
[----:B------:R-:W-:-:S02]  /*67ad0*/  IMAD.MOV.U32 R58, RZ, RZ, R53 ;  /* 0x000000ffff3a7224 */ /* 0x000fc400078e0035 */
[----:B------:R-:W-:Y:S01]  /*67ae0*/  IMAD.X R53, R251, 0x1, R12, P6 ;  /* 0x00000001fb357824 */ /* 0x000fe200030e060c */
[----:B0-----:R-:W-:-:S04]  /*67af0*/  IADD3 R4, P6, R43, R11, RZ ;  /* 0x0000000b2b047210 */ /* 0x001fc80007fde0ff */
[----:B------:R-:W-:Y:S01]  /*67b00*/  STL.64 [R1+0x2438], R52 ;  /* 0x0024383401007387 */ /* 0x000fe20000100a00 */
[----:B------:R-:W-:-:S05]  /*67b10*/  IMAD.X R5, R251, 0x1, R9, P6 ;  /* 0x00000001fb057824 */ /* 0x000fca00030e0609 */
[----:B------:R0:W-:Y:S02]  /*67b20*/  STL.64 [R1+0x1a38], R4 ;  /* 0x001a380401007387 */ /* 0x0001e40000100a00 */
[----:B0-----:R-:W-:-:S05]  /*67b30*/  IADD3 R4, P6, R43, R10, RZ ;  /* 0x0000000a2b047210 */ /* 0x001fca0007fde0ff */
[----:B------:R-:W-:-:S05]  /*67b40*/  IMAD.X R5, R251, 0x1, R8, P6 ;  /* 0x00000001fb057824 */ /* 0x000fca00030e0608 */
[----:B------:R0:W-:Y:S04]  /*67b50*/  STL.64 [R1+0x1a30], R4 ;  /* 0x001a300401007387 */ /* 0x0001e80000100a00 */
[----:B------:R-:W3:Y:S01]  /*67b60*/  LDL.LU R44, [R1+0x1b4] ;  /* 0x0001b400012c7983 */ /* 0x000ee20000300800 */
[----:B----4-:R-:W-:Y:S01]  /*67b70*/  SHF.R.S32.HI R251, RZ, 0x1f, R50 ;  /* 0x0000001ffffb7819 */ /* 0x010fe20000011432 */
[----:B------:R-:W-:Y:S02]  /*67b80*/  IMAD.MOV.U32 R42, RZ, RZ, R235 ;  /* 0x000000ffff2a7224 */ /* 0x000fe400078e00eb */
[----:B------:R-:W-:Y:S01]  /*67b90*/  IMAD.MOV.U32 R235, RZ, RZ, R23 ;  /* 0x000000ffffeb7224 */ /* 0x000fe200078e0017 */
[----:B0-----:R-:W-:Y:S01]  /*67ba0*/  IADD3 R4, P6, R50, R15, RZ ;  /* 0x0000000f32047210 */ /* 0x001fe20007fde0ff */
[----:B------:R-:W-:-:S02]  /*67bb0*/  IMAD.MOV.U32 R23, RZ, RZ, R56 ;  /* 0x000000ffff177224 */ /* 0x000fc400078e0038 */
[----:B------:R-:W-:Y:S02]  /*67bc0*/  IMAD.MOV.U32 R43, RZ, RZ, R234 ;  /* 0x000000ffff2b7224 */ /* 0x000fe400078e00ea */
        /* <DEDUP_REMOVED lines=28> */
[----:B--2---:R-:W-:Y:S02]  /*67d90*/  SHF.R.S32.HI R251, RZ, 0x1f, R45 ;  /* 0x0000001ffffb7819 */ /* 0x004fe4000001142d */
[----:B0-----:R-:W-:-:S05]  /*67da0*/  IADD3 R4, P6, R45, R15, RZ ;  /* 0x0000000f2d047210 */ /* 0x001fca0007fde0ff */
[----:B------:R-:W-:-:S05]  /*67db0*/  IMAD.X R5, R251, 0x1, R14, P6 ;  /* 0x00000001fb057824 */ /* 0x000fca00030e060e */
[----:B------:R0:W-:Y:S04]  /*67dc0*/  STL.64 [R1+0x19e8], R4 ;  /* 0x0019e80401007387 */ /* 0x0001e80000100a00 */
[----:B------:R-:W2:Y:S01]  /*67dd0*/  LDL.LU R47, [R1+0x1bc] ;  /* 0x0001bc00012f7983 */ /* 0x000ea20000300800 */
[----:B------:R-:W-:Y:S02]  /*67de0*/  IMAD.MOV.U32 R50, RZ, RZ, R42 ;  /* 0x000000ffff327224 */ /* 0x000fe400078e002a */
[----:B------:R-:W-:Y:S01]  /*67df0*/  IMAD.MOV.U32 R42, RZ, RZ, R234 ;  /* 0x000000ffff2a7224 */ /* 0x000fe200078e00ea */
[----:B0-----:R-:W-:Y:S01]  /*67e00*/  IADD3 R4, P6, R45, R13, RZ ;  /* 0x0000000d2d047210 */ /* 0x001fe20007fde0ff */
[----:B------:R-:W-:Y:S02]  /*67e10*/  IMAD.MOV.U32 R51, RZ, RZ, R54 ;  /* 0x000000ffff337224 */ /* 0x000fe400078e0036 */
[----:B------:R-:W-:-:S02]  /*67e20*/  IMAD.MOV.U32 R234, RZ, RZ, R235 ;  /* 0x000000ffffea7224 */ /* 0x000fc400078e00eb */
[----:B------:R-:W-:Y:S01]  /*67e30*/  IMAD.X R5, R251, 0x1, R12, P6 ;  /* 0x00000001fb057824 */ /* 0x000fe200030e060c */
[----:B------:R-:W-:Y:S01]  /*67e40*/  IADD3 R54, P6, R45, R11, RZ ;  /* 0x0000000b2d367210 */ /* 0x000fe20007fde0ff */
[----:B------:R-:W-:Y:S02]  /*67e50*/  IMAD.MOV.U32 R235, RZ, RZ, R48 ;  /* 0x000000ffffeb7224 */ /* 0x000fe400078e0030 */
[----:B------:R-:W-:Y:S02]  /*67e60*/  IMAD.MOV.U32 R48, RZ, RZ, R49 ;  /* 0x000000ffff307224 */ /* 0x000fe400078e0031 */
[----:B------:R-:W-:Y:S01]  /*67e70*/  IMAD.MOV.U32 R49, RZ, RZ, R40 ;  /* 0x000000ffff317224 */ /* 0x000fe200078e0028 */
[----:B------:R0:W-:Y:S01]  /*67e80*/  STL.64 [R1+0x19e0], R4 ;  /* 0x0019e00401007387 */ /* 0x0001e20000100a00 */
[----:B------:R-:W-:Y:S02]  /*67e90*/  IMAD.MOV.U32 R40, RZ, RZ, R55 ;  /* 0x000000ffff287224 */ /* 0x000fe400078e0037 */
[----:B------:R-:W-:Y:S01]  /*67ea0*/  IMAD.X R55, R251, 0x1, R9, P6 ;  /* 0x00000001fb377824 */ /* 0x000fe200030e0609 */
[----:B0-----:R-:W-:Y:S01]  /*67eb0*/  IADD3 R4, P6, R45, R10, RZ ;  /* 0x0000000a2d047210 */ /* 0x001fe20007fde0ff */
[----:B------:R-:W-:-:S04]  /*67ec0*/  IMAD.MOV.U32 R45, RZ, RZ, R50 ;  /* 0x000000ffff2d7224 */ /* 0x000fc800078e0032 */
[----:B------:R-:W-:Y:S01]  /*67ed0*/  IMAD.X R5, R251, 0x1, R8, P6 ;  /* 0x00000001fb057824 */ /* 0x000fe200030e0608 */
[----:B------:R-:W-:Y:S01]  /*67ee0*/  STL.64 [R1+0x2408], R54 ;  /* 0x0024083601007387 */ /* 0x000fe20000100a00 */
[----:B------:R-:W-:Y:S02]  /*67ef0*/  IMAD.MOV.U32 R50, RZ, RZ, R43 ;  /* 0x000000ffff327224 */ /* 0x000fe400078e002b */
[----:B------:R-:W-:Y:S01]  /*67f00*/  IMAD.MOV.U32 R43, RZ, RZ, R27 ;  /* 0x000000ffff2b7224 */ /* 0x000fe200078e001b */
[----:B------:R0:W-:Y:S01]  /*67f10*/  STL.64 [R1+0x19d0], R4 ;  /* 0x0019d00401007387 */ /* 0x0001e20000100a00 */
[----:B------:R-:W-:-:S03]  /*67f20*/  IMAD.MOV.U32 R27, RZ, RZ, R61 ;  /* 0x000000ffff1b7224 */ /* 0x000fc600078e003d */
        /* <DEDUP_REMOVED lines=14> */
[----:B------:R0:W-:Y:S02]  /*68010*/  STL.64 [R1+0x19b0], R4 ;  /* 0x0019b00401007387 */ /* 0x0001e40000100a00 */
[----:B0-----:R-:W-:-:S05]  /*68020*/  IADD3 R4, P6, R64, R15, RZ ;  /* 0x0000000f40047210 */ /* 0x001fca0007fde0ff */
[----:B------:R-:W-:-:S05]  /*68030*/  IMAD.X R5, R251, 0x1, R14, P6 ;  /* 0x00000001fb057824 */ /* 0x000fca00030e060e */
[----:B------:R0:W-:Y:S04]  /*68040*/  STL.64 [R1+0x19a8], R4 ;  /* 0x0019a80401007387 */ /* 0x0001e80000100a00 */
[----:B------:R-:W3:Y:S01]  /*68050*/  LDL.LU R46, [R1+0x1c4] ;  /* 0x0001c400012e7983 */ /* 0x000ee20000300800 */
[----:B------:R-:W-:Y:S02]  /*68060*/  IMAD.MOV.U32 R44, RZ, RZ, R45 ;  /* 0x000000ffff2c7224 */ /* 0x000fe400078e002d */
[----:B------:R-:W-:Y:S02]  /*68070*/  IMAD.MOV.U32 R45, RZ, RZ, R16 ;  /* 0x000000ffff2d7224 */ /* 0x000fe400078e0010 */
[----:B------:R-:W-:Y:S01]  /*68080*/  IMAD.MOV.U32 R16, RZ, RZ, R58 ;  /* 0x000000ffff107224 */ /* 0x000fe200078e003a */
[----:B------:R-:W-:Y:S01]  /*68090*/  IADD3 R58, P6, R64, R13, RZ ;  /* 0x0000000d403a7210 */ /* 0x000fe20007fde0ff */
[----:B------:R-:W-:-:S02]  /*680a0*/  IMAD.MOV.U32 R65, RZ, RZ, R25 ;  /* 0x000000ffff417224 */ /* 0x000fc400078e0019 */
[----:B------:R-:W-:Y:S02]  /*680b0*/  IMAD.MOV.U32 R25, RZ, RZ, R59 ;  /* 0x000000ffff197224 */ /* 0x000fe400078e003b */
[----:B------:R-:W-:Y:S01]  /*680c0*/  IMAD.X R59, R251, 0x1, R12, P6 ;  /* 0x00000001fb3b7824 */ /* 0x000fe200030e060c */
[----:B------:R-:W-:-:S05]  /*680d0*/  IADD3 R220, P6, R64, R11, RZ ;  /* 0x0000000b40dc7210 */ /* 0x000fca0007fde0ff */
[----:B------:R-:W-:Y:S01]  /*680e0*/  IMAD.X R221, R251, 0x1, R9, P6 ;  /* 0x00000001fbdd7824 */ /* 0x000fe200030e0609 */
[----:B0-----:R-:W-:Y:S01]  /*680f0*/  IADD3 R4, P6, R64, R10, RZ ;  /* 0x0000000a40047210 */ /* 0x001fe20007fde0ff */
[----:B------:R-:W-:Y:S01]  /*68100*/  STL.64 [R1+0x2410], R58 ;  /* 0x0024103a01007387 */ /* 0x000fe20000100a00 */
[----:B------:R-:W-:-:S03]  /*68110*/  IMAD.MOV.U32 R64, RZ, RZ, R65 ;  /* 0x000000ffff407224 */ /* 0x000fc600078e0041 */
[----:B------:R-:W-:Y:S01]  /*68120*/  IMAD.X R5, R251, 0x1, R8, P6 ;  /* 0x00000001fb057824 */ /* 0x000fe200030e0608 */
[----:B------:R-:W-:Y:S01]  /*68130*/  STL.64 [R1+0x24a8], R220 ;  /* 0x0024a8dc01007387 */ /* 0x000fe20000100a00 */
[----:B------:R-:W-:Y:S02]  /*68140*/  IMAD.MOV.U32 R65, RZ, RZ, R42 ;  /* 0x000000ffff417224 */ /* 0x000fe400078e002a */
[----:B------:R-:W-:Y:S01]  /*68150*/  IMAD.MOV.U32 R42, RZ, RZ, R17 ;  /* 0x000000ffff2a7224 */ /* 0x000fe200078e0011 */
[----:B------:R0:W-:Y:S04]  /*68160*/  STL.64 [R1+0x1990], R4 ;  /* 0x0019900401007387 */ /* 0x0001e80000100a00 */
        /* <DEDUP_REMOVED lines=26> */
[----:B------:R-:W-:Y:S02]  /*68310*/  IMAD.MOV.U32 R47, RZ, RZ, R64 ;  /* 0x000000ffff2f7224 */ /* 0x000fe400078e0040 */
[----:B------:R-:W-:Y:S02]  /*68320*/  IMAD.MOV.U32 R64, RZ, RZ, R65 ;  /* 0x000000ffff407224 */ /* 0x000fe400078e0041 */
[----:B------:R-:W-:Y:S02]  /*68330*/  IMAD.MOV.U32 R65, RZ, RZ, R235 ;  /* 0x000000ffff417224 */ /* 0x000fe400078e00eb */
[----:B------:R-:W-:-:S02]  /*68340*/  IMAD.MOV.U32 R235, RZ, RZ, R48 ;  /* 0x000000ffffeb7224 */ /* 0x000fc400078e0030 */
[----:B------:R-:W-:Y:S01]  /*68350*/  IMAD.MOV.U32 R48, RZ, RZ, R60 ;  /* 0x000000ffff307224 */ /* 0x000fe200078e003c */
[----:B------:R-:W-:-:S05]  /*68360*/  IADD3 R60, P6, R61, R10, RZ ;  /* 0x0000000a3d3c7210 */ /* 0x000fca0007fde0ff */
[----:B------:R-:W-:Y:S01]  /*68370*/  IMAD.X R61, R251, 0x1, R8, P6 ;  /* 0x00000001fb3d7824 */ /* 0x000fe200030e0608 */
[----:B---3--:R-:W-:Y:S02]  /*68380*/  SHF.R.S32.HI R251, RZ, 0x1f, R46 ;  /* 0x0000001ffffb7819 */ /* 0x008fe4000001142e */
[----:B0-----:R-:W-:-:S05]  /*68390*/  IADD3 R4, P6, R46, R15, RZ ;  /* 0x0000000f2e047210 */ /* 0x001fca0007fde0ff */
[----:B------:R-:W-:Y:S01]  /*683a0*/  IMAD.X R5, R251, 0x1, R14, P6 ;  /* 0x00000001fb057824 */ /* 0x000fe200030e060e */
[----:B------:R-:W-:Y:S04]  /*683b0*/  STL.64 [R1+0x24c0], R60 ;  /* 0x0024c03c01007387 */ /* 0x000fe80000100a00 */
        /* <DEDUP_REMOVED lines=9> */
[----:B----4-:R-:W-:Y:S01]  /*68450*/  SHF.R.S32.HI R251, RZ, 0x1f, R17 ;  /* 0x0000001ffffb7819 */ /* 0x010fe20000011411 */
[----:B------:R-:W-:-:S03]  /*68460*/  IMAD.MOV.U32 R46, RZ, RZ, R50 ;  /* 0x000000ffff2e7224 */ /* 0x000fc600078e0032 */
[----:B------:R0:W-:Y:S01]  /*68470*/  STL.64 [R1+0x1930], R4 ;  /* 0x0019300401007387 */ /* 0x0001e20000100a00 */
[----:B------:R-:W-:Y:S02]  /*68480*/  IMAD.MOV.U32 R50, RZ, RZ, R49 ;  /* 0x000000ffff327224 */ /* 0x000fe400078e0031 */
[----:B------:R-:W-:Y:S02]  /*68490*/  IMAD.MOV.U32 R49, RZ, RZ, R27 ;  /* 0x000000ffff317224 */ /* 0x000fe400078e001b */
[----:B------:R-:W-:Y:S02]  /*684a0*/  IMAD.MOV.U32 R27, RZ, RZ, R19 ;  /* 0x000000ffff1b7224 */ /* 0x000fe400078e0013 */
        /* <DEDUP_REMOVED lines=13> */
[----:B------:R-:W-:Y:S02]  /*68580*/  IMAD.MOV.U32 R47, RZ, RZ, R45 ;  /* 0x000000ffff2f7224 */ /* 0x000fe400078e002d */
[----:B------:R-:W-:Y:S01]  /*68590*/  IMAD.MOV.U32 R45, RZ, RZ, R16 ;  /* 0x000000ffff2d7224 */ /* 0x000fe200078e0010 */
[----:B------:R-:W-:-:S05]  /*685a0*/  IADD3 R16, P6, R17, R10, RZ ;  /* 0x0000000a11107210 */ /* 0x000fca0007fde0ff */
[----:B------:R-:W-:Y:S01]  /*685b0*/  IMAD.X R17, R251, 0x1, R8, P6 ;  /* 0x00000001fb117824 */ /* 0x000fe200030e0608 */
        /* <DEDUP_REMOVED lines=29> */
[----:B------:R-:W-:Y:S01]  /*68790*/  IMAD.MOV.U32 R65, RZ, RZ, R20 ;  /* 0x000000ffff417224 */ /* 0x000fe200078e0014 */
[----:B---3--:R-:W-:Y:S01]  /*687a0*/  SHF.R.S32.HI R251, RZ, 0x1f, R19 ;  /* 0x0000001ffffb7819 */ /* 0x008fe20000011413 */
[----:B------:R-:W-:Y:S01]  /*687b0*/  IMAD.MOV.U32 R20, RZ, RZ, R62 ;  /* 0x000000ffff147224 */ /* 0x000fe200078e003e */
[----:B------:R-:W-:Y:S01]  /*687c0*/  IADD3 R62, P6, R19, R15, RZ ;  /* 0x0000000f133e7210 */ /* 0x000fe20007fde0ff */
[----:B------:R-:W-:-:S02]  /*687d0*/  IMAD.MOV.U32 R66, RZ, RZ, R42 ;  /* 0x000000ffff427224 */ /* 0x000fc400078e002a */
[----:B------:R-:W-:Y:S02]  /*687e0*/  IMAD.MOV.U32 R42, RZ, RZ, R63 ;  /* 0x000000ffff2a7224 */ /* 0x000fe400078e003f */
[----:B------:R-:W-:Y:S01]  /*687f0*/  IMAD.X R63, R251, 0x1, R14, P6 ;  /* 0x00000001fb3f7824 */ /* 0x000fe200030e060e */
        /* <DEDUP_REMOVED lines=17> */
[----:B------:R-:W-:Y:S02]  /*68910*/  IMAD.MOV.U32 R237, RZ, RZ, R65 ;  /* 0x000000ffffed7224 */ /* 0x000fe400078e0041 */
[----:B------:R-:W-:Y:S02]  /*68920*/  IMAD.MOV.U32 R65, RZ, RZ, R42 ;  /* 0x000000ffff417224 */ /* 0x000fe400078e002a */
[----:B------:R-:W-:Y:S02]  /*68930*/  IMAD.MOV.U32 R42, RZ, RZ, R235 ;  /* 0x000000ffff2a7224 */ /* 0x000fe400078e00eb */
[----:B------:R-:W-:Y:S02]  /*68940*/  IMAD.MOV.U32 R235, RZ, RZ, R232 ;  /* 0x000000ffffeb7224 */ /* 0x000fe400078e00e8 */
[----:B------:R-:W-:Y:S02]  /*68950*/  IMAD.X R19, R251, 0x1, R8, P6 ;  /* 0x00000001fb137824 */ /* 0x000fe400030e0608 */
[----:B------:R-:W-:-:S02]  /*68960*/  IMAD.MOV.U32 R238, RZ, RZ, R236 ;  /* 0x000000ffffee7224 */ /* 0x000fc400078e00ec */
[----:B------:R-:W-:Y:S01]  /*68970*/  IMAD.MOV.U32 R236, RZ, RZ, R41 ;  /* 0x000000ffffec7224 */ /* 0x000fe200078e0029 */
[----:B----4-:R-:W-:Y:S02]  /*68980*/  SHF.R.S32.HI R251, RZ, 0x1f, R242 ;  /* 0x0000001ffffb7819 */ /* 0x010fe400000114f2 */
[----:B------:R-:W-:Y:S01]  /*68990*/  IADD3 R232, P6, R242, R15, RZ ;  /* 0x0000000ff2e87210 */ /* 0x000fe20007fde0ff */
[----:B------:R-:W-:Y:S01]  /*689a0*/  IMAD.MOV.U32 R41, RZ, RZ, R233 ;  /* 0x000000ffff297224 */ /* 0x000fe200078e00e9 */
[----:B------:R0:W-:Y:S03]  /*689b0*/  STL.64 [R1+0x18b8], R4 ;  /* 0x0018b80401007387 */ /* 0x0001e60000100a00 */
[----:B------:R-:W-:Y:S02]  /*689c0*/  IMAD.X R233, R251, 0x1, R14, P6 ;  /* 0x00000001fbe97824 */ /* 0x000fe400030e060e */
[----:B------:R-:W-:-:S02]  /*689d0*/  IMAD.MOV.U32 R239, RZ, RZ, R66 ;  /* 0x000000ffffef7224 */ /* 0x000fc400078e0042 */
        /* <DEDUP_REMOVED lines=45> */
[----:B------:R-:W-:-:S04]  /*68cb0*/  IMAD.MOV.U32 R240, RZ, RZ, R25 ;  /* 0x000000fffff07224 */ /* 0x000fc800078e0019 */
[----:B------:R-:W-:Y:S01]  /*68cc0*/  IMAD.X R25, R251, 0x1, R14, P6 ;  /* 0x00000001fb197824 */ /* 0x000fe200030e060e */
        /* <DEDUP_REMOVED lines=27> */
[----:B0-----:R-:W4:Y:S01]  /*68e80*/  LDL.LU R4, [R1+0x1f8] ;  /* 0x0001f80001047983 */ /* 0x001f220000300800 */
        /* <DEDUP_REMOVED lines=39> */
[----:B------:R-:W-:Y:S02]  /*69100*/  IMAD.MOV.U32 R243, RZ, RZ, R238 ;  /* 0x000000fffff37224 */ /* 0x000fe400078e00ee */
[----:B------:R-:W-:-:S02]  /*69110*/  IMAD.MOV.U32 R238, RZ, RZ, R66 ;  /* 0x000000ffffee7224 */ /* 0x000fc400078e0042 */
[----:B------:R-:W-:Y:S01]  /*69120*/  IMAD.MOV.U32 R66, RZ, RZ, R47 ;  /* 0x000000ffff427224 */ /* 0x000fe200078e002f */
[----:B------:R0:W-:Y:S01]  /*69130*/  STL.64 [R1+0x17c8], R28 ;  /* 0x0017c81c01007387 */ /* 0x0001e20000100a00 */
[----:B------:R-:W-:Y:S02]  /*69140*/  IMAD.MOV.U32 R47, RZ, RZ, R27 ;  /* 0x000000ffff2f7224 */ /* 0x000fe400078e001b */
[----:B------:R-:W-:Y:S01]  /*69150*/  IMAD.X R27, R251, 0x1, R12, P6 ;  /* 0x00000001fb1b7824 */ /* 0x000fe200030e060c */
[----:B0-----:R-:W-:-:S05]  /*69160*/  IADD3 R28, P6, R247, R11, RZ ;  /* 0x0000000bf71c7210 */ /* 0x001fca0007fde0ff */
[----:B------:R-:W-:-:S05]  /*69170*/  IMAD.X R29, R251, 0x1, R9, P6 ;  /* 0x00000001fb1d7824 */ /* 0x000fca00030e0609 */
[----:B------:R0:W-:Y:S01]  /*69180*/  STL.64 [R1+0x17b8], R28 ;  /* 0x0017b81c01007387 */ /* 0x0001e20000100a00 */
[----:B------:R-:W-:Y:S02]  /*69190*/  IMAD.MOV.U32 R246, RZ, RZ, R244 ;  /* 0x000000fffff67224 */ /* 0x000fe400078e00f4 */
[----:B------:R-:W-:Y:S01]  /*691a0*/  IMAD.MOV.U32 R244, RZ, RZ, R45 ;  /* 0x000000fffff47224 */ /* 0x000fe200078e002d */
[----:B0-----:R-:W-:Y:S01]  /*691b0*/  IADD3 R28, P6, R247, R10, RZ ;  /* 0x0000000af71c7210 */ /* 0x001fe20007fde0ff */
[----:B------:R-:W-:Y:S02]  /*691c0*/  IMAD.MOV.U32 R247, RZ, RZ, R242 ;  /* 0x000000fffff77224 */ /* 0x000fe400078e00f2 */
[----:B------:R-:W-:Y:S02]  /*691d0*/  IMAD.MOV.U32 R242, RZ, RZ, R243 ;  /* 0x000000fffff27224 */ /* 0x000fe400078e00f3 */
[----:B------:R-:W-:Y:S02]  /*691e0*/  IMAD.MOV.U32 R243, RZ, RZ, R237 ;  /* 0x000000fffff37224 */ /* 0x000fe400078e00ed */
[----:B------:R-:W-:Y:S01]  /*691f0*/  IMAD.X R29, R251, 0x1, R8, P6 ;  /* 0x00000001fb1d7824 */ /* 0x000fe200030e0608 */
[----:B----4-:R-:W-:Y:S01]  /*69200*/  SHF.R.S32.HI R251, RZ, 0x1f, R4 ;  /* 0x0000001ffffb7819 */ /* 0x010fe20000011404 */
[----:B------:R-:W-:Y:S01]  /*69210*/  IMAD.MOV.U32 R237, RZ, RZ, R22 ;  /* 0x000000ffffed7224 */ /* 0x000fe200078e0016 */
[C---:B------:R-:W-:Y:S01]  /*69220*/  IADD3 R22, P6, R4.reuse, R15, RZ ;  /* 0x0000000f04167210 */ /* 0x040fe20007fde0ff */
[----:B------:R-:W-:Y:S01]  /*69230*/  IMAD.MOV.U32 R45, RZ, RZ, R23 ;  /* 0x000000ffff2d7224 */ /* 0x000fe200078e0017 */
[----:B------:R0:W-:Y:S03]  /*69240*/  STL.64 [R1+0x17b0], R28 ;  /* 0x0017b01c01007387 */ /* 0x0001e60000100a00 */
[----:B------:R-:W-:Y:S01]  /*69250*/  IMAD.X R23, R251, 0x1, R14, P6 ;  /* 0x00000001fb177824 */ /* 0x000fe200030e060e */
        /* <DEDUP_REMOVED lines=45> */
[----:B------:R-:W-:Y:S01]  /*69530*/  IMAD.X R29, R251, 0x1, R14, P6 ;  /* 0x00000001fb1d7824 */ /* 0x000fe200030e060e */
[----:B------:R-:W-:Y:S01]  /*69540*/  IADD3 R40, P6, R5, R13, RZ ;  /* 0x0000000d05287210 */ /* 0x000fe20007fde0ff */
[----:B------:R-:W-:Y:S02]  /*69550*/  IMAD.MOV.U32 R249, RZ, RZ, R245 ;  /* 0x000000fffff97224 */ /* 0x000fe400078e00f5 */
[----:B------:R-:W-:Y:S02]  /*69560*/  IMAD.MOV.U32 R245, RZ, RZ, R238 ;  /* 0x000000fffff57224 */ /* 0x000fe400078e00ee */
[----:B------:R-:W-:Y:S01]  /*69570*/  IMAD.MOV.U32 R238, RZ, RZ, R67 ;  /* 0x000000ffffee7224 */ /* 0x000fe200078e0043 */
[----:B------:R0:W-:Y:S01]  /*69580*/  STL.64 [R1+0x1748], R28 ;  /* 0x0017481c01007387 */ /* 0x0001e20000100a00 */
[----:B------:R-:W-:-:S02]  /*69590*/  IMAD.MOV.U32 R67, RZ, RZ, R41 ;  /* 0x000000ffff437224 */ /* 0x000fc400078e0029 */
[----:B------:R-:W-:Y:S01]  /*695a0*/  IMAD.X R41, R251, 0x1, R12, P6 ;  /* 0x00000001fb297824 */ /* 0x000fe200030e060c */
[----:B0-----:R-:W-:-:S05]  /*695b0*/  IADD3 R28, P6, R5, R11, RZ ;  /* 0x0000000b051c7210 */ /* 0x001fca0007fde0ff */
[----:B------:R-:W-:Y:S01]  /*695c0*/  IMAD.X R29, R251, 0x1, R9, P6 ;  /* 0x00000001fb1d7824 */ /* 0x000fe200030e0609 */
[----:B------:R-:W-:Y:S01]  /*695d0*/  IADD3 R4, P6, R5, R10, RZ ;  /* 0x0000000a05047210 */ /* 0x000fe20007fde0ff */
[----:B------:R-:W-:-:S04]  /*695e0*/  IMAD.MOV.U32 R69, RZ, RZ, R248 ;  /* 0x000000ffff457224 */ /* 0x000fc800078e00f8 */
[----:B------:R-:W-:Y:S01]  /*695f0*/  IMAD.X R5, R251, 0x1, R8, P6 ;  /* 0x00000001fb057824 */ /* 0x000fe200030e0608 */
[----:B------:R-:W-:Y:S01]  /*69600*/  STL.64 [R1+0x1738], R28 ;  /* 0x0017381c01007387 */ /* 0x000fe20000100a00 */
[----:B------:R-:W-:Y:S02]  /*69610*/  IMAD.MOV.U32 R248, RZ, RZ, R239 ;  /* 0x000000fffff87224 */ /* 0x000fe400078e00ef */
[----:B------:R-:W-:Y:S01]  /*69620*/  IMAD.MOV.U32 R239, RZ, RZ, R48 ;  /* 0x000000ffffef7224 */ /* 0x000fe200078e0030 */
[----:B------:R0:W-:Y:S01]  /*69630*/  STL.64 [R1+0x1730], R4 ;  /* 0x0017300401007387 */ /* 0x0001e20000100a00 */
[----:B----4-:R-:W-:Y:S01]  /*69640*/  SHF.R.S32.HI R251, RZ, 0x1f, R70 ;  /* 0x0000001ffffb7819 */ /* 0x010fe20000011446 */
[----:B0-----:R-:W-:Y:S01]  /*69650*/  IMAD.MOV.U32 R4, RZ, RZ, R249 ;  /* 0x000000ffff047224 */ /* 0x001fe200078e00f9 */
[----:B------:R-:W-:Y:S01]  /*69660*/  IADD3 R48, P6, R70, R15, RZ ;  /* 0x0000000f46307210 */ /* 0x000fe20007fde0ff */
[----:B------:R-:W-:Y:S02]  /*69670*/  IMAD.MOV.U32 R249, RZ, RZ, R246 ;  /* 0x000000fffff97224 */ /* 0x000fe400078e00f6 */
[----:B------:R-:W-:-:S02]  /*69680*/  IMAD.MOV.U32 R246, RZ, RZ, R245 ;  /* 0x000000fffff67224 */ /* 0x000fc400078e00f5 */
[----:B------:R-:W-:Y:S02]  /*69690*/  IMAD.MOV.U32 R245, RZ, RZ, R67 ;  /* 0x000000fffff57224 */ /* 0x000fe400078e0043 */
[----:B------:R-:W-:Y:S02]  /*696a0*/  IMAD.MOV.U32 R67, RZ, RZ, R49 ;  /* 0x000000ffff437224 */ /* 0x000fe400078e0031 */
[----:B------:R-:W-:Y:S02]  /*696b0*/  IMAD.MOV.U32 R5, RZ, RZ, R242 ;  /* 0x000000ffff057224 */ /* 0x000fe400078e00f2 */
[C---:B------:R-:W-:Y:S01]  /*696c0*/  IMAD.X R49, R251.reuse, 0x1, R14, P6 ;  /* 0x00000001fb317824 */ /* 0x040fe200030e060e */
[----:B------:R-:W-:Y:S01]  /*696d0*/  IADD3 R28, P6, R70, R13, RZ ;  /* 0x0000000d461c7210 */ /* 0x000fe20007fde0ff */
[----:B------:R-:W-:Y:S02]  /*696e0*/  IMAD.MOV.U32 R242, RZ, RZ, R43 ;  /* 0x000000fffff27224 */ /* 0x000fe400078e002b */
[----:B------:R-:W3:Y:S02]  /*696f0*/  LDL.LU R43, [R1+0x214] ;  /* 0x00021400012b7983 */ /* 0x000ee40000300800 */
        /* <DEDUP_REMOVED lines=42> */
[----:B------:R-:W-:Y:S02]  /*699a0*/  IMAD.MOV.U32 R249, RZ, RZ, R241 ;  /* 0x000000fffff97224 */ /* 0x000fe400078e00f1 */
[----:B------:R-:W-:Y:S01]  /*699b0*/  IMAD.MOV.U32 R241, RZ, RZ, R65 ;  /* 0x000000fffff17224 */ /* 0x000fe200078e0041 */
[----:B0-----:R-:W-:Y:S01]  /*699c0*/  IADD3 R28, P6, R43, R13, RZ ;  /* 0x0000000d2b1c7210 */ /* 0x001fe20007fde0ff */
[----:B------:R-:W-:-:S04]  /*699d0*/  IMAD.MOV.U32 R65, RZ, RZ, R234 ;  /* 0x000000ffff417224 */ /* 0x000fc800078e00ea */
[----:B------:R-:W-:Y:S01]  /*699e0*/  IMAD.X R29, R251, 0x1, R12, P6 ;  /* 0x00000001fb1d7824 */ /* 0x000fe200030e060c */
[----:B------:R-:W-:Y:S01]  /*699f0*/  IADD3 R234, P6, R43, R11, RZ ;  /* 0x0000000b2bea7210 */ /* 0x000fe20007fde0ff */
[----:B------:R-:W-:-:S03]  /*69a00*/  IMAD.MOV.U32 R70, RZ, RZ, R69 ;  /* 0x000000ffff467224 */ /* 0x000fc600078e0045 */
[----:B------:R0:W-:Y:S01]  /*69a10*/  STL.64 [R1+0x16c0], R28 ;  /* 0x0016c01c01007387 */ /* 0x0001e20000100a00 */
[----:B------:R-:W-:-:S03]  /*69a20*/  IMAD.MOV.U32 R71, RZ, RZ, R4 ;  /* 0x000000ffff477224 */ /* 0x000fc600078e0004 */
[----:B------:R-:W3:Y:S01]  /*69a30*/  LDL.LU R77, [R1+0x224] ;  /* 0x00022400014d7983 */ /* 0x000ee20000300800 */
[----:B------:R-:W-:Y:S02]  /*69a40*/  IMAD.MOV.U32 R69, RZ, RZ, R240 ;  /* 0x000000ffff457224 */ /* 0x000fe400078e00f0 */
[----:B------:R-:W-:Y:S02]  /*69a50*/  IMAD.MOV.U32 R4, RZ, RZ, R235 ;  /* 0x000000ffff047224 */ /* 0x000fe400078e00eb */
[----:B------:R-:W-:Y:S02]  /*69a60*/  IMAD.MOV.U32 R240, RZ, RZ, R42 ;  /* 0x000000fffff07224 */ /* 0x000fe400078e002a */
[----:B------:R-:W-:Y:S01]  /*69a70*/  IMAD.X R235, R251, 0x1, R9, P6 ;  /* 0x00000001fbeb7824 */ /* 0x000fe200030e0609 */
[----:B------:R-:W-:Y:S01]  /*69a80*/  IADD3 R42, P6, R43, R10, RZ ;  /* 0x0000000a2b2a7210 */ /* 0x000fe20007fde0ff */
[----:B------:R-:W-:-:S04]  /*69a90*/  IMAD.MOV.U32 R72, RZ, RZ, R70 ;  /* 0x000000ffff487224 */ /* 0x000fc800078e0046 */
[----:B------:R-:W-:Y:S01]  /*69aa0*/  IMAD.X R43, R251, 0x1, R8, P6 ;  /* 0x00000001fb2b7824 */ /* 0x000fe200030e0608 */
[----:B----4-:R-:W-:Y:S02]  /*69ab0*/  SHF.R.S32.HI R251, RZ, 0x1f, R74 ;  /* 0x0000001ffffb7819 */ /* 0x010fe4000001144a */
[----:B0-----:R-:W-:Y:S01]  /*69ac0*/  IADD3 R28, P6, R74, R15, RZ ;  /* 0x0000000f4a1c7210 */ /* 0x001fe20007fde0ff */
[----:B------:R-:W-:Y:S02]  /*69ad0*/  IMAD.MOV.U32 R70, RZ, RZ, R68 ;  /* 0x000000ffff467224 */ /* 0x000fe400078e0044 */
[----:B------:R-:W-:Y:S02]  /*69ae0*/  IMAD.MOV.U32 R68, RZ, RZ, R4 ;  /* 0x000000ffff447224 */ /* 0x000fe400078e0004 */
[----:B------:R-:W-:Y:S02]  /*69af0*/  IMAD.MOV.U32 R4, RZ, RZ, R248 ;  /* 0x000000ffff047224 */ /* 0x000fe400078e00f8 */
[----:B------:R-:W-:-:S02]  /*69b00*/  IMAD.X R29, R251, 0x1, R14, P6 ;  /* 0x00000001fb1d7824 */ /* 0x000fc400030e060e */
[----:B------:R-:W-:Y:S01]  /*69b10*/  IMAD.MOV.U32 R248, RZ, RZ, R50 ;  /* 0x000000fffff87224 */ /* 0x000fe200078e0032 */
[----:B------:R-:W-:Y:S01]  /*69b20*/  IADD3 R50, P6, R74, R13, RZ ;  /* 0x0000000d4a327210 */ /* 0x000fe20007fde0ff */
[----:B------:R-:W-:Y:S02]  /*69b30*/  IMAD.MOV.U32 R73, RZ, RZ, R71 ;  /* 0x000000ffff497224 */ /* 0x000fe400078e0047 */
[----:B------:R-:W-:Y:S02]  /*69b40*/  IMAD.MOV.U32 R71, RZ, RZ, R69 ;  /* 0x000000ffff477224 */ /* 0x000fe400078e0045 */
[----:B------:R-:W-:Y:S02]  /*69b50*/  IMAD.MOV.U32 R69, RZ, RZ, R5 ;  /* 0x000000ffff457224 */ /* 0x000fe400078e0005 */
[----:B------:R-:W-:Y:S01]  /*69b60*/  IMAD.MOV.U32 R5, RZ, RZ, R238 ;  /* 0x000000ffff057224 */ /* 0x000fe200078e00ee */
[----:B------:R0:W-:Y:S01]  /*69b70*/  STL.64 [R1+0x16a8], R28 ;  /* 0x0016a81c01007387 */ /* 0x0001e20000100a00 */
[----:B------:R-:W-:-:S02]  /*69b80*/  IMAD.MOV.U32 R238, RZ, RZ, R51 ;  /* 0x000000ffffee7224 */ /* 0x000fc400078e0033 */
        /* <DEDUP_REMOVED lines=32> */
[C---:B0-----:R-:W-:Y:S01]  /*69d90*/  IADD3 R28, P6, R76.reuse, R13, RZ ;  /* 0x0000000d4c1c7210 */ /* 0x041fe20007fde0ff */
[----:B------:R-:W-:Y:S02]  /*69da0*/  IMAD.MOV.U32 R244, RZ, RZ, R44 ;  /* 0x000000fffff47224 */ /* 0x000fe400078e002c */
[----:B------:R-:W-:Y:S02]  /*69db0*/  IMAD.MOV.U32 R75, RZ, RZ, R70 ;  /* 0x000000ffff4b7224 */ /* 0x000fe400078e0046 */
[----:B------:R-:W-:Y:S01]  /*69dc0*/  IMAD.X R29, R251, 0x1, R12, P6 ;  /* 0x00000001fb1d7824 */ /* 0x000fe200030e060c */
[----:B------:R-:W-:Y:S01]  /*69dd0*/  IADD3 R44, P6, R76, R11, RZ ;  /* 0x0000000b4c2c7210 */ /* 0x000fe20007fde0ff */
        /* <DEDUP_REMOVED lines=77> */
[----:B---3--:R-:W-:Y:S01]  /*6a2b0*/  SHF.R.S32.HI R251, RZ, 0x1f, R83 ;  /* 0x0000001ffffb7819 */ /* 0x008fe20000011453 */
[----:B------:R-:W-:Y:S02]  /*6a2c0*/  IMAD.MOV.U32 R79, RZ, RZ, R77 ;  /* 0x000000ffff4f7224 */ /* 0x000fe400078e004d */
[----:B------:R-:W-:Y:S01]  /*6a2d0*/  IMAD.MOV.U32 R245, RZ, RZ, R46 ;  /* 0x000000fffff57224 */ /* 0x000fe200078e002e */
[----:B------:R-:W-:Y:S01]  /*6a2e0*/  IADD3 R46, P6, R83, R15, RZ ;  /* 0x0000000f532e7210 */ /* 0x000fe20007fde0ff */
[----:B------:R-:W-:Y:S02]  /*6a2f0*/  IMAD.MOV.U32 R77, RZ, RZ, R72 ;  /* 0x000000ffff4d7224 */ /* 0x000fe400078e0048 */
[----:B------:R-:W-:Y:S02]  /*6a300*/  IMAD.MOV.U32 R72, RZ, RZ, R4 ;  /* 0x000000ffff487224 */ /* 0x000fe400078e0004 */
[----:B------:R-:W-:-:S02]  /*6a310*/  IMAD.MOV.U32 R4, RZ, RZ, R242 ;  /* 0x000000ffff047224 */ /* 0x000fc400078e00f2 */
[----:B------:R-:W-:Y:S02]  /*6a320*/  IMAD.MOV.U32 R242, RZ, RZ, R239 ;  /* 0x000000fffff27224 */ /* 0x000fe400078e00ef */
[----:B------:R-:W-:Y:S02]  /*6a330*/  IMAD.MOV.U32 R239, RZ, RZ, R47 ;  /* 0x000000ffffef7224 */ /* 0x000fe400078e002f */
[----:B------:R-:W-:Y:S01]  /*6a340*/  IMAD.X R47, R251, 0x1, R14, P6 ;  /* 0x00000001fb2f7824 */ /* 0x000fe200030e060e */
[----:B0-----:R-:W-:Y:S01]  /*6a350*/  IADD3 R28, P6, R83, R13, RZ ;  /* 0x0000000d531c7210 */ /* 0x001fe20007fde0ff */
[----:B------:R-:W-:Y:S02]  /*6a360*/  IMAD.MOV.U32 R81, RZ, RZ, R79 ;  /* 0x000000ffff517224 */ /* 0x000fe400078e004f */
[----:B------:R-:W-:Y:S02]  /*6a370*/  IMAD.MOV.U32 R79, RZ, RZ, R73 ;  /* 0x000000ffff4f7224 */ /* 0x000fe400078e0049 */
[----:B------:R-:W-:-:S02]  /*6a380*/  IMAD.MOV.U32 R73, RZ, RZ, R247 ;  /* 0x000000ffff497224 */ /* 0x000fc400078e00f7 */
[----:B------:R-:W-:Y:S02]  /*6a390*/  IMAD.X R29, R251, 0x1, R12, P6 ;  /* 0x00000001fb1d7824 */ /* 0x000fe400030e060c */
[----:B------:R-:W-:Y:S02]  /*6a3a0*/  IMAD.MOV.U32 R80, RZ, RZ, R78 ;  /* 0x000000ffff507224 */ /* 0x000fe400078e004e */
        /* <DEDUP_REMOVED lines=10> */
[----:B------:R-:W-:Y:S01]  /*6a450*/  IMAD.X R29, R251, 0x1, R8, P6 ;  /* 0x00000001fb1d7824 */ /* 0x000fe200030e0608 */
[----:B----4-:R-:W-:-:S04]  /*6a460*/  SHF.R.S32.HI R251, RZ, 0x1f, R84 ;  /* 0x0000001ffffb7819 */ /* 0x010fc80000011454 */
[----:B------:R0:W-:Y:S01]  /*6a470*/  STL.64 [R1+0x15b0], R28 ;  /* 0x0015b01c01007387 */ /* 0x0001e20000100a00 */
[----:B------:R-:W-:Y:S02]  /*6a480*/  IMAD.MOV.U32 R83, RZ, RZ, R80 ;  /* 0x000000ffff537224 */ /* 0x000fe400078e0050 */
[----:B------:R-:W-:Y:S02]  /*6a490*/  IMAD.MOV.U32 R80, RZ, RZ, R81 ;  /* 0x000000ffff507224 */ /* 0x000fe400078e0051 */
[----:B------:R-:W-:Y:S01]  /*6a4a0*/  IMAD.MOV.U32 R81, RZ, RZ, R78 ;  /* 0x000000ffff517224 */ /* 0x000fe200078e004e */
[----:B0-----:R-:W-:Y:S01]  /*6a4b0*/  IADD3 R28, P6, R84, R15, RZ ;  /* 0x0000000f541c7210 */ /* 0x001fe20007fde0ff */
[----:B------:R-:W-:-:S04]  /*6a4c0*/  IMAD.MOV.U32 R78, RZ, RZ, R77 ;  /* 0x000000ffff4e7224 */ /* 0x000fc800078e004d */
[----:B------:R-:W-:Y:S02]  /*6a4d0*/  IMAD.X R29, R251, 0x1, R14, P6 ;  /* 0x00000001fb1d7824 */ /* 0x000fe400030e060e */
[----:B------:R-:W-:Y:S02]  /*6a4e0*/  IMAD.MOV.U32 R77, RZ, RZ, R73 ;  /* 0x000000ffff4d7224 */ /* 0x000fe400078e0049 */
[----:B------:R-:W3:Y:S04]  /*6a4f0*/  LDL.LU R73, [R1+0x248] ;  /* 0x0002480001497983 */ /* 0x000ee80000300800 */
        /* <DEDUP_REMOVED lines=93> */
[----:B------:R-:W-:Y:S01]  /*6aad0*/  IMAD.MOV.U32 R4, RZ, RZ, R243 ;  /* 0x000000ffff047224 */ /* 0x000fe200078e00f3 */
[----:B------:R-:W-:Y:S01]  /*6aae0*/  SHF.R.S32.HI R251, RZ, 0x1f, R89 ;  /* 0x0000001ffffb7819 */ /* 0x000fe20000011459 */
[----:B------:R-:W-:Y:S01]  /*6aaf0*/  IMAD.MOV.U32 R243, RZ, RZ, R236 ;  /* 0x000000fffff37224 */ /* 0x000fe200078e00ec */
[----:B------:R-:W-:Y:S01]  /*6ab00*/  IADD3 R236, P6, R89, R15, RZ ;  /* 0x0000000f59ec7210 */ /* 0x000fe20007fde0ff */
[----:B------:R-:W-:-:S02]  /*6ab10*/  IMAD.MOV.U32 R87, RZ, RZ, R85 ;  /* 0x000000ffff577224 */ /* 0x000fc400078e0055 */
[----:B------:R-:W-:Y:S02]  /*6ab20*/  IMAD.MOV.U32 R85, RZ, RZ, R79 ;  /* 0x000000ffff557224 */ /* 0x000fe400078e004f */
[----:B------:R-:W-:Y:S02]  /*6ab30*/  IMAD.MOV.U32 R79, RZ, RZ, R77 ;  /* 0x000000ffff4f7224 */ /* 0x000fe400078e004d */
[----:B------:R-:W-:Y:S02]  /*6ab40*/  IMAD.MOV.U32 R77, RZ, RZ, R237 ;  /* 0x000000ffff4d7224 */ /* 0x000fe400078e00ed */
[----:B------:R-:W-:Y:S01]  /*6ab50*/  IMAD.X R237, R251, 0x1, R14, P6 ;  /* 0x00000001fbed7824 */ /* 0x000fe200030e060e */
        /* <DEDUP_REMOVED lines=19> */
[----:B------:R-:W-:Y:S02]  /*6ac90*/  IMAD.MOV.U32 R87, RZ, RZ, R71 ;  /* 0x000000ffff577224 */ /* 0x000fe400078e0047 */
[----:B------:R-:W-:Y:S01]  /*6aca0*/  IMAD.X R71, R251, 0x1, R12, P6 ;  /* 0x00000001fb477824 */ /* 0x000fe200030e060c */
        /* <DEDUP_REMOVED lines=10> */
[----:B------:R-:W-:Y:S01]  /*6ad50*/  IMAD.MOV.U32 R87, RZ, RZ, R75 ;  /* 0x000000ffff577224 */ /* 0x000fe200078e004b */
[----:B----4-:R-:W-:Y:S02]  /*6ad60*/  SHF.R.S32.HI R251, RZ, 0x1f, R94 ;  /* 0x0000001ffffb7819 */ /* 0x010fe4000001145e */
[----:B------:R-:W-:-:S05]  /*6ad70*/  IADD3 R74, P6, R94, R15, RZ ;  /* 0x0000000f5e4a7210 */ /* 0x000fca0007fde0ff */
        /* <DEDUP_REMOVED lines=49> */
[----:B------:R-:W-:Y:S01]  /*6b090*/  IMAD.MOV.U32 R92, RZ, RZ, R77 ;  /* 0x000000ffff5c7224 */ /* 0x000fe200078e004d */
[----:B------:R0:W-:Y:S03]  /*6b0a0*/  STL.64 [R1+0x1430], R28 ;  /* 0x0014301c01007387 */ /* 0x0001e60000100a00 */
[----:B------:R-:W-:Y:S01]  /*6b0b0*/  IMAD.X R77, R251, 0x1, R12, P6 ;  /* 0x00000001fb4d7824 */ /* 0x000fe200030e060c */
[----:B0-----:R-:W-:-:S05]  /*6b0c0*/  IADD3 R28, P6, R95, R11, RZ ;  /* 0x0000000b5f1c7210 */ /* 0x001fca0007fde0ff */
[----:B------:R-:W-:-:S05]  /*6b0d0*/  IMAD.X R29, R251, 0x1, R9, P6 ;  /* 0x00000001fb1d7824 */ /* 0x000fca00030e0609 */
[----:B------:R0:W-:Y:S02]  /*6b0e0*/  STL.64 [R1+0x1420], R28 ;  /* 0x0014201c01007387 */ /* 0x0001e40000100a00 */
[----:B0-----:R-:W-:-:S05]  /*6b0f0*/  IADD3 R28, P6, R95, R10, RZ ;  /* 0x0000000a5f1c7210 */ /* 0x001fca0007fde0ff */
[----:B------:R-:W-:-:S05]  /*6b100*/  IMAD.X R29, R251, 0x1, R8, P6 ;  /* 0x00000001fb1d7824 */ /* 0x000fca00030e0608 */
[----:B------:R0:W-:Y:S01]  /*6b110*/  STL.64 [R1+0x1418], R28 ;  /* 0x0014181c01007387 */ /* 0x0001e20000100a00 */
[----:B------:R-:W-:-:S03]  /*6b120*/  IMAD.MOV.U32 R94, RZ, RZ, R92 ;  /* 0x000000ffff5e7224 */ /* 0x000fc600078e005c */
[----:B------:R-:W3:Y:S01]  /*6b130*/  LDL.LU R99, [R1+0x278] ;  /* 0x0002780001637983 */ /* 0x000ee20000300800 */
[----:B------:R-:W-:Y:S01]  /*6b140*/  IMAD.MOV.U32 R92, RZ, RZ, R80 ;  /* 0x000000ffff5c7224 */ /* 0x000fe200078e0050 */
[----:B----4-:R-:W-:Y:S02]  /*6b150*/  SHF.R.S32.HI R251, RZ, 0x1f, R98 ;  /* 0x0000001ffffb7819 */ /* 0x010fe40000011462 */
[C---:B------:R-:W-:Y:S01]  /*6b160*/  IADD3 R80, P6, R98.reuse, R15, RZ ;  /* 0x0000000f62507210 */ /* 0x040fe20007fde0ff */
        /* <DEDUP_REMOVED lines=113> */
[----:B0-----:R-:W-:Y:S01]  /*6b880*/  IADD3 R28, P6, R103, R10, RZ ;  /* 0x0000000a671c7210 */ /* 0x001fe20007fde0ff */
[----:B------:R-:W-:Y:S02]  /*6b890*/  IMAD.MOV.U32 R103, RZ, RZ, R100 ;  /* 0x000000ffff677224 */ /* 0x000fe400078e0064 */
[----:B------:R-:W-:-:S02]  /*6b8a0*/  IMAD.MOV.U32 R100, RZ, RZ, R98 ;  /* 0x000000ffff647224 */ /* 0x000fc400078e0062 */
[----:B------:R-:W-:Y:S02]  /*6b8b0*/  IMAD.X R29, R251, 0x1, R8, P6 ;  /* 0x00000001fb1d7824 */ /* 0x000fe400030e0608 */
        /* <DEDUP_REMOVED lines=15> */
[----:B0-----:R-:W-:Y:S01]  /*6b9b0*/  IADD3 R28, P6, R102, R10, RZ ;  /* 0x0000000a661c7210 */ /* 0x001fe20007fde0ff */
[----:B------:R-:W-:Y:S02]  /*6b9c0*/  IMAD.MOV.U32 R102, RZ, RZ, R103 ;  /* 0x000000ffff667224 */ /* 0x000fe400078e0067 */
[----:B------:R-:W-:Y:S02]  /*6b9d0*/  IMAD.MOV.U32 R103, RZ, RZ, R100 ;  /* 0x000000ffff677224 */ /* 0x000fe400078e0064 */
[----:B------:R-:W-:Y:S02]  /*6b9e0*/  IMAD.X R29, R251, 0x1, R8, P6 ;  /* 0x00000001fb1d7824 */ /* 0x000fe400030e0608 */
[----:B------:R-:W-:Y:S02]  /*6b9f0*/  IMAD.MOV.U32 R100, RZ, RZ, R98 ;  /* 0x000000ffff647224 */ /* 0x000fe400078e0062 */
[----:B------:R-:W-:-:S02]  /*6ba00*/  IMAD.MOV.U32 R98, RZ, RZ, R99 ;  /* 0x000000ffff627224 */ /* 0x000fc400078e0063 */
[----:B------:R-:W-:Y:S01]  /*6ba10*/  IMAD.MOV.U32 R99, RZ, RZ, R94 ;  /* 0x000000ffff637224 */ /* 0x000fe200078e005e */
[----:B------:R0:W-:Y:S01]  /*6ba20*/  STL.64 [R1+0x1300], R28 ;  /* 0x0013001c01007387 */ /* 0x0001e20000100a00 */
[----:B------:R-:W-:Y:S01]  /*6ba30*/  IMAD.MOV.U32 R94, RZ, RZ, R95 ;  /* 0x000000ffff5e7224 */ /* 0x000fe200078e005f */
[----:B----4-:R-:W-:Y:S01]  /*6ba40*/  SHF.R.S32.HI R251, RZ, 0x1f, R107 ;  /* 0x0000001ffffb7819 */ /* 0x010fe2000001146b */
[----:B------:R-:W-:Y:S02]  /*6ba50*/  IMAD.MOV.U32 R95, RZ, RZ, R91 ;  /* 0x000000ffff5f7224 */ /* 0x000fe400078e005b */
[----:B------:R-:W3:Y:S01]  /*6ba60*/  LDL.LU R91, [R1+0x298] ;  /* 0x00029800015b7983 */ /* 0x000ee20000300800 */
        /* <DEDUP_REMOVED lines=23> */
[----:B------:R-:W-:Y:S02]  /*6bbe0*/  IMAD.MOV.U32 R248, RZ, RZ, R244 ;  /* 0x000000fffff87224 */ /* 0x000fe400078e00f4 */
[----:B------:R-:W-:Y:S02]  /*6bbf0*/  IMAD.MOV.U32 R244, RZ, RZ, R239 ;  /* 0x000000fffff47224 */ /* 0x000fe400078e00ef */
        /* <DEDUP_REMOVED lines=26> */
[----:B------:R-:W-:Y:S01]  /*6bda0*/  IMAD.MOV.U32 R106, RZ, RZ, R86 ;  /* 0x000000ffff6a7224 */ /* 0x000fe200078e0056 */
[----:B------:R-:W-:-:S05]  /*6bdb0*/  IADD3 R86, P6, R87, R10, RZ ;  /* 0x0000000a57567210 */ /* 0x000fca0007fde0ff */
[----:B------:R-:W-:Y:S01]  /*6bdc0*/  IMAD.X R87, R251, 0x1, R8, P6 ;  /* 0x00000001fb577824 */ /* 0x000fe200030e0608 */
[----:B---3--:R-:W-:Y:S02]  /*6bdd0*/  SHF.R.S32.HI R251, RZ, 0x1f, R91 ;  /* 0x0000001ffffb7819 */ /* 0x008fe4000001145b */
        /* <DEDUP_REMOVED lines=14> */
[----:B------:R-:W-:Y:S01]  /*6bec0*/  IADD3 R90, P6, R91, R10, RZ ;  /* 0x0000000a5b5a7210 */ /* 0x000fe20007fde0ff */
[----:B------:R-:W-:Y:S02]  /*6bed0*/  IMAD.MOV.U32 R108, RZ, RZ, R109 ;  /* 0x000000ffff6c7224 */ /* 0x000fe400078e006d */
[----:B------:R-:W-:Y:S01]  /*6bee0*/  IMAD.MOV.U32 R109, RZ, RZ, R106 ;  /* 0x000000ffff6d7224 */ /* 0x000fe200078e006a */
[----:B------:R0:W-:Y:S01]  /*6bef0*/  STL.64 [R1+0x1280], R28 ;  /* 0x0012801c01007387 */ /* 0x0001e20000100a00 */
[----:B------:R-:W-:Y:S02]  /*6bf00*/  IMAD.X R91, R251, 0x1, R8, P6 ;  /* 0x00000001fb5b7824 */ /* 0x000fe400030e0608 */
[----:B------:R-:W-:Y:S02]  /*6bf10*/  IMAD.MOV.U32 R106, RZ, RZ, R107 ;  /* 0x000000ffff6a7224 */ /* 0x000fe400078e006b */
[----:B------:R-:W-:-:S02]  /*6bf20*/  IMAD.MOV.U32 R107, RZ, RZ, R104 ;  /* 0x000000ffff6b7224 */ /* 0x000fc400078e0068 */
[----:B------:R-:W-:Y:S02]  /*6bf30*/  IMAD.MOV.U32 R104, RZ, RZ, R101 ;  /* 0x000000ffff687224 */ /* 0x000fe400078e0065 */
[----:B------:R-:W-:Y:S02]  /*6bf40*/  IMAD.MOV.U32 R101, RZ, RZ, R97 ;  /* 0x000000ffff657224 */ /* 0x000fe400078e0061 */
        /* <DEDUP_REMOVED lines=15> */
[----:B------:R-:W-:-:S02]  /*6c040*/  IMAD.MOV.U32 R107, RZ, RZ, R104 ;  /* 0x000000ffff6b7224 */ /* 0x000fc400078e0068 */
        /* <DEDUP_REMOVED lines=39> */
[----:B------:R-:W-:Y:S01]  /*6c2c0*/  IMAD.MOV.U32 R99, RZ, RZ, R92 ;  /* 0x000000ffff637224 */ /* 0x000fe200078e005c */
[----:B------:R-:W-:Y:S01]  /*6c2d0*/  IADD3 R92, P6, R97, R15, RZ ;  /* 0x0000000f615c7210 */ /* 0x000fe20007fde0ff */
[----:B------:R-:W-:Y:S02]  /*6c2e0*/  IMAD.MOV.U32 R110, RZ, RZ, R108 ;  /* 0x000000ffff6e7224 */ /* 0x000fe400078e006c */
[----:B------:R-:W-:Y:S02]  /*6c2f0*/  IMAD.MOV.U32 R108, RZ, RZ, R107 ;  /* 0x000000ffff6c7224 */ /* 0x000fe400078e006b */
[----:B------:R-:W-:Y:S02]  /*6c300*/  IMAD.MOV.U32 R107, RZ, RZ, R104 ;  /* 0x000000ffff6b7224 */ /* 0x000fe400078e0068 */
        /* <DEDUP_REMOVED lines=14> */
[----:B------:R-:W-:Y:S01]  /*6c3f0*/  IMAD.X R97, R251, 0x1, R8, P6 ;  /* 0x00000001fb617824 */ /* 0x000fe200030e0608 */
[----:B----4-:R-:W-:Y:S02]  /*6c400*/  SHF.R.S32.HI R251, RZ, 0x1f, R116 ;  /* 0x0000001ffffb7819 */ /* 0x010fe40000011474 */
        /* <DEDUP_REMOVED lines=62> */
[----:B------:R-:W3:Y:S01]  /*6c7f0*/  LDL.LU R121, [R1+0x2c8] ;  /* 0x0002c80001797983 */ /* 0x000ee20000300800 */
[----:B------:R-:W-:Y:S02]  /*6c800*/  IMAD.MOV.U32 R117, RZ, RZ, R114 ;  /* 0x000000ffff757224 */ /* 0x000fe400078e0072 */
[----:B------:R-:W-:Y:S01]  /*6c810*/  IMAD.MOV.U32 R114, RZ, RZ, R110 ;  /* 0x000000ffff727224 */ /* 0x000fe200078e006e */
[----:B----4-:R-:W-:Y:S01]  /*6c820*/  SHF.R.S32.HI R251, RZ, 0x1f, R120 ;  /* 0x0000001ffffb7819 */ /* 0x010fe20000011478 */
[----:B------:R-:W-:Y:S01]  /*6c830*/  IMAD.MOV.U32 R110, RZ, RZ, R98 ;  /* 0x000000ffff6e7224 */ /* 0x000fe200078e0062 */
[----:B------:R-:W-:Y:S01]  /*6c840*/  IADD3 R98, P6, R120, R15, RZ ;  /* 0x0000000f78627210 */ /* 0x000fe20007fde0ff */
[----:B------:R-:W-:-:S02]  /*6c850*/  IMAD.MOV.U32 R116, RZ, RZ, R113 ;  /* 0x000000ffff747224 */ /* 0x000fc400078e0071 */
        /* <DEDUP_REMOVED lines=58> */
[----:B------:R-:W-:Y:S01]  /*6cc00*/  IMAD.MOV.U32 R120, RZ, RZ, R119 ;  /* 0x000000ffff787224 */ /* 0x000fe200078e0077 */
[----:B----4-:R-:W-:Y:S01]  /*6cc10*/  SHF.R.S32.HI R251, RZ, 0x1f, R125 ;  /* 0x0000001ffffb7819 */ /* 0x010fe2000001147d */
[----:B------:R-:W-:Y:S01]  /*6cc20*/  IMAD.MOV.U32 R119, RZ, RZ, R104 ;  /* 0x000000ffff777224 */ /* 0x000fe200078e0068 */
[----:B------:R-:W-:Y:S01]  /*6cc30*/  IADD3 R104, P6, R125, R15, RZ ;  /* 0x0000000f7d687210 */ /* 0x000fe20007fde0ff */
[----:B------:R-:W-:Y:S02]  /*6cc40*/  IMAD.MOV.U32 R121, RZ, RZ, R118 ;  /* 0x000000ffff797224 */ /* 0x000fe400078e0076 */
[----:B------:R-:W-:-:S02]  /*6cc50*/  IMAD.MOV.U32 R118, RZ, RZ, R114 ;  /* 0x000000ffff767224 */ /* 0x000fc400078e0072 */
        /* <DEDUP_REMOVED lines=41> */
[----:B---3--:R-:W-:Y:S01]  /*6cef0*/  SHF.R.S32.HI R251, RZ, 0x1f, R127 ;  /* 0x0000001ffffb7819 */ /* 0x008fe2000001147f */
[----:B------:R-:W-:Y:S01]  /*6cf00*/  IMAD.MOV.U32 R120, RZ, RZ, R240 ;  /* 0x000000ffff787224 */ /* 0x000fe200078e00f0 */
[----:B------:R-:W-:Y:S01]  /*6cf10*/  IADD3 R240, P6, R127, R15, RZ ;  /* 0x0000000f7ff07210 */ /* 0x000fe20007fde0ff */
[----:B------:R-:W-:Y:S02]  /*6cf20*/  IMAD.MOV.U32 R122, RZ, RZ, R113 ;  /* 0x000000ffff7a7224 */ /* 0x000fe400078e0071 */
[----:B------:R-:W-:-:S02]  /*6cf30*/  IMAD.MOV.U32 R123, RZ, RZ, R119 ;  /* 0x000000ffff7b7224 */ /* 0x000fc400078e0077 */
[----:B------:R-:W-:Y:S02]  /*6cf40*/  IMAD.MOV.U32 R113, RZ, RZ, R241 ;  /* 0x000000ffff717224 */ /* 0x000fe400078e00f1 */
[----:B------:R-:W-:Y:S02]  /*6cf50*/  IMAD.MOV.U32 R119, RZ, RZ, R102 ;  /* 0x000000ffff777224 */ /* 0x000fe400078e0066 */
[----:B------:R-:W-:Y:S01]  /*6cf60*/  IMAD.X R241, R251, 0x1, R14, P6 ;  /* 0x00000001fbf17824 */ /* 0x000fe200030e060e */
[----:B------:R-:W-:Y:S01]  /*6cf70*/  IADD3 R102, P6, R127, R13, RZ ;  /* 0x0000000d7f667210 */ /* 0x000fe20007fde0ff */
        /* <DEDUP_REMOVED lines=60> */
[----:B0-----:R-:W-:Y:S01]  /*6d340*/  IADD3 R28, P6, R131, R10, RZ ;  /* 0x0000000a831c7210 */ /* 0x001fe20007fde0ff */
[----:B------:R-:W-:-:S04]  /*6d350*/  IMAD.MOV.U32 R131, RZ, RZ, R128 ;  /* 0x000000ffff837224 */ /* 0x000fc800078e0080 */
        /* <DEDUP_REMOVED lines=33> */
[----:B0-----:R-:W-:Y:S01]  /*6d570*/  IADD3 R28, P6, R132, R10, RZ ;  /* 0x0000000a841c7210 */ /* 0x001fe20007fde0ff */
[----:B------:R-:W-:-:S04]  /*6d580*/  IMAD.MOV.U32 R132, RZ, RZ, R133 ;  /* 0x000000ffff847224 */ /* 0x000fc800078e0085 */
[----:B------:R-:W-:Y:S02]  /*6d590*/  IMAD.X R29, R251, 0x1, R8, P6 ;  /* 0x00000001fb1d7824 */ /* 0x000fe400030e0608 */
[----:B------:R-:W-:-:S03]  /*6d5a0*/  IMAD.MOV.U32 R133, RZ, RZ, R115 ;  /* 0x000000ffff857224 */ /* 0x000fc600078e0073 */
        /* <DEDUP_REMOVED lines=81> */
[----:B------:R-:W2:Y:S01]  /*6dac0*/  LDL.LU R145, [R1+0x310] ;  /* 0x0003100001917983 */ /* 0x000ea20000300800 */
        /* <DEDUP_REMOVED lines=14> */
[----:B---3--:R-:W-:Y:S02]  /*6dbb0*/  SHF.R.S32.HI R251, RZ, 0x1f, R141 ;  /* 0x0000001ffffb7819 */ /* 0x008fe4000001148d */
[----:B------:R-:W-:Y:S01]  /*6dbc0*/  IADD3 R116, P6, R141, R15, RZ ;  /* 0x0000000f8d747210 */ /* 0x000fe20007fde0ff */
[----:B------:R-:W-:Y:S02]  /*6dbd0*/  IMAD.MOV.U32 R136, RZ, RZ, R134 ;  /* 0x000000ffff887224 */ /* 0x000fe400078e0086 */
[----:B------:R-:W-:-:S02]  /*6dbe0*/  IMAD.MOV.U32 R134, RZ, RZ, R117 ;  /* 0x000000ffff867224 */ /* 0x000fc400078e0075 */
[----:B------:R-:W-:Y:S01]  /*6dbf0*/  IMAD.X R117, R251, 0x1, R14, P6 ;  /* 0x00000001fb757824 */ /* 0x000fe200030e060e */
[----:B0-----:R-:W-:Y:S01]  /*6dc00*/  IADD3 R28, P6, R141, R13, RZ ;  /* 0x0000000d8d1c7210 */ /* 0x001fe20007fde0ff */
[----:B------:R-:W-:Y:S02]  /*6dc10*/  IMAD.MOV.U32 R139, RZ, RZ, R137 ;  /* 0x000000ffff8b7224 */ /* 0x000fe400078e0089 */
[----:B------:R-:W-:Y:S02]  /*6dc20*/  IMAD.MOV.U32 R137, RZ, RZ, R132 ;  /* 0x000000ffff897224 */ /* 0x000fe400078e0084 */
[----:B------:R-:W-:Y:S02]  /*6dc30*/  IMAD.X R29, R251, 0x1, R12, P6 ;  /* 0x00000001fb1d7824 */ /* 0x000fe400030e060c */
[----:B------:R-:W-:Y:S01]  /*6dc40*/  IMAD.MOV.U32 R132, RZ, RZ, R120 ;  /* 0x000000ffff847224 */ /* 0x000fe200078e0078 */
[----:B------:R-:W-:Y:S01]  /*6dc50*/  IADD3 R120, P6, R141, R11, RZ ;  /* 0x0000000b8d787210 */ /* 0x000fe20007fde0ff */
[----:B------:R-:W-:-:S02]  /*6dc60*/  IMAD.MOV.U32 R138, RZ, RZ, R136 ;  /* 0x000000ffff8a7224 */ /* 0x000fc400078e0088 */
[----:B------:R-:W-:Y:S02]  /*6dc70*/  IMAD.MOV.U32 R136, RZ, RZ, R134 ;  /* 0x000000ffff887224 */ /* 0x000fe400078e0086 */
[----:B------:R-:W-:Y:S01]  /*6dc80*/  IMAD.MOV.U32 R134, RZ, RZ, R133 ;  /* 0x000000ffff867224 */ /* 0x000fe200078e0085 */
[----:B------:R0:W-:Y:S01]  /*6dc90*/  STL.64 [R1+0xec8], R28 ;  /* 0x000ec81c01007387 */ /* 0x0001e20000100a00 */
        /* <DEDUP_REMOVED lines=10> */
[----:B----4-:R-:W-:Y:S02]  /*6dd40*/  SHF.R.S32.HI R251, RZ, 0x1f, R140 ;  /* 0x0000001ffffb7819 */ /* 0x010fe4000001148c */
        /* <DEDUP_REMOVED lines=28> */
[----:B--2---:R-:W-:Y:S02]  /*6df10*/  SHF.R.S32.HI R251, RZ, 0x1f, R145 ;  /* 0x0000001ffffb7819 */ /* 0x004fe40000011491 */
[----:B0-----:R-:W-:-:S05]  /*6df20*/  IADD3 R28, P6, R145, R15, RZ ;  /* 0x0000000f911c7210 */ /* 0x001fca0007fde0ff */
[----:B------:R-:W-:-:S05]  /*6df30*/  IMAD.X R29, R251, 0x1, R14, P6 ;  /* 0x00000001fb1d7824 */ /* 0x000fca00030e060e */
[----:B------:R0:W-:Y:S02]  /*6df40*/  STL.64 [R1+0xe90], R28 ;  /* 0x000e901c01007387 */ /* 0x0001e40000100a00 */
[----:B0-----:R-:W-:-:S05]  /*6df50*/  IADD3 R28, P6, R145, R13, RZ ;  /* 0x0000000d911c7210 */ /* 0x001fca0007fde0ff */
[----:B------:R-:W-:Y:S01]  /*6df60*/  IMAD.X R29, R251, 0x1, R12, P6 ;  /* 0x00000001fb1d7824 */ /* 0x000fe200030e060c */
[----:B------:R-:W-:-:S04]  /*6df70*/  IADD3 R242, P6, R145, R11, RZ ;  /* 0x0000000b91f27210 */ /* 0x000fc80007fde0ff */
[----:B------:R0:W-:Y:S01]  /*6df80*/  STL.64 [R1+0xe88], R28 ;  /* 0x000e881c01007387 */ /* 0x0001e20000100a00 */
[----:B------:R-:W-:Y:S01]  /*6df90*/  IMAD.X R243, R251, 0x1, R9, P6 ;  /* 0x00000001fbf37824 */ /* 0x000fe200030e0609 */
        /* <DEDUP_REMOVED lines=99> */
[----:B------:R-:W-:Y:S02]  /*6e5d0*/  IMAD.X R29, R251, 0x1, R8, P6 ;  /* 0x00000001fb1d7824 */ /* 0x000fe400030e0608 */
[----:B------:R-:W-:-:S03]  /*6e5e0*/  IMAD.MOV.U32 R149, RZ, RZ, R147 ;  /* 0x000000ffff957224 */ /* 0x000fc600078e0093 */
[----:B------:R0:W-:Y:S01]  /*6e5f0*/  STL.64 [R1+0xdb8], R28 ;  /* 0x000db81c01007387 */ /* 0x0001e20000100a00 */
[----:B------:R-:W-:-:S03]  /*6e600*/  IMAD.MOV.U32 R147, RZ, RZ, R128 ;  /* 0x000000ffff937224 */ /* 0x000fc600078e0080 */
[----:B------:R-:W3:Y:S01]  /*6e610*/  LDL.LU R153, [R1+0x338] ;  /* 0x0003380001997983 */ /* 0x000ee20000300800 */
[----:B----4-:R-:W-:Y:S02]  /*6e620*/  SHF.R.S32.HI R251, RZ, 0x1f, R152 ;  /* 0x0000001ffffb7819 */ /* 0x010fe40000011498 */
[----:B------:R-:W-:Y:S01]  /*6e630*/  IADD3 R128, P6, R152, R15, RZ ;  /* 0x0000000f98807210 */ /* 0x000fe20007fde0ff */
[----:B------:R-:W-:-:S04]  /*6e640*/  IMAD.MOV.U32 R148, RZ, RZ, R129 ;  /* 0x000000ffff947224 */ /* 0x000fc800078e0081 */
        /* <DEDUP_REMOVED lines=46> */
[----:B------:R-:W-:Y:S02]  /*6e930*/  IMAD.MOV.U32 R150, RZ, RZ, R148 ;  /* 0x000000ffff967224 */ /* 0x000fe400078e0094 */
[----:B------:R-:W-:Y:S01]  /*6e940*/  IMAD.MOV.U32 R140, RZ, RZ, R126 ;  /* 0x000000ffff8c7224 */ /* 0x000fe200078e007e */
[----:B------:R-:W-:Y:S01]  /*6e950*/  IADD3 R126, P6, R153, R13, RZ ;  /* 0x0000000d997e7210 */ /* 0x000fe20007fde0ff */
[----:B------:R-:W-:Y:S02]  /*6e960*/  IMAD.MOV.U32 R148, RZ, RZ, R146 ;  /* 0x000000ffff947224 */ /* 0x000fe400078e0092 */
[----:B------:R-:W-:-:S02]  /*6e970*/  IMAD.MOV.U32 R146, RZ, RZ, R145 ;  /* 0x000000ffff927224 */ /* 0x000fc400078e0091 */
        /* <DEDUP_REMOVED lines=11> */
[----:B------:R-:W-:Y:S02]  /*6ea30*/  IMAD.MOV.U32 R151, RZ, RZ, R148 ;  /* 0x000000ffff977224 */ /* 0x000fe400078e0094 */
[----:B------:R-:W-:Y:S02]  /*6ea40*/  IMAD.X R29, R251, 0x1, R8, P6 ;  /* 0x00000001fb1d7824 */ /* 0x000fe400030e0608 */
[----:B------:R-:W-:-:S02]  /*6ea50*/  IMAD.MOV.U32 R148, RZ, RZ, R146 ;  /* 0x000000ffff947224 */ /* 0x000fc400078e0092 */
[----:B------:R-:W-:Y:S02]  /*6ea60*/  IMAD.MOV.U32 R146, RZ, RZ, R144 ;  /* 0x000000ffff927224 */ /* 0x000fe400078e0090 */
[----:B------:R-:W-:Y:S02]  /*6ea70*/  IMAD.MOV.U32 R144, RZ, RZ, R145 ;  /* 0x000000ffff907224 */ /* 0x000fe400078e0091 */
[----:B------:R-:W-:Y:S01]  /*6ea80*/  IMAD.MOV.U32 R145, RZ, RZ, R140 ;  /* 0x000000ffff917224 */ /* 0x000fe200078e008c */
[----:B------:R0:W-:Y:S01]  /*6ea90*/  STL.64 [R1+0xd38], R28 ;  /* 0x000d381c01007387 */ /* 0x0001e20000100a00 */
[----:B------:R-:W-:Y:S02]  /*6eaa0*/  IMAD.MOV.U32 R140, RZ, RZ, R141 ;  /* 0x000000ffff8c7224 */ /* 0x000fe400078e008d */
[----:B------:R-:W-:Y:S02]  /*6eab0*/  IMAD.MOV.U32 R141, RZ, RZ, R133 ;  /* 0x000000ffff8d7224 */ /* 0x000fe400078e0085 */
[----:B------:R-:W3:Y:S01]  /*6eac0*/  LDL.LU R133, [R1+0x348] ;  /* 0x0003480001857983 */ /* 0x000ee20000300800 */
[----:B----4-:R-:W-:Y:S01]  /*6ead0*/  SHF.R.S32.HI R251, RZ, 0x1f, R156 ;  /* 0x0000001ffffb7819 */ /* 0x010fe2000001149c */
[----:B------:R-:W-:-:S02]  /*6eae0*/  IMAD.MOV.U32 R155, RZ, RZ, R153 ;  /* 0x000000ffff9b7224 */ /* 0x000fc400078e0099 */
[----:B------:R-:W-:Y:S01]  /*6eaf0*/  IMAD.MOV.U32 R153, RZ, RZ, R151 ;  /* 0x000000ffff997224 */ /* 0x000fe200078e0097 */
[C---:B0-----:R-:W-:Y:S01]  /*6eb00*/  IADD3 R28, P6, R156.reuse, R15, RZ ;  /* 0x0000000f9c1c7210 */ /* 0x041fe20007fde0ff */
[----:B------:R-:W-:Y:S02]  /*6eb10*/  IMAD.MOV.U32 R151, RZ, RZ, R145 ;  /* 0x000000ffff977224 */ /* 0x000fe400078e0091 */
[----:B------:R-:W-:Y:S02]  /*6eb20*/  IMAD.MOV.U32 R152, RZ, RZ, R150 ;  /* 0x000000ffff987224 */ /* 0x000fe400078e0096 */
[----:B------:R-:W-:Y:S02]  /*6eb30*/  IMAD.X R29, R251, 0x1, R14, P6 ;  /* 0x00000001fb1d7824 */ /* 0x000fe400030e060e */
[----:B------:R-:W-:Y:S01]  /*6eb40*/  IMAD.MOV.U32 R145, RZ, RZ, R130 ;  /* 0x000000ffff917224 */ /* 0x000fe200078e0082 */
[----:B------:R-:W-:Y:S01]  /*6eb50*/  IADD3 R130, P6, R156, R13, RZ ;  /* 0x0000000d9c827210 */ /* 0x000fe20007fde0ff */
[----:B------:R-:W-:-:S02]  /*6eb60*/  IMAD.MOV.U32 R150, RZ, RZ, R146 ;  /* 0x000000ffff967224 */ /* 0x000fc400078e0092 */
[----:B------:R-:W-:Y:S02]  /*6eb70*/  IMAD.MOV.U32 R146, RZ, RZ, R144 ;  /* 0x000000ffff927224 */ /* 0x000fe400078e0090 */
        /* <DEDUP_REMOVED lines=39> */
[----:B---3--:R-:W-:-:S03]  /*6edf0*/  SHF.R.S32.HI R251, RZ, 0x1f, R133 ;  /* 0x0000001ffffb7819 */ /* 0x008fc60000011485 */
[----:B------:R-:W3:Y:S01]  /*6ee00*/  LDL.LU R160, [R1+0x354] ;  /* 0x0003540001a07983 */ /* 0x000ee20000300800 */
        /* <DEDUP_REMOVED lines=9> */
[----:B------:R-:W-:Y:S02]  /*6eea0*/  IMAD.MOV.U32 R155, RZ, RZ, R152 ;  /* 0x000000ffff9b7224 */ /* 0x000fe400078e0098 */
[----:B------:R-:W-:Y:S01]  /*6eeb0*/  IMAD.MOV.U32 R152, RZ, RZ, R153 ;  /* 0x000000ffff987224 */ /* 0x000fe200078e0099 */
[----:B------:R0:W-:Y:S01]  /*6eec0*/  STL.64 [R1+0xcc0], R28 ;  /* 0x000cc01c01007387 */ /* 0x0001e20000100a00 */
[----:B------:R-:W-:-:S03]  /*6eed0*/  IMAD.MOV.U32 R153, RZ, RZ, R146 ;  /* 0x000000ffff997224 */ /* 0x000fc600078e0092 */
[----:B------:R-:W3:Y:S01]  /*6eee0*/  LDL.LU R161, [R1+0x358] ;  /* 0x0003580001a17983 */ /* 0x000ee20000300800 */
[----:B------:R-:W-:Y:S02]  /*6eef0*/  IMAD.MOV.U32 R146, RZ, RZ, R142 ;  /* 0x000000ffff927224 */ /* 0x000fe400078e008e */
[----:B------:R-:W-:Y:S01]  /*6ef00*/  IMAD.MOV.U32 R142, RZ, RZ, R132 ;  /* 0x000000ffff8e7224 */ /* 0x000fe200078e0084 */
[----:B------:R-:W-:Y:S01]  /*6ef10*/  IADD3 R132, P6, R133, R10, RZ ;  /* 0x0000000a85847210 */ /* 0x000fe20007fde0ff */
[----:B------:R-:W-:-:S04]  /*6ef20*/  IMAD.MOV.U32 R156, RZ, RZ, R154 ;  /* 0x000000ffff9c7224 */ /* 0x000fc800078e009a */
[----:B------:R-:W-:Y:S01]  /*6ef30*/  IMAD.X R133, R251, 0x1, R8, P6 ;  /* 0x00000001fb857824 */ /* 0x000fe200030e0608 */
[----:B----4-:R-:W-:Y:S02]  /*6ef40*/  SHF.R.S32.HI R251, RZ, 0x1f, R158 ;  /* 0x0000001ffffb7819 */ /* 0x010fe4000001149e */
[C---:B0-----:R-:W-:Y:S01]  /*6ef50*/  IADD3 R28, P6, R158.reuse, R15, RZ ;  /* 0x0000000f9e1c7210 */ /* 0x041fe20007fde0ff */
[----:B------:R-:W-:Y:S02]  /*6ef60*/  IMAD.MOV.U32 R154, RZ, RZ, R155 ;  /* 0x000000ffff9a7224 */ /* 0x000fe400078e009b */
[----:B------:R-:W-:Y:S02]  /*6ef70*/  IMAD.MOV.U32 R155, RZ, RZ, R142 ;  /* 0x000000ffff9b7224 */ /* 0x000fe400078e008e */
[----:B------:R-:W-:Y:S02]  /*6ef80*/  IMAD.X R29, R251, 0x1, R14, P6 ;  /* 0x00000001fb1d7824 */ /* 0x000fe400030e060e */
[----:B------:R-:W-:Y:S01]  /*6ef90*/  IMAD.MOV.U32 R142, RZ, RZ, R136 ;  /* 0x000000ffff8e7224 */ /* 0x000fe200078e0088 */
        /* <DEDUP_REMOVED lines=31> */
[----:B---3--:R-:W-:-:S02]  /*6f190*/  SHF.R.S32.HI R251, RZ, 0x1f, R160 ;  /* 0x0000001ffffb7819 */ /* 0x008fc400000114a0 */
[----:B0-----:R-:W-:-:S05]  /*6f1a0*/  IADD3 R28, P6, R160, R15, RZ ;  /* 0x0000000fa01c7210 */ /* 0x001fca0007fde0ff */
[----:B------:R-:W-:-:S05]  /*6f1b0*/  IMAD.X R29, R251, 0x1, R14, P6 ;  /* 0x00000001fb1d7824 */ /* 0x000fca00030e060e */
[----:B------:R0:W-:Y:S01]  /*6f1c0*/  STL.64 [R1+0xc70], R28 ;  /* 0x000c701c01007387 */ /* 0x0001e20000100a00 */
[----:B------:R-:W-:Y:S01]  /*6f1d0*/  IMAD.MOV.U32 R151, RZ, RZ, R135 ;  /* 0x000000ffff977224 */ /* 0x000fe200078e0087 */
        /* <DEDUP_REMOVED lines=8> */
[----:B------:R-:W3:Y:S01]  /*6f260*/  LDL.LU R163, [R1+0x364] ;  /* 0x0003640001a37983 */ /* 0x000ee20000300800 */
        /* <DEDUP_REMOVED lines=14> */
[----:B------:R-:W4:Y:S01]  /*6f350*/  LDL.LU R167, [R1+0x368] ;  /* 0x0003680001a77983 */ /* 0x000f220000300800 */
        /* <DEDUP_REMOVED lines=45> */
[----:B------:R-:W-:Y:S02]  /*6f630*/  IMAD.X R29, R251, 0x1, R8, P6 ;  /* 0x00000001fb1d7824 */ /* 0x000fe400030e0608 */
[----:B------:R-:W-:-:S02]  /*6f640*/  IMAD.MOV.U32 R160, RZ, RZ, R159 ;  /* 0x000000ffffa07224 */ /* 0x000fc400078e009f */
[----:B------:R-:W-:Y:S01]  /*6f650*/  IMAD.MOV.U32 R159, RZ, RZ, R141 ;  /* 0x000000ffff9f7224 */ /* 0x000fe200078e008d */
[----:B------:R0:W-:Y:S01]  /*6f660*/  STL.64 [R1+0xbd8], R28 ;  /* 0x000bd81c01007387 */ /* 0x0001e20000100a00 */
[----:B------:R-:W-:Y:S02]  /*6f670*/  IMAD.MOV.U32 R161, RZ, RZ, R155 ;  /* 0x000000ffffa17224 */ /* 0x000fe400078e009b */
[----:B------:R-:W-:Y:S01]  /*6f680*/  IMAD.MOV.U32 R164, RZ, RZ, R162 ;  /* 0x000000ffffa47224 */ /* 0x000fe200078e00a2 */
[----:B----4-:R-:W-:Y:S02]  /*6f690*/  SHF.R.S32.HI R251, RZ, 0x1f, R167 ;  /* 0x0000001ffffb7819 */ /* 0x010fe400000114a7 */
[----:B------:R-:W-:Y:S01]  /*6f6a0*/  IADD3 R140, P6, R167, R15, RZ ;  /* 0x0000000fa78c7210 */ /* 0x000fe20007fde0ff */
[----:B------:R-:W-:-:S04]  /*6f6b0*/  IMAD.MOV.U32 R162, RZ, RZ, R160 ;  /* 0x000000ffffa27224 */ /* 0x000fc800078e00a0 */
[----:B------:R-:W-:Y:S01]  /*6f6c0*/  IMAD.X R141, R251, 0x1, R14, P6 ;  /* 0x00000001fb8d7824 */ /* 0x000fe200030e060e */
[----:B0-----:R-:W-:Y:S01]  /*6f6d0*/  IADD3 R28, P6, R167, R13, RZ ;  /* 0x0000000da71c7210 */ /* 0x001fe20007fde0ff */
[----:B------:R-:W-:Y:S02]  /*6f6e0*/  IMAD.MOV.U32 R160, RZ, RZ, R161 ;  /* 0x000000ffffa07224 */ /* 0x000fe400078e00a1 */
[----:B------:R-:W-:Y:S02]  /*6f6f0*/  IMAD.MOV.U32 R161, RZ, RZ, R159 ;  /* 0x000000ffffa17224 */ /* 0x000fe400078e009f */
[----:B------:R-:W-:Y:S02]  /*6f700*/  IMAD.MOV.U32 R155, RZ, RZ, R244 ;  /* 0x000000ffff9b7224 */ /* 0x000fe400078e00f4 */
[----:B------:R-:W-:Y:S01]  /*6f710*/  IMAD.X R29, R251, 0x1, R12, P6 ;  /* 0x00000001fb1d7824 */ /* 0x000fe200030e060c */
[----:B------:R-:W3:Y:S01]  /*6f720*/  LDL.LU R244, [R1+0x3f4] ;  /* 0x0003f40001f47983 */ /* 0x000ee20000300800 */
        /* <DEDUP_REMOVED lines=15> */
[----:B------:R-:W-:Y:S02]  /*6f820*/  IMAD.MOV.U32 R161, RZ, RZ, R158 ;  /* 0x000000ffffa17224 */ /* 0x000fe400078e009e */
[----:B------:R-:W-:Y:S02]  /*6f830*/  IMAD.MOV.U32 R158, RZ, RZ, R159 ;  /* 0x000000ffff9e7224 */ /* 0x000fe400078e009f */
[----:B------:R-:W-:Y:S01]  /*6f840*/  IMAD.MOV.U32 R159, RZ, RZ, R155 ;  /* 0x000000ffff9f7224 */ /* 0x000fe200078e009b */
[----:B------:R-:W-:-:S02]  /*6f850*/  SHF.R.S32.HI R251, RZ, 0x1f, R168 ;  /* 0x0000001ffffb7819 */ /* 0x000fc400000114a8 */
[----:B0-----:R-:W-:Y:S01]  /*6f860*/  IADD3 R28, P6, R168, R15, RZ ;  /* 0x0000000fa81c7210 */ /* 0x001fe20007fde0ff */
[----:B------:R-:W-:Y:S02]  /*6f870*/  IMAD.MOV.U32 R155, RZ, RZ, R151 ;  /* 0x000000ffff9b7224 */ /* 0x000fe400078e0097 */
[----:B------:R-:W4:Y:S02]  /*6f880*/  LDL.LU R151, [R1+0x414] ;  /* 0x0004140001977983 */ /* 0x000f240000300800 */
[----:B------:R-:W-:-:S05]  /*6f890*/  IMAD.X R29, R251, 0x1, R14, P6 ;  /* 0x00000001fb1d7824 */ /* 0x000fca00030e060e */
[----:B------:R0:W-:Y:S02]  /*6f8a0*/  STL.64 [R1+0xbb0], R28 ;  /* 0x000bb01c01007387 */ /* 0x0001e40000100a00 */
[----:B0-----:R-:W-:-:S05]  /*6f8b0*/  IADD3 R28, P6, R168, R13, RZ ;  /* 0x0000000da81c7210 */ /* 0x001fca0007fde0ff */
[----:B------:R-:W-:-:S05]  /*6f8c0*/  IMAD.X R29, R251, 0x1, R12, P6 ;  /* 0x00000001fb1d7824 */ /* 0x000fca00030e060c */
[----:B------:R0:W-:Y:S02]  /*6f8d0*/  STL.64 [R1+0xba8], R28 ;  /* 0x000ba81c01007387 */ /* 0x0001e40000100a00 */
        /* <DEDUP_REMOVED lines=12> */
[----:B------:R-:W-:Y:S01]  /*6f9a0*/  IMAD.MOV.U32 R159, RZ, RZ, R156 ;  /* 0x000000ffff9f7224 */ /* 0x000fe200078e009c */
[----:B------:R0:W-:Y:S01]  /*6f9b0*/  STL.64 [R1+0xb98], R28 ;  /* 0x000b981c01007387 */ /* 0x0001e20000100a00 */
[----:B------:R-:W-:-:S03]  /*6f9c0*/  IMAD.MOV.U32 R156, RZ, RZ, R157 ;  /* 0x000000ffff9c7224 */ /* 0x000fc600078e009d */
[----:B------:R-:W3:Y:S01]  /*6f9d0*/  LDL.LU R157, [R1+0x3a8] ;  /* 0x0003a800019d7983 */ /* 0x000ee20000300800 */
[----:B------:R-:W-:Y:S02]  /*6f9e0*/  IMAD.MOV.U32 R170, RZ, RZ, R167 ;  /* 0x000000ffffaa7224 */ /* 0x000fe400078e00a7 */
[----:B------:R-:W-:Y:S02]  /*6f9f0*/  IMAD.MOV.U32 R167, RZ, RZ, R164 ;  /* 0x000000ffffa77224 */ /* 0x000fe400078e00a4 */
        /* <DEDUP_REMOVED lines=17> */
[----:B------:R0:W-:Y:S01]  /*6fb10*/  STL.64 [R1+0xb78], R28 ;  /* 0x000b781c01007387 */ /* 0x0001e20000100a00 */
[----:B------:R-:W-:Y:S01]  /*6fb20*/  IMAD.MOV.U32 R159, RZ, RZ, R156 ;  /* 0x000000ffff9f7224 */ /* 0x000fe200078e009c */
[----:B0-----:R-:W-:-:S05]  /*6fb30*/  IADD3 R28, P6, R166, R15, RZ ;  /* 0x0000000fa61c7210 */ /* 0x001fca0007fde0ff */
[----:B------:R-:W-:Y:S02]  /*6fb40*/  IMAD.X R29, R251, 0x1, R14, P6 ;  /* 0x00000001fb1d7824 */ /* 0x000fe400030e060e */
[----:B------:R-:W-:Y:S02]  /*6fb50*/  IMAD.MOV.U32 R169, RZ, RZ, R164 ;  /* 0x000000ffffa97224 */ /* 0x000fe400078e00a4 */
[----:B------:R-:W-:Y:S02]  /*6fb60*/  IMAD.MOV.U32 R171, RZ, RZ, R167 ;  /* 0x000000ffffab7224 */ /* 0x000fe400078e00a7 */
[----:B------:R-:W-:Y:S02]  /*6fb70*/  IMAD.MOV.U32 R167, RZ, RZ, R158 ;  /* 0x000000ffffa77224 */ /* 0x000fe400078e009e */
[----:B------:R-:W-:Y:S02]  /*6fb80*/  IMAD.MOV.U32 R158, RZ, RZ, R159 ;  /* 0x000000ffff9e7224 */ /* 0x000fe400078e009f */
[----:B------:R-:W-:-:S04]  /*6fb90*/  IMAD.MOV.U32 R168, RZ, RZ, R169 ;  /* 0x000000ffffa87224 */ /* 0x000fc800078e00a9 */
[----:B------:R-:W-:Y:S02]  /*6fba0*/  IMAD.MOV.U32 R173, RZ, RZ, R168 ;  /* 0x000000ffffad7224 */ /* 0x000fe400078e00a8 */
[----:B---3--:R-:W-:Y:S02]  /*6fbb0*/  IMAD.MOV.U32 R156, RZ, RZ, R157 ;  /* 0x000000ffff9c7224 */ /* 0x008fe400078e009d */
[----:B------:R-:W-:Y:S02]  /*6fbc0*/  IMAD.MOV.U32 R157, RZ, RZ, R149 ;  /* 0x000000ffff9d7224 */ /* 0x000fe400078e0095 */
[----:B------:R-:W-:Y:S02]  /*6fbd0*/  IMAD.MOV.U32 R149, RZ, RZ, R249 ;  /* 0x000000ffff957224 */ /* 0x000fe400078e00f9 */
[----:B------:R-:W-:Y:S02]  /*6fbe0*/  IMAD.MOV.U32 R249, RZ, RZ, R246 ;  /* 0x000000fffff97224 */ /* 0x000fe400078e00f6 */
[----:B------:R-:W2:Y:S04]  /*6fbf0*/  LDL.LU R246, [R1+0x3f0] ;  /* 0x0003f00001f67983 */ /* 0x000ea80000300800 */
[----:B------:R0:W-:Y:S02]  /*6fc00*/  STL.64 [R1+0xb70], R28 ;  /* 0x000b701c01007387 */ /* 0x0001e40000100a00 */
[----:B0-----:R-:W-:-:S05]  /*6fc10*/  IADD3 R28, P6, R166, R13, RZ ;  /* 0x0000000da61c7210 */ /* 0x001fca0007fde0ff */
[----:B------:R-:W-:-:S05]  /*6fc20*/  IMAD.X R29, R251, 0x1, R12, P6 ;  /* 0x00000001fb1d7824 */ /* 0x000fca00030e060c */
[----:B------:R0:W-:Y:S02]  /*6fc30*/  STL.64 [R1+0xb68], R28 ;  /* 0x000b681c01007387 */ /* 0x0001e40000100a00 */
[----:B0-----:R-:W-:-:S05]  /*6fc40*/  IADD3 R28, P6, R166, R11, RZ ;  /* 0x0000000ba61c7210 */ /* 0x001fca0007fde0ff */
[----:B------:R-:W-:-:S05]  /*6fc50*/  IMAD.X R29, R251, 0x1, R9, P6 ;  /* 0x00000001fb1d7824 */ /* 0x000fca00030e0609 */
[----:B------:R0:W-:Y:S01]  /*6fc60*/  STL.64 [R1+0xb60], R28 ;  /* 0x000b601c01007387 */ /* 0x0001e20000100a00 */
[----:B------:R-:W-:Y:S01]  /*6fc70*/  IMAD.MOV.U32 R164, RZ, RZ, R157 ;  /* 0x000000ffffa47224 */ /* 0x000fe200078e009d */
[----:B0-----:R-:W-:Y:S01]  /*6fc80*/  IADD3 R28, P6, R166, R10, RZ ;  /* 0x0000000aa61c7210 */ /* 0x001fe20007fde0ff */
[----:B------:R-:W-:Y:S02]  /*6fc90*/  IMAD.MOV.U32 R166, RZ, RZ, R162 ;  /* 0x000000ffffa67224 */ /* 0x000fe400078e00a2 */
[----:B------:R-:W-:Y:S02]  /*6fca0*/  IMAD.MOV.U32 R162, RZ, RZ, R142 ;  /* 0x000000ffffa27224 */ /* 0x000fe400078e008e */
[----:B------:R-:W-:Y:S01]  /*6fcb0*/  IMAD.X R29, R251, 0x1, R8, P6 ;  /* 0x00000001fb1d7824 */ /* 0x000fe200030e0608 */
[----:B------:R-:W-:Y:S02]  /*6fcc0*/  SHF.R.S32.HI R251, RZ, 0x1f, R147 ;  /* 0x0000001ffffb7819 */ /* 0x000fe40000011493 */
[----:B------:R-:W-:Y:S01]  /*6fcd0*/  IADD3 R142, P6, R147, R15, RZ ;  /* 0x0000000f938e7210 */ /* 0x000fe20007fde0ff */
[----:B------:R-:W-:Y:S01]  /*6fce0*/  IMAD.MOV.U32 R157, RZ, RZ, R143 ;  /* 0x000000ffff9d7224 */ /* 0x000fe200078e008f */
[----:B------:R0:W-:Y:S03]  /*6fcf0*/  STL.64 [R1+0xb58], R28 ;  /* 0x000b581c01007387 */ /* 0x0001e60000100a00 */
[----:B------:R-:W-:Y:S01]  /*6fd00*/  IMAD.X R143, R251, 0x1, R14, P6 ;  /* 0x00000001fb8f7824 */ /* 0x000fe200030e060e */
[----:B0-----:R-:W-:Y:S01]  /*6fd10*/  IADD3 R28, P6, R147, R13, RZ ;  /* 0x0000000d931c7210 */ /* 0x001fe20007fde0ff */
[----:B------:R-:W-:-:S02]  /*6fd20*/  IMAD.MOV.U32 R159, RZ, RZ, R156 ;  /* 0x000000ffff9f7224 */ /* 0x000fc400078e009c */
[----:B------:R-:W3:Y:S02]  /*6fd30*/  LDL.LU R156, [R1+0x3b0] ;  /* 0x0003b000019c7983 */ /* 0x000ee40000300800 */
        /* <DEDUP_REMOVED lines=9> */
[----:B------:R-:W-:Y:S01]  /*6fdd0*/  IMAD.X R29, R251, 0x1, R9, P6 ;  /* 0x00000001fb1d7824 */ /* 0x000fe200030e0609 */
[----:B------:R-:W-:-:S04]  /*6fde0*/  IADD3 R146, P6, R147, R10, RZ ;  /* 0x0000000a93927210 */ /* 0x000fc80007fde0ff */
[----:B------:R0:W-:Y:S01]  /*6fdf0*/  STL.64 [R1+0xb40], R28 ;  /* 0x000b401c01007387 */ /* 0x0001e20000100a00 */
[----:B------:R-:W-:Y:S01]  /*6fe00*/  IMAD.X R147, R251, 0x1, R8, P6 ;  /* 0x00000001fb937824 */ /* 0x000fe200030e0608 */
[----:B------:R-:W-:Y:S01]  /*6fe10*/  SHF.R.S32.HI R251, RZ, 0x1f, R172 ;  /* 0x0000001ffffb7819 */ /* 0x000fe200000114ac */
[----:B------:R-:W-:Y:S02]  /*6fe20*/  IMAD.MOV.U32 R168, RZ, RZ, R169 ;  /* 0x000000ffffa87224 */ /* 0x000fe400078e00a9 */
[----:B------:R-:W-:Y:S02]  /*6fe30*/  IMAD.MOV.U32 R169, RZ, RZ, R166 ;  /* 0x000000ffffa97224 */ /* 0x000fe400078e00a6 */
[----:B------:R-:W-:Y:S01]  /*6fe40*/  IMAD.MOV.U32 R166, RZ, RZ, R167 ;  /* 0x000000ffffa67224 */ /* 0x000fe200078e00a7 */
[----:B0-----:R-:W-:Y:S01]  /*6fe50*/  IADD3 R28, P6, R172, R15, RZ ;  /* 0x0000000fac1c7210 */ /* 0x001fe20007fde0ff */
[----:B------:R-:W-:Y:S02]  /*6fe60*/  IMAD.MOV.U32 R167, RZ, RZ, R164 ;  /* 0x000000ffffa77224 */ /* 0x000fe400078e00a4 */
[----:B------:R-:W-:-:S02]  /*6fe70*/  IMAD.MOV.U32 R164, RZ, RZ, R160 ;  /* 0x000000ffffa47224 */ /* 0x000fc400078e00a0 */
[----:B------:R-:W-:Y:S02]  /*6fe80*/  IMAD.X R29, R251, 0x1, R14, P6 ;  /* 0x00000001fb1d7824 */ /* 0x000fe400030e060e */
        /* <DEDUP_REMOVED lines=43> */
[----:B------:R-:W2:Y:S04]  /*70140*/  LDL.LU R155, [R1+0x3bc] ;  /* 0x0003bc00019b7983 */ /* 0x000ea80000300800 */
        /* <DEDUP_REMOVED lines=20> */
[----:B------:R-:W-:Y:S01]  /*70290*/  SHF.R.S32.HI R251, RZ, 0x1f, R173 ;  /* 0x0000001ffffb7819 */ /* 0x000fe200000114ad */
[----:B------:R-:W-:Y:S02]  /*702a0*/  IMAD.MOV.U32 R171, RZ, RZ, R169 ;  /* 0x000000ffffab7224 */ /* 0x000fe400078e00a9 */
[----:B------:R-:W-:Y:S01]  /*702b0*/  IMAD.MOV.U32 R169, RZ, RZ, R164 ;  /* 0x000000ffffa97224 */ /* 0x000fe200078e00a4 */
[----:B0-----:R-:W-:Y:S01]  /*702c0*/  IADD3 R28, P6, R173, R15, RZ ;  /* 0x0000000fad1c7210 */ /* 0x001fe20007fde0ff */
[----:B------:R-:W-:Y:S02]  /*702d0*/  IMAD.MOV.U32 R164, RZ, RZ, R158 ;  /* 0x000000ffffa47224 */ /* 0x000fe400078e009e */
[----:B------:R-:W-:Y:S02]  /*702e0*/  IMAD.MOV.U32 R170, RZ, RZ, R168 ;  /* 0x000000ffffaa7224 */ /* 0x000fe400078e00a8 */
[----:B------:R-:W-:-:S02]  /*702f0*/  IMAD.X R29, R251, 0x1, R14, P6 ;  /* 0x00000001fb1d7824 */ /* 0x000fc400030e060e */
[----:B------:R-:W-:Y:S02]  /*70300*/  IMAD.MOV.U32 R168, RZ, RZ, R166 ;  /* 0x000000ffffa87224 */ /* 0x000fe400078e00a6 */
[----:B------:R-:W-:Y:S02]  /*70310*/  IMAD.MOV.U32 R166, RZ, RZ, R165 ;  /* 0x000000ffffa67224 */ /* 0x000fe400078e00a5 */
[----:B------:R-:W-:Y:S01]  /*70320*/  IMAD.MOV.U32 R165, RZ, RZ, R159 ;  /* 0x000000ffffa57224 */ /* 0x000fe200078e009f */
[----:B------:R0:W-:Y:S01]  /*70330*/  STL.64 [R1+0xad0], R28 ;  /* 0x000ad01c01007387 */ /* 0x0001e20000100a00 */
[----:B------:R-:W-:Y:S02]  /*70340*/  IMAD.MOV.U32 R159, RZ, RZ, R149 ;  /* 0x000000ffff9f7224 */ /* 0x000fe400078e0095 */
[----:B------:R-:W-:Y:S02]  /*70350*/  IMAD.MOV.U32 R177, RZ, RZ, R170 ;  /* 0x000000ffffb17224 */ /* 0x000fe400078e00aa */
[----:B------:R-:W-:-:S02]  /*70360*/  IMAD.MOV.U32 R170, RZ, RZ, R169 ;  /* 0x000000ffffaa7224 */ /* 0x000fc400078e00a9 */
[----:B------:R-:W-:Y:S02]  /*70370*/  IMAD.MOV.U32 R172, RZ, RZ, R171 ;  /* 0x000000ffffac7224 */ /* 0x000fe400078e00ab */
[----:B------:R-:W-:Y:S02]  /*70380*/  IMAD.MOV.U32 R171, RZ, RZ, R164 ;  /* 0x000000ffffab7224 */ /* 0x000fe400078e00a4 */
[----:B------:R-:W-:Y:S02]  /*70390*/  IMAD.MOV.U32 R164, RZ, RZ, R159 ;  /* 0x000000ffffa47224 */ /* 0x000fe400078e009f */
[----:B------:R-:W-:Y:S02]  /*703a0*/  IMAD.MOV.U32 R181, RZ, RZ, R172 ;  /* 0x000000ffffb57224 */ /* 0x000fe400078e00ac */
[----:B---3--:R-:W-:Y:S01]  /*703b0*/  IMAD.MOV.U32 R158, RZ, RZ, R148 ;  /* 0x000000ffff9e7224 */ /* 0x008fe200078e0094 */
[----:B------:R-:W-:-:S05]  /*703c0*/  IADD3 R148, P6, R173, R13, RZ ;  /* 0x0000000dad947210 */ /* 0x000fca0007fde0ff */
[----:B------:R-:W-:Y:S01]  /*703d0*/  IMAD.X R149, R251, 0x1, R12, P6 ;  /* 0x00000001fb957824 */ /* 0x000fe200030e060c */
        /* <DEDUP_REMOVED lines=8> */
[----:B------:R-:W-:Y:S02]  /*70460*/  SHF.R.S32.HI R251, RZ, 0x1f, R176 ;  /* 0x0000001ffffb7819 */ /* 0x000fe400000114b0 */
[C---:B------:R-:W-:Y:S01]  /*70470*/  IADD3 R152, P6, R176.reuse, R15, RZ ;  /* 0x0000000fb0987210 */ /* 0x040fe20007fde0ff */
[----:B------:R-:W-:Y:S01]  /*70480*/  IMAD.MOV.U32 R168, RZ, RZ, R166 ;  /* 0x000000ffffa87224 */ /* 0x000fe200078e00a6 */
[----:B------:R0:W-:Y:S01]  /*70490*/  STL.64 [R1+0xab8], R28 ;  /* 0x000ab81c01007387 */ /* 0x0001e20000100a00 */
[----:B------:R-:W-:Y:S02]  /*704a0*/  IMAD.MOV.U32 R166, RZ, RZ, R153 ;  /* 0x000000ffffa67224 */ /* 0x000fe400078e0099 */
        /* <DEDUP_REMOVED lines=53> */
[----:B------:R-:W-:Y:S02]  /*70800*/  IMAD.X R29, R251, 0x1, R8, P6 ;  /* 0x00000001fb1d7824 */ /* 0x000fe400030e0608 */
[----:B------:R-:W-:Y:S01]  /*70810*/  IMAD.MOV.U32 R171, RZ, RZ, R166 ;  /* 0x000000ffffab7224 */ /* 0x000fe200078e00a6 */
[----:B------:R-:W-:Y:S01]  /*70820*/  SHF.R.S32.HI R251, RZ, 0x1f, R177 ;  /* 0x0000001ffffb7819 */ /* 0x000fe200000114b1 */
[----:B----4-:R-:W-:Y:S01]  /*70830*/  IMAD.MOV.U32 R166, RZ, RZ, R161 ;  /* 0x000000ffffa67224 */ /* 0x010fe200078e00a1 */
[----:B------:R0:W-:Y:S01]  /*70840*/  STL.64 [R1+0xa58], R28 ;  /* 0x000a581c01007387 */ /* 0x0001e20000100a00 */
[----:B------:R-:W-:Y:S02]  /*70850*/  IMAD.MOV.U32 R161, RZ, RZ, R5 ;  /* 0x000000ffffa17224 */ /* 0x000fe400078e0005 */
[----:B------:R-:W-:Y:S01]  /*70860*/  IMAD.MOV.U32 R174, RZ, RZ, R172 ;  /* 0x000000ffffae7224 */ /* 0x000fe200078e00ac */
[----:B------:R-:W4:Y:S01]  /*70870*/  LDL.LU R5, [R1+0x14c4] ;  /* 0x0014c40001057983 */ /* 0x000f220000300800 */
[----:B------:R-:W-:-:S02]  /*70880*/  IMAD.MOV.U32 R172, RZ, RZ, R170 ;  /* 0x000000ffffac7224 */ /* 0x000fc400078e00aa */
        /* <DEDUP_REMOVED lines=15> */
[----:B0-----:R-:W-:-:S05]  /*70980*/  IADD3 R28, P6, R177, R10, RZ ;  /* 0x0000000ab11c7210 */ /* 0x001fca0007fde0ff */
[----:B------:R-:W-:Y:S02]  /*70990*/  IMAD.X R29, R251, 0x1, R8, P6 ;  /* 0x00000001fb1d7824 */ /* 0x000fe400030e0608 */
[----:B------:R-:W-:-:S03]  /*709a0*/  IMAD.MOV.U32 R170, RZ, RZ, R168 ;  /* 0x000000ffffaa7224 */ /* 0x000fc600078e00a8 */
[----:B------:R0:W-:Y:S04]  /*709b0*/  STL.64 [R1+0xa38], R28 ;  /* 0x000a381c01007387 */ /* 0x0001e80000100a00 */
[----:B------:R-:W3:Y:S01]  /*709c0*/  LDL.LU R168, [R1+0x3d4] ;  /* 0x0003d40001a87983 */ /* 0x000ee20000300800 */
[----:B------:R-:W-:Y:S02]  /*709d0*/  IMAD.MOV.U32 R183, RZ, RZ, R174 ;  /* 0x000000ffffb77224 */ /* 0x000fe400078e00ae */
[----:B------:R-:W-:Y:S01]  /*709e0*/  IMAD.MOV.U32 R174, RZ, RZ, R173 ;  /* 0x000000ffffae7224 */ /* 0x000fe200078e00ad */
[----:B------:R-:W-:Y:S01]  /*709f0*/  SHF.R.S32.HI R251, RZ, 0x1f, R181 ;  /* 0x0000001ffffb7819 */ /* 0x000fe200000114b5 */
[----:B------:R-:W-:Y:S01]  /*70a00*/  IMAD.MOV.U32 R173, RZ, RZ, R154 ;  /* 0x000000ffffad7224 */ /* 0x000fe200078e009a */
[----:B------:R-:W-:Y:S01]  /*70a10*/  IADD3 R154, P6, R181, R15, RZ ;  /* 0x0000000fb59a7210 */ /* 0x000fe20007fde0ff */
[----:B------:R-:W-:-:S02]  /*70a20*/  IMAD.MOV.U32 R177, RZ, RZ, R172 ;  /* 0x000000ffffb17224 */ /* 0x000fc400078e00ac */
[----:B------:R-:W-:Y:S02]  /*70a30*/  IMAD.MOV.U32 R172, RZ, RZ, R171 ;  /* 0x000000ffffac7224 */ /* 0x000fe400078e00ab */
[----:B--2---:R-:W-:Y:S02]  /*70a40*/  IMAD.MOV.U32 R171, RZ, RZ, R155 ;  /* 0x000000ffffab7224 */ /* 0x004fe400078e009b */
        /* <DEDUP_REMOVED lines=13> */
[----:B------:R-:W-:Y:S02]  /*70b20*/  IMAD.MOV.U32 R172, RZ, RZ, R173 ;  /* 0x000000ffffac7224 */ /* 0x000fe400078e00ad */
[----:B------:R-:W-:-:S02]  /*70b30*/  IMAD.MOV.U32 R173, RZ, RZ, R171 ;  /* 0x000000ffffad7224 */ /* 0x000fc400078e00ab */
[----:B------:R-:W-:-:S05]  /*70b40*/  IMAD.X R29, R251, 0x1, R8, P6 ;  /* 0x00000001fb1d7824 */ /* 0x000fca00030e0608 */
[----:B------:R0:W-:Y:S01]  /*70b50*/  STL.64 [R1+0xa18], R28 ;  /* 0x000a181c01007387 */ /* 0x0001e20000100a00 */
[----:B---3--:R-:W-:Y:S02]  /*70b60*/  IMAD.MOV.U32 R171, RZ, RZ, R168 ;  /* 0x000000ffffab7224 */ /* 0x008fe400078e00a8 */
[----:B------:R-:W-:Y:S02]  /*70b70*/  IMAD.MOV.U32 R168, RZ, RZ, R169 ;  /* 0x000000ffffa87224 */ /* 0x000fe400078e00a9 */
[----:B------:R-:W-:Y:S02]  /*70b80*/  IMAD.MOV.U32 R169, RZ, RZ, R165 ;  /* 0x000000ffffa97224 */ /* 0x000fe400078e00a5 */
[----:B------:R-:W2:Y:S01]  /*70b90*/  LDL.LU R165, [R1+0x3ec] ;  /* 0x0003ec0001a57983 */ /* 0x000ea20000300800 */
[----:B------:R-:W-:Y:S02]  /*70ba0*/  SHF.R.S32.HI R251, RZ, 0x1f, R178 ;  /* 0x0000001ffffb7819 */ /* 0x000fe400000114b2 */
        /* <DEDUP_REMOVED lines=20> */
[----:B--2---:R-:W-:Y:S02]  /*70cf0*/  IMAD.MOV.U32 R169, RZ, RZ, R165 ;  /* 0x000000ffffa97224 */ /* 0x004fe400078e00a5 */
        /* <DEDUP_REMOVED lines=27> */
[----:B------:R-:W-:Y:S02]  /*70eb0*/  IMAD.MOV.U32 R157, RZ, RZ, R248 ;  /* 0x000000ffff9d7224 */ /* 0x000fe400078e00f8 */
[----:B------:R-:W2:Y:S01]  /*70ec0*/  LDL.LU R248, [R1+0x45c] ;  /* 0x00045c0001f87983 */ /* 0x000ea20000300800 */
[----:B------:R-:W-:-:S02]  /*70ed0*/  SHF.R.S32.HI R251, RZ, 0x1f, R183 ;  /* 0x0000001ffffb7819 */ /* 0x000fc400000114b7 */
[----:B0-----:R-:W-:Y:S01]  /*70ee0*/  IADD3 R28, P6, R183, R15, RZ ;  /* 0x0000000fb71c7210 */ /* 0x001fe20007fde0ff */
[----:B------:R-:W-:Y:S02]  /*70ef0*/  IMAD.MOV.U32 R181, RZ, RZ, R175 ;  /* 0x000000ffffb57224 */ /* 0x000fe400078e00af */
        /* <DEDUP_REMOVED lines=8> */
[----:B------:R-:W-:Y:S02]  /*70f80*/  IMAD.MOV.U32 R178, RZ, RZ, R173 ;  /* 0x000000ffffb27224 */ /* 0x000fe400078e00ad */
[----:B------:R-:W-:Y:S01]  /*70f90*/  IMAD.MOV.U32 R173, RZ, RZ, R156 ;  /* 0x000000ffffad7224 */ /* 0x000fe200078e009c */
[----:B------:R0:W-:Y:S01]  /*70fa0*/  STL.64 [R1+0x9d0], R28 ;  /* 0x0009d01c01007387 */ /* 0x0001e20000100a00 */
[----:B------:R-:W-:Y:S02]  /*70fb0*/  IMAD.MOV.U32 R179, RZ, RZ, R157 ;  /* 0x000000ffffb37224 */ /* 0x000fe400078e009d */
[----:B------:R-:W-:-:S02]  /*70fc0*/  IMAD.MOV.U32 R186, RZ, RZ, R180 ;  /* 0x000000ffffba7224 */ /* 0x000fc400078e00b4 */
[----:B------:R-:W-:Y:S02]  /*70fd0*/  IMAD.MOV.U32 R180, RZ, RZ, R181 ;  /* 0x000000ffffb47224 */ /* 0x000fe400078e00b5 */
[----:B------:R-:W-:Y:S02]  /*70fe0*/  IMAD.MOV.U32 R181, RZ, RZ, R178 ;  /* 0x000000ffffb57224 */ /* 0x000fe400078e00b2 */
[----:B------:R-:W-:Y:S02]  /*70ff0*/  IMAD.MOV.U32 R178, RZ, RZ, R179 ;  /* 0x000000ffffb27224 */ /* 0x000fe400078e00b3 */
[----:B------:R-:W-:Y:S02]  /*71000*/  IMAD.MOV.U32 R179, RZ, RZ, R167 ;  /* 0x000000ffffb37224 */ /* 0x000fe400078e00a7 */
[----:B------:R-:W-:Y:S02]  /*71010*/  IMAD.MOV.U32 R167, RZ, RZ, R160 ;  /* 0x000000ffffa77224 */ /* 0x000fe400078e00a0 */
[----:B--2---:R-:W-:-:S02]  /*71020*/  IMAD.MOV.U32 R163, RZ, RZ, R248 ;  /* 0x000000ffffa37224 */ /* 0x004fc400078e00f8 */
[----:B------:R-:W-:Y:S02]  /*71030*/  IMAD.MOV.U32 R248, RZ, RZ, R245 ;  /* 0x000000fffff87224 */ /* 0x000fe400078e00f5 */
[----:B------:R-:W-:Y:S01]  /*71040*/  IMAD.X R245, R251, 0x1, R12, P6 ;  /* 0x00000001fbf57824 */ /* 0x000fe200030e060c */
[----:B------:R-:W-:-:S05]  /*71050*/  IADD3 R156, P6, R183, R11, RZ ;  /* 0x0000000bb79c7210 */ /* 0x000fca0007fde0ff */
[----:B------:R-:W-:Y:S01]  /*71060*/  IMAD.X R157, R251, 0x1, R9, P6 ;  /* 0x00000001fb9d7824 */ /* 0x000fe200030e0609 */
[----:B0-----:R-:W-:-:S05]  /*71070*/  IADD3 R28, P6, R183, R10, RZ ;  /* 0x0000000ab71c7210 */ /* 0x001fca0007fde0ff */
[----:B------:R-:W-:-:S05]  /*71080*/  IMAD.X R29, R251, 0x1, R8, P6 ;  /* 0x00000001fb1d7824 */ /* 0x000fca00030e0608 */
[----:B------:R0:W-:Y:S04]  /*71090*/  STL.64 [R1+0x9b8], R28 ;  /* 0x0009b81c01007387 */ /* 0x0001e80000100a00 */
[----:B------:R-:W2:Y:S01]  /*710a0*/  LDL.LU R160, [R1+0x3f8] ;  /* 0x0003f80001a07983 */ /* 0x000ea20000300800 */
[----:B------:R-:W-:Y:S01]  /*710b0*/  SHF.R.S32.HI R251, RZ, 0x1f, R184 ;  /* 0x0000001ffffb7819 */ /* 0x000fe200000114b8 */
        /* <DEDUP_REMOVED lines=17> */
[----:B--2---:R-:W-:Y:S01]  /*711d0*/  IMAD.MOV.U32 R167, RZ, RZ, R160 ;  /* 0x000000ffffa77224 */ /* 0x004fe200078e00a0 */
[----:B------:R-:W-:-:S05]  /*711e0*/  IADD3 R160, P6, R184, R13, RZ ;  /* 0x0000000db8a07210 */ /* 0x000fca0007fde0ff */
[----:B------:R-:W-:Y:S01]  /*711f0*/  IMAD.X R161, R251, 0x1, R12, P6 ;  /* 0x00000001fba17824 */ /* 0x000fe200030e060c */
        /* <DEDUP_REMOVED lines=25> */
[----:B------:R-:W-:-:S03]  /*71390*/  IMAD.MOV.U32 R179, RZ, RZ, R176 ;  /* 0x000000ffffb37224 */ /* 0x000fc600078e00b0 */
[----:B------:R0:W-:Y:S01]  /*713a0*/  STL.64 [R1+0x978], R28 ;  /* 0x0009781c01007387 */ /* 0x0001e20000100a00 */
[----:B--2---:R-:W-:Y:S02]  /*713b0*/  IMAD.MOV.U32 R176, RZ, RZ, R174 ;  /* 0x000000ffffb07224 */ /* 0x004fe400078e00ae */
[----:B------:R-:W-:Y:S02]  /*713c0*/  IMAD.MOV.U32 R174, RZ, RZ, R175 ;  /* 0x000000ffffae7224 */ /* 0x000fe400078e00af */
        /* <DEDUP_REMOVED lines=16> */
[----:B------:R-:W-:Y:S02]  /*714d0*/  IMAD.MOV.U32 R174, RZ, RZ, R159 ;  /* 0x000000ffffae7224 */ /* 0x000fe400078e009f */
[----:B--2---:R-:W-:Y:S02]  /*714e0*/  IMAD.MOV.U32 R176, RZ, RZ, R175 ;  /* 0x000000ffffb07224 */ /* 0x004fe400078e00af */
[----:B------:R-:W-:Y:S01]  /*714f0*/  IMAD.MOV.U32 R175, RZ, RZ, R158 ;  /* 0x000000ffffaf7224 */ /* 0x000fe200078e009e */
[----:B------:R-:W-:-:S05]  /*71500*/  IADD3 R158, P6, R187, R11, RZ ;  /* 0x0000000bbb9e7210 */ /* 0x000fca0007fde0ff */
[----:B------:R-:W-:Y:S01]  /*71510*/  IMAD.X R159, R251, 0x1, R9, P6 ;  /* 0x00000001fb9f7824 */ /* 0x000fe200030e0609 */
[----:B0-----:R-:W-:-:S05]  /*71520*/  IADD3 R28, P6, R187, R10, RZ ;  /* 0x0000000abb1c7210 */ /* 0x001fca0007fde0ff */
[----:B------:R-:W-:Y:S01]  /*71530*/  IMAD.X R29, R251, 0x1, R8, P6 ;  /* 0x00000001fb1d7824 */ /* 0x000fe200030e0608 */
[----:B------:R-:W-:Y:S01]  /*71540*/  SHF.R.S32.HI R251, RZ, 0x1f, R186 ;  /* 0x0000001ffffb7819 */ /* 0x000fe200000114ba */
        /* <DEDUP_REMOVED lines=10> */
[----:B------:R-:W-:Y:S02]  /*715f0*/  IMAD.X R29, R251, 0x1, R14, P6 ;  /* 0x00000001fb1d7824 */ /* 0x000fe400030e060e */
[----:B------:R-:W-:Y:S02]  /*71600*/  IMAD.MOV.U32 R179, RZ, RZ, R176 ;  /* 0x000000ffffb37224 */ /* 0x000fe400078e00b0 */
[----:B------:R-:W-:-:S02]  /*71610*/  IMAD.MOV.U32 R176, RZ, RZ, R246 ;  /* 0x000000ffffb07224 */ /* 0x000fc400078e00f6 */
[----:B------:R-:W2:Y:S04]  /*71620*/  LDL.LU R246, [R1+0x1180] ;  /* 0x0011800001f67983 */ /* 0x000ea80000300800 */
        /* <DEDUP_REMOVED lines=31> */
[----:B------:R-:W-:Y:S01]  /*71820*/  IADD3 R162, P6, R193, R13, RZ ;  /* 0x0000000dc1a27210 */ /* 0x000fe20007fde0ff */
[----:B------:R-:W-:Y:S02]  /*71830*/  IMAD.MOV.U32 R187, RZ, RZ, R183 ;  /* 0x000000ffffbb7224 */ /* 0x000fe400078e00b7 */
[----:B------:R-:W-:Y:S02]  /*71840*/  IMAD.MOV.U32 R183, RZ, RZ, R179 ;  /* 0x000000ffffb77224 */ /* 0x000fe400078e00b3 */
[----:B------:R-:W-:Y:S01]  /*71850*/  IMAD.MOV.U32 R179, RZ, RZ, R177 ;  /* 0x000000ffffb37224 */ /* 0x000fe200078e00b1 */
[----:B------:R0:W-:Y:S01]  /*71860*/  STL.64 [R1+0x930], R28 ;  /* 0x0009301c01007387 */ /* 0x0001e20000100a00 */
        /* <DEDUP_REMOVED lines=9> */
[----:B---3--:R-:W-:Y:S02]  /*71900*/  IMAD.MOV.U32 R177, RZ, RZ, R173 ;  /* 0x000000ffffb17224 */ /* 0x008fe400078e00ad */
[----:B------:R-:W-:Y:S02]  /*71910*/  IMAD.MOV.U32 R173, RZ, RZ, R163 ;  /* 0x000000ffffad7224 */ /* 0x000fe400078e00a3 */
[----:B------:R-:W-:Y:S01]  /*71920*/  IMAD.X R163, R251, 0x1, R12, P6 ;  /* 0x00000001fba37824 */ /* 0x000fe200030e060c */
        /* <DEDUP_REMOVED lines=33> */
[----:B------:R-:W-:Y:S01]  /*71b40*/  IMAD.MOV.U32 R187, RZ, RZ, R184 ;  /* 0x000000ffffbb7224 */ /* 0x000fe200078e00b8 */
[----:B0-----:R-:W-:-:S05]  /*71b50*/  IADD3 R28, P6, R165, R11, RZ ;  /* 0x0000000ba51c7210 */ /* 0x001fca0007fde0ff */
[----:B------:R-:W-:Y:S02]  /*71b60*/  IMAD.X R29, R251, 0x1, R9, P6 ;  /* 0x00000001fb1d7824 */ /* 0x000fe400030e0609 */
[----:B------:R-:W-:-:S03]  /*71b70*/  IMAD.MOV.U32 R199, RZ, RZ, R188 ;  /* 0x000000ffffc77224 */ /* 0x000fc600078e00bc */
[----:B------:R0:W-:Y:S01]  /*71b80*/  STL.64 [R1+0x8e0], R28 ;  /* 0x0008e01c01007387 */ /* 0x0001e20000100a00 */
[----:B------:R-:W-:Y:S02]  /*71b90*/  IMAD.MOV.U32 R188, RZ, RZ, R189 ;  /* 0x000000ffffbc7224 */ /* 0x000fe400078e00bd */
[----:B------:R-:W-:-:S04]  /*71ba0*/  IMAD.MOV.U32 R189, RZ, RZ, R186 ;  /* 0x000000ffffbd7224 */ /* 0x000fc800078e00ba */
[----:B------:R-:W-:Y:S02]  /*71bb0*/  IMAD.MOV.U32 R193, RZ, RZ, R189 ;  /* 0x000000ffffc17224 */ /* 0x000fe400078e00bd */
[----:B------:R-:W-:Y:S02]  /*71bc0*/  IMAD.MOV.U32 R192, RZ, RZ, R188 ;  /* 0x000000ffffc07224 */ /* 0x000fe400078e00bc */
[----:B----4-:R-:W-:Y:S02]  /*71bd0*/  IMAD.MOV.U32 R184, RZ, RZ, R185 ;  /* 0x000000ffffb87224 */ /* 0x010fe400078e00b9 */
[----:B------:R-:W-:Y:S02]  /*71be0*/  IMAD.MOV.U32 R185, RZ, RZ, R180 ;  /* 0x000000ffffb97224 */ /* 0x000fe400078e00b4 */
[----:B------:R-:W-:Y:S02]  /*71bf0*/  IMAD.MOV.U32 R180, RZ, RZ, R181 ;  /* 0x000000ffffb47224 */ /* 0x000fe400078e00b5 */
[----:B------:R-:W-:Y:S01]  /*71c00*/  IMAD.MOV.U32 R181, RZ, RZ, R164 ;  /* 0x000000ffffb57224 */ /* 0x000fe200078e00a4 */
[----:B------:R-:W-:-:S05]  /*71c10*/  IADD3 R164, P6, R165, R10, RZ ;  /* 0x0000000aa5a47210 */ /* 0x000fca0007fde0ff */
[----:B------:R-:W-:Y:S01]  /*71c20*/  IMAD.X R165, R251, 0x1, R8, P6 ;  /* 0x00000001fba57824 */ /* 0x000fe200030e0608 */
[----:B------:R-:W-:Y:S02]  /*71c30*/  SHF.R.S32.HI R251, RZ, 0x1f, R195 ;  /* 0x0000001ffffb7819 */ /* 0x000fe400000114c3 */
[----:B0-----:R-:W-:Y:S01]  /*71c40*/  IADD3 R28, P6, R195, R15, RZ ;  /* 0x0000000fc31c7210 */ /* 0x001fe20007fde0ff */
[----:B------:R-:W-:Y:S02]  /*71c50*/  IMAD.MOV.U32 R186, RZ, RZ, R184 ;  /* 0x000000ffffba7224 */ /* 0x000fe400078e00b8 */
[----:B------:R-:W-:Y:S02]  /*71c60*/  IMAD.MOV.U32 R184, RZ, RZ, R185 ;  /* 0x000000ffffb87224 */ /* 0x000fe400078e00b9 */
[----:B------:R-:W-:Y:S02]  /*71c70*/  IMAD.X R29, R251, 0x1, R14, P6 ;  /* 0x00000001fb1d7824 */ /* 0x000fe400030e060e */
[----:B------:R-:W-:-:S02]  /*71c80*/  IMAD.MOV.U32 R185, RZ, RZ, R180 ;  /* 0x000000ffffb97224 */ /* 0x000fc400078e00b4 */
[----:B------:R-:W-:Y:S02]  /*71c90*/  IMAD.MOV.U32 R180, RZ, RZ, R181 ;  /* 0x000000ffffb47224 */ /* 0x000fe400078e00b5 */
[----:B------:R-:W4:Y:S04]  /*71ca0*/  LDL.LU R181, [R1+0xf5c] ;  /* 0x000f5c0001b57983 */ /* 0x000f280000300800 */
        /* <DEDUP_REMOVED lines=80> */
[----:B------:R0:W-:Y:S04]  /*721b0*/  STL.64 [R1+0x858], R28 ;  /* 0x0008581c01007387 */ /* 0x0001e80000100a00 */
[----:B------:R-:W2:Y:S01]  /*721c0*/  LDL.LU R193, [R1+0x42c] ;  /* 0x00042c0001c17983 */ /* 0x000ea20000300800 */
[----:B------:R-:W-:Y:S02]  /*721d0*/  IMAD.MOV.U32 R198, RZ, RZ, R195 ;  /* 0x000000ffffc67224 */ /* 0x000fe400078e00c3 */
[----:B------:R-:W-:Y:S01]  /*721e0*/  IMAD.MOV.U32 R195, RZ, RZ, R176 ;  /* 0x000000ffffc37224 */ /* 0x000fe200078e00b0 */
[----:B------:R-:W-:Y:S01]  /*721f0*/  SHF.R.S32.HI R251, RZ, 0x1f, R171 ;  /* 0x0000001ffffb7819 */ /* 0x000fe200000114ab */
        /* <DEDUP_REMOVED lines=19> */
[----:B------:R-:W-:-:S03]  /*72330*/  IMAD.MOV.U32 R194, RZ, RZ, R195 ;  /* 0x000000ffffc27224 */ /* 0x000fc600078e00c3 */
[----:B------:R0:W-:Y:S01]  /*72340*/  STL.64 [R1+0x840], R28 ;  /* 0x0008401c01007387 */ /* 0x0001e20000100a00 */
[----:B--2---:R-:W-:Y:S02]  /*72350*/  IMAD.MOV.U32 R192, RZ, RZ, R193 ;  /* 0x000000ffffc07224 */ /* 0x004fe400078e00c1 */
        /* <DEDUP_REMOVED lines=8> */
[----:B------:R-:W-:-:S05]  /*723e0*/  IADD3 R170, P6, R171, R10, RZ ;  /* 0x0000000aabaa7210 */ /* 0x000fca0007fde0ff */
[----:B------:R-:W-:Y:S01]  /*723f0*/  IMAD.X R171, R251, 0x1, R8, P6 ;  /* 0x00000001fbab7824 */ /* 0x000fe200030e0608 */
        /* <DEDUP_REMOVED lines=19> */
[----:B------:R-:W-:-:S03]  /*72530*/  IMAD.MOV.U32 R193, RZ, RZ, R188 ;  /* 0x000000ffffc17224 */ /* 0x000fc600078e00bc */
[----:B------:R0:W-:Y:S01]  /*72540*/  STL.64 [R1+0x818], R28 ;  /* 0x0008181c01007387 */ /* 0x0001e20000100a00 */
[----:B--2---:R-:W-:Y:S02]  /*72550*/  IMAD.MOV.U32 R188, RZ, RZ, R189 ;  /* 0x000000ffffbc7224 */ /* 0x004fe400078e00bd */
[----:B------:R-:W-:Y:S02]  /*72560*/  IMAD.MOV.U32 R189, RZ, RZ, R184 ;  /* 0x000000ffffbd7224 */ /* 0x000fe400078e00b8 */
[----:B------:R-:W2:Y:S01]  /*72570*/  LDL.LU R184, [R1+0xfc8] ;  /* 0x000fc80001b87983 */ /* 0x000ea20000300800 */
[----:B------:R-:W-:Y:S02]  /*72580*/  SHF.R.S32.HI R251, RZ, 0x1f, R247 ;  /* 0x0000001ffffb7819 */ /* 0x000fe400000114f7 */
        /* <DEDUP_REMOVED lines=20> */
[----:B------:R-:W-:Y:S02]  /*726d0*/  IMAD.X R29, R251, 0x1, R9, P6 ;  /* 0x00000001fb1d7824 */ /* 0x000fe400030e0609 */
[----:B------:R-:W-:-:S02]  /*726e0*/  IMAD.MOV.U32 R195, RZ, RZ, R192 ;  /* 0x000000ffffc37224 */ /* 0x000fc400078e00c0 */
[----:B------:R-:W-:Y:S02]  /*726f0*/  IMAD.MOV.U32 R192, RZ, RZ, R193 ;  /* 0x000000ffffc07224 */ /* 0x000fe400078e00c1 */
[----:B------:R-:W-:Y:S01]  /*72700*/  IMAD.MOV.U32 R193, RZ, RZ, R188 ;  /* 0x000000ffffc17224 */ /* 0x000fe200078e00bc */
[----:B------:R0:W-:Y:S01]  /*72710*/  STL.64 [R1+0x800], R28 ;  /* 0x0008001c01007387 */ /* 0x0001e20000100a00 */
        /* <DEDUP_REMOVED lines=11> */
[----:B------:R-:W-:Y:S02]  /*727d0*/  IMAD.MOV.U32 R185, RZ, RZ, R174 ;  /* 0x000000ffffb97224 */ /* 0x000fe400078e00ae */
[----:B------:R-:W-:Y:S02]  /*727e0*/  IMAD.MOV.U32 R174, RZ, RZ, R175 ;  /* 0x000000ffffae7224 */ /* 0x000fe400078e00af */
[----:B------:R-:W-:Y:S02]  /*727f0*/  IMAD.MOV.U32 R188, RZ, RZ, R189 ;  /* 0x000000ffffbc7224 */ /* 0x000fe400078e00bd */
[----:B------:R-:W-:Y:S02]  /*72800*/  IMAD.MOV.U32 R189, RZ, RZ, R174 ;  /* 0x000000ffffbd7224 */ /* 0x000fe400078e00ae */
[----:B------:R-:W2:Y:S01]  /*72810*/  LDL.LU R174, [R1+0x1394] ;  /* 0x0013940001ae7983 */ /* 0x000ea20000300800 */
[----:B------:R-:W-:Y:S01]  /*72820*/  IMAD.MOV.U32 R175, RZ, RZ, R246 ;  /* 0x000000ffffaf7224 */ /* 0x000fe200078e00f6 */
        /* <DEDUP_REMOVED lines=19> */
[----:B------:R-:W-:Y:S01]  /*72960*/  SHF.R.S32.HI R251, RZ, 0x1f, R205 ;  /* 0x0000001ffffb7819 */ /* 0x000fe200000114cd */
[----:B------:R-:W-:Y:S02]  /*72970*/  IMAD.MOV.U32 R203, RZ, RZ, R199 ;  /* 0x000000ffffcb7224 */ /* 0x000fe400078e00c7 */
[----:B------:R-:W-:Y:S01]  /*72980*/  IMAD.MOV.U32 R199, RZ, RZ, R193 ;  /* 0x000000ffffc77224 */ /* 0x000fe200078e00c1 */
[----:B0-----:R-:W-:Y:S01]  /*72990*/  IADD3 R28, P6, R205, R15, RZ ;  /* 0x0000000fcd1c7210 */ /* 0x001fe20007fde0ff */
[----:B------:R-:W-:-:S02]  /*729a0*/  IMAD.MOV.U32 R193, RZ, RZ, R182 ;  /* 0x000000ffffc17224 */ /* 0x000fc400078e00b6 */
[----:B----4-:R-:W-:Y:S02]  /*729b0*/  IMAD.MOV.U32 R182, RZ, RZ, R172 ;  /* 0x000000ffffb67224 */ /* 0x010fe400078e00ac */
        /* <DEDUP_REMOVED lines=14> */
[----:B------:R-:W-:Y:S01]  /*72aa0*/  IMAD.X R29, R251, 0x1, R8, P6 ;  /* 0x00000001fb1d7824 */ /* 0x000fe200030e0608 */
[----:B------:R-:W-:-:S02]  /*72ab0*/  SHF.R.S32.HI R251, RZ, 0x1f, R208 ;  /* 0x0000001ffffb7819 */ /* 0x000fc400000114d0 */
[C---:B------:R-:W-:Y:S01]  /*72ac0*/  IADD3 R176, P6, R208.reuse, R15, RZ ;  /* 0x0000000fd0b07210 */ /* 0x040fe20007fde0ff */
[----:B------:R-:W-:Y:S01]  /*72ad0*/  IMAD.MOV.U32 R192, RZ, RZ, R189 ;  /* 0x000000ffffc07224 */ /* 0x000fe200078e00bd */
[----:B------:R0:W-:Y:S01]  /*72ae0*/  STL.64 [R1+0x7b8], R28 ;  /* 0x0007b81c01007387 */ /* 0x0001e20000100a00 */
[----:B------:R-:W-:Y:S02]  /*72af0*/  IMAD.MOV.U32 R189, RZ, RZ, R177 ;  /* 0x000000ffffbd7224 */ /* 0x000fe400078e00b1 */
[C---:B------:R-:W-:Y:S02]  /*72b00*/  IMAD.X R177, R251.reuse, 0x1, R14, P6 ;  /* 0x00000001fbb17824 */ /* 0x040fe400030e060e */
[----:B------:R-:W-:Y:S01]  /*72b10*/  IMAD.MOV.U32 R204, RZ, RZ, R203 ;  /* 0x000000ffffcc7224 */ /* 0x000fe200078e00cb */
[----:B0-----:R-:W-:Y:S01]  /*72b20*/  IADD3 R28, P6, R208, R13, RZ ;  /* 0x0000000dd01c7210 */ /* 0x001fe20007fde0ff */
[----:B------:R-:W-:Y:S02]  /*72b30*/  IMAD.MOV.U32 R203, RZ, RZ, R193 ;  /* 0x000000ffffcb7224 */ /* 0x000fe400078e00c1 */
[----:B------:R-:W4:Y:S02]  /*72b40*/  LDL.LU R193, [R1+0x11d4] ;  /* 0x0011d40001c17983 */ /* 0x000f240000300800 */
[----:B------:R-:W-:-:S05]  /*72b50*/  IMAD.X R29, R251, 0x1, R12, P6 ;  /* 0x00000001fb1d7824 */ /* 0x000fca00030e060c */
[----:B------:R0:W-:Y:S02]  /*72b60*/  STL.64 [R1+0x7a8], R28 ;  /* 0x0007a81c01007387 */ /* 0x0001e40000100a00 */
[----:B0-----:R-:W-:-:S05]  /*72b70*/  IADD3 R28, P6, R208, R11, RZ ;  /* 0x0000000bd01c7210 */ /* 0x001fca0007fde0ff */
[----:B------:R-:W-:-:S05]  /*72b80*/  IMAD.X R29, R251, 0x1, R9, P6 ;  /* 0x00000001fb1d7824 */ /* 0x000fca00030e0609 */
[----:B------:R0:W-:Y:S01]  /*72b90*/  STL.64 [R1+0x7a0], R28 ;  /* 0x0007a01c01007387 */ /* 0x0001e20000100a00 */
[----:B------:R-:W-:Y:S01]  /*72ba0*/  IMAD.MOV.U32 R225, RZ, RZ, R204 ;  /* 0x000000ffffe17224 */ /* 0x000fe200078e00cc */
        /* <DEDUP_REMOVED lines=54> */
[----:B------:R-:W-:Y:S01]  /*72f10*/  IMAD.MOV.U32 R194, RZ, RZ, R188 ;  /* 0x000000ffffc27224 */ /* 0x000fe200078e00bc */
[----:B------:R-:W-:Y:S01]  /*72f20*/  SHF.R.S32.HI R251, RZ, 0x1f, R209 ;  /* 0x0000001ffffb7819 */ /* 0x000fe200000114d1 */
[----:B------:R-:W-:Y:S02]  /*72f30*/  IMAD.MOV.U32 R188, RZ, RZ, R184 ;  /* 0x000000ffffbc7224 */ /* 0x000fe400078e00b8 */
[----:B------:R-:W-:Y:S01]  /*72f40*/  IMAD.MOV.U32 R206, RZ, RZ, R204 ;  /* 0x000000ffffce7224 */ /* 0x000fe200078e00cc */
[----:B------:R-:W4:Y:S01]  /*72f50*/  LDL.LU R184, [R1+0x1134] ;  /* 0x0011340001b87983 */ /* 0x000f220000300800 */
[----:B------:R-:W-:Y:S01]  /*72f60*/  IMAD.MOV.U32 R204, RZ, RZ, R203 ;  /* 0x000000ffffcc7224 */ /* 0x000fe200078e00cb */
[----:B0-----:R-:W-:Y:S01]  /*72f70*/  IADD3 R28, P6, R209, R15, RZ ;  /* 0x0000000fd11c7210 */ /* 0x001fe20007fde0ff */
[----:B------:R-:W-:-:S02]  /*72f80*/  IMAD.MOV.U32 R203, RZ, RZ, R188 ;  /* 0x000000ffffcb7224 */ /* 0x000fc400078e00bc */
[----:B--2---:R-:W-:Y:S02]  /*72f90*/  IMAD.MOV.U32 R188, RZ, RZ, R174 ;  /* 0x000000ffffbc7224 */ /* 0x004fe400078e00ae */
        /* <DEDUP_REMOVED lines=18> */
[----:B------:R-:W-:Y:S01]  /*730c0*/  IADD3 R178, P6, R225, R15, RZ ;  /* 0x0000000fe1b27210 */ /* 0x000fe20007fde0ff */
[----:B------:R-:W-:Y:S02]  /*730d0*/  IMAD.MOV.U32 R202, RZ, RZ, R201 ;  /* 0x000000ffffca7224 */ /* 0x000fe400078e00c9 */
[----:B------:R-:W-:Y:S01]  /*730e0*/  IMAD.MOV.U32 R201, RZ, RZ, R199 ;  /* 0x000000ffffc97224 */ /* 0x000fe200078e00c7 */
[----:B------:R0:W-:Y:S01]  /*730f0*/  STL.64 [R1+0x738], R28 ;  /* 0x0007381c01007387 */ /* 0x0001e20000100a00 */
[----:B---3--:R-:W-:Y:S02]  /*73100*/  IMAD.MOV.U32 R199, RZ, RZ, R179 ;  /* 0x000000ffffc77224 */ /* 0x008fe400078e00b3 */
[----:B------:R-:W-:Y:S02]  /*73110*/  IMAD.X R179, R251, 0x1, R14, P6 ;  /* 0x00000001fbb37824 */ /* 0x000fe400030e060e */
[----:B------:R-:W-:Y:S01]  /*73120*/  IMAD.MOV.U32 R208, RZ, RZ, R207 ;  /* 0x000000ffffd07224 */ /* 0x000fe200078e00cf */
[----:B0-----:R-:W-:Y:S01]  /*73130*/  IADD3 R28, P6, R225, R13, RZ ;  /* 0x0000000de11c7210 */ /* 0x001fe20007fde0ff */
[----:B------:R-:W-:-:S02]  /*73140*/  IMAD.MOV.U32 R207, RZ, RZ, R203 ;  /* 0x000000ffffcf7224 */ /* 0x000fc400078e00cb */
[----:B------:R-:W2:Y:S02]  /*73150*/  LDL.LU R203, [R1+0x438] ;  /* 0x0004380001cb7983 */ /* 0x000ea40000300800 */
        /* <DEDUP_REMOVED lines=34> */
[----:B------:R0:W-:Y:S04]  /*73380*/  STL.64 [R1+0x6f8], R28 ;  /* 0x0006f81c01007387 */ /* 0x0001e80000100a00 */
[----:B------:R-:W4:Y:S01]  /*73390*/  LDL.LU R205, [R1+0x444] ;  /* 0x0004440001cd7983 */ /* 0x000f220000300800 */
[----:B------:R-:W-:-:S02]  /*733a0*/  SHF.R.S32.HI R251, RZ, 0x1f, R210 ;  /* 0x0000001ffffb7819 */ /* 0x000fc400000114d2 */
        /* <DEDUP_REMOVED lines=15> */
[----:B------:R-:W-:-:S03]  /*734a0*/  IMAD.MOV.U32 R207, RZ, RZ, R204 ;  /* 0x000000ffffcf7224 */ /* 0x000fc600078e00cc */
[----:B------:R0:W-:Y:S01]  /*734b0*/  STL.64 [R1+0x6d8], R28 ;  /* 0x0006d81c01007387 */ /* 0x0001e20000100a00 */
[----:B----4-:R-:W-:Y:S02]  /*734c0*/  IMAD.MOV.U32 R204, RZ, RZ, R205 ;  /* 0x000000ffffcc7224 */ /* 0x010fe400078e00cd */
[----:B------:R-:W-:Y:S02]  /*734d0*/  IMAD.MOV.U32 R205, RZ, RZ, R198 ;  /* 0x000000ffffcd7224 */ /* 0x000fe400078e00c6 */
[----:B------:R-:W4:Y:S01]  /*734e0*/  LDL.LU R198, [R1+0x1528] ;  /* 0x0015280001c67983 */ /* 0x000f220000300800 */
[----:B------:R-:W-:Y:S02]  /*734f0*/  SHF.R.S32.HI R251, RZ, 0x1f, R212 ;  /* 0x0000001ffffb7819 */ /* 0x000fe400000114d4 */
[----:B0-----:R-:W-:Y:S01]  /*73500*/  IADD3 R28, P6, R212, R15, RZ ;  /* 0x0000000fd41c7210 */ /* 0x001fe20007fde0ff */
[----:B------:R-:W-:Y:S02]  /*73510*/  IMAD.MOV.U32 R210, RZ, RZ, R209 ;  /* 0x000000ffffd27224 */ /* 0x000fe400078e00d1 */
[----:B------:R-:W-:-:S02]  /*73520*/  IMAD.MOV.U32 R209, RZ, RZ, R207 ;  /* 0x000000ffffd17224 */ /* 0x000fc400078e00cf */
[----:B------:R-:W-:Y:S02]  /*73530*/  IMAD.X R29, R251, 0x1, R14, P6 ;  /* 0x00000001fb1d7824 */ /* 0x000fe400030e060e */
        /* <DEDUP_REMOVED lines=12> */
[----:B----4-:R-:W-:-:S02]  /*73600*/  IMAD.MOV.U32 R205, RZ, RZ, R198 ;  /* 0x000000ffffcd7224 */ /* 0x010fc400078e00c6 */
[----:B------:R-:W-:Y:S02]  /*73610*/  IMAD.MOV.U32 R198, RZ, RZ, R181 ;  /* 0x000000ffffc67224 */ /* 0x000fe400078e00b5 */
[----:B------:R-:W-:Y:S01]  /*73620*/  IMAD.X R181, R251, 0x1, R12, P6 ;  /* 0x00000001fbb57824 */ /* 0x000fe200030e060c */
[----:B0-----:R-:W-:-:S05]  /*73630*/  IADD3 R28, P6, R212, R11, RZ ;  /* 0x0000000bd41c7210 */ /* 0x001fca0007fde0ff */
[----:B------:R-:W-:-:S05]  /*73640*/  IMAD.X R29, R251, 0x1, R9, P6 ;  /* 0x00000001fb1d7824 */ /* 0x000fca00030e0609 */
[----:B------:R0:W-:Y:S01]  /*73650*/  STL.64 [R1+0x6c0], R28 ;  /* 0x0006c01c01007387 */ /* 0x0001e20000100a00 */
[----:B------:R-:W-:Y:S01]  /*73660*/  IMAD.MOV.U32 R207, RZ, RZ, R198 ;  /* 0x000000ffffcf7224 */ /* 0x000fe200078e00c6 */
[----:B0-----:R-:W-:-:S05]  /*73670*/  IADD3 R28, P6, R212, R10, RZ ;  /* 0x0000000ad41c7210 */ /* 0x001fca0007fde0ff */
[----:B------:R-:W-:-:S05]  /*73680*/  IMAD.X R29, R251, 0x1, R8, P6 ;  /* 0x00000001fb1d7824 */ /* 0x000fca00030e0608 */
[----:B------:R0:W-:Y:S04]  /*73690*/  STL.64 [R1+0x6b8], R28 ;  /* 0x0006b81c01007387 */ /* 0x0001e80000100a00 */
[----:B------:R-:W4:Y:S01]  /*736a0*/  LDL.LU R198, [R1+0x58] ;  /* 0x0000580001c67983 */ /* 0x000f220000300800 */
        /* <DEDUP_REMOVED lines=10> */
[----:B----4-:R-:W-:Y:S02]  /*73750*/  IMAD.MOV.U32 R207, RZ, RZ, R198 ;  /* 0x000000ffffcf7224 */ /* 0x010fe400078e00c6 */
[----:B------:R-:W-:Y:S01]  /*73760*/  IMAD.MOV.U32 R198, RZ, RZ, R184 ;  /* 0x000000ffffc67224 */ /* 0x000fe200078e00b8 */
[----:B------:R-:W-:-:S05]  /*73770*/  IADD3 R184, P6, R228, R13, RZ ;  /* 0x0000000de4b87210 */ /* 0x000fca0007fde0ff */
[----:B------:R-:W-:Y:S01]  /*73780*/  IMAD.X R185, R251, 0x1, R12, P6 ;  /* 0x00000001fbb97824 */ /* 0x000fe200030e060c */
[----:B0-----:R-:W-:-:S05]  /*73790*/  IADD3 R28, P6, R228, R11, RZ ;  /* 0x0000000be41c7210 */ /* 0x001fca0007fde0ff */
[----:B------:R-:W-:-:S05]  /*737a0*/  IMAD.X R29, R251, 0x1, R9, P6 ;  /* 0x00000001fb1d7824 */ /* 0x000fca00030e0609 */
[----:B------:R0:W-:Y:S02]  /*737b0*/  STL.64 [R1+0x6a0], R28 ;  /* 0x0006a01c01007387 */ /* 0x0001e40000100a00 */
[----:B0-----:R-:W-:-:S05]  /*737c0*/  IADD3 R28, P6, R228, R10, RZ ;  /* 0x0000000ae41c7210 */ /* 0x001fca0007fde0ff */
[----:B------:R-:W-:Y:S01]  /*737d0*/  IMAD.X R29, R251, 0x1, R8, P6 ;  /* 0x00000001fb1d7824 */ /* 0x000fe200030e0608 */
[----:B------:R-:W-:Y:S02]  /*737e0*/  SHF.R.S32.HI R251, RZ, 0x1f, R229 ;  /* 0x0000001ffffb7819 */ /* 0x000fe400000114e5 */
[----:B------:R-:W-:Y:S02]  /*737f0*/  IADD3 R30, P6, R229, R15, RZ ;  /* 0x0000000fe51e7210 */ /* 0x000fe40007fde0ff */
[----:B------:R0:W-:Y:S03]  /*73800*/  STL.64 [R1+0x698], R28 ;  /* 0x0006981c01007387 */ /* 0x0001e60000100a00 */
[----:B------:R-:W-:Y:S02]  /*73810*/  IMAD.X R31, R251, 0x1, R14, P6 ;  /* 0x00000001fb1f7824 */ /* 0x000fe400030e060e */
[----:B0-----:R-:W-:-:S02]  /*73820*/  IMAD.MOV.U32 R29, RZ, RZ, R252 ;  /* 0x000000ffff1d7224 */ /* 0x001fc400078e00fc */
[----:B------:R-:W-:Y:S02]  /*73830*/  IMAD.MOV.U32 R252, RZ, RZ, R212 ;  /* 0x000000fffffc7224 */ /* 0x000fe400078e00d4 */
[----:B------:R-:W-:Y:S02]  /*73840*/  IMAD.MOV.U32 R212, RZ, RZ, R213 ;  /* 0x000000ffffd47224 */ /* 0x000fe400078e00d5 */
[----:B------:R-:W-:Y:S02]  /*73850*/  IMAD.MOV.U32 R213, RZ, RZ, R210 ;  /* 0x000000ffffd57224 */ /* 0x000fe400078e00d2 */
[----:B------:R-:W-:Y:S02]  /*73860*/  IMAD.MOV.U32 R210, RZ, RZ, R206 ;  /* 0x000000ffffd27224 */ /* 0x000fe400078e00ce */
[----:B------:R-:W-:Y:S02]  /*73870*/  IMAD.MOV.U32 R206, RZ, RZ, R202 ;  /* 0x000000ffffce7224 */ /* 0x000fe400078e00ca */
[----:B------:R-:W-:-:S02]  /*73880*/  IMAD.MOV.U32 R202, RZ, RZ, R188 ;  /* 0x000000ffffca7224 */ /* 0x000fc400078e00bc */
        /* <DEDUP_REMOVED lines=11> */
[----:B------:R0:W-:Y:S02]  /*73940*/  STL.64 [R1+0x678], R30 ;  /* 0x0006781e01007387 */ /* 0x0001e40000100a00 */
[----:B0-----:R-:W-:-:S05]  /*73950*/  IADD3 R30, P6, R225, R15, RZ ;  /* 0x0000000fe11e7210 */ /* 0x001fca0007fde0ff */
[----:B------:R-:W-:Y:S02]  /*73960*/  IMAD.X R31, R251, 0x1, R14, P6 ;  /* 0x00000001fb1f7824 */ /* 0x000fe400030e060e */
[----:B------:R-:W-:-:S03]  /*73970*/  IMAD.MOV.U32 R228, RZ, RZ, R214 ;  /* 0x000000ffffe47224 */ /* 0x000fc600078e00d6 */
[----:B------:R0:W-:Y:S01]  /*73980*/  STL.64 [R1+0x670], R30 ;  /* 0x0006701e01007387 */ /* 0x0001e20000100a00 */
[----:B------:R-:W-:Y:S02]  /*73990*/  IMAD.MOV.U32 R214, RZ, RZ, R212 ;  /* 0x000000ffffd67224 */ /* 0x000fe400078e00d4 */
[----:B--2---:R-:W-:Y:S02]  /*739a0*/  IMAD.MOV.U32 R212, RZ, RZ, R203 ;  /* 0x000000ffffd47224 */ /* 0x004fe400078e00cb */
        /* <DEDUP_REMOVED lines=20> */
[----:B------:R-:W-:-:S04]  /*73af0*/  IMAD.MOV.U32 R212, RZ, RZ, R192 ;  /* 0x000000ffffd47224 */ /* 0x000fc800078e00c0 */
[----:B------:R-:W-:Y:S02]  /*73b00*/  IMAD.X R31, R251, 0x1, R14, P6 ;  /* 0x00000001fb1f7824 */ /* 0x000fe400030e060e */
[----:B---3--:R-:W-:Y:S02]  /*73b10*/  IMAD.MOV.U32 R192, RZ, RZ, R248 ;  /* 0x000000ffffc07224 */ /* 0x008fe400078e00f8 */
        /* <DEDUP_REMOVED lines=11> */
[----:B------:R-:W-:Y:S01]  /*73bd0*/  SHF.R.S32.HI R251, RZ, 0x1f, R29 ;  /* 0x0000001ffffb7819 */ /* 0x000fe2000001141d */
[----:B------:R-:W-:Y:S01]  /*73be0*/  IMAD.MOV.U32 R28, RZ, RZ, R252 ;  /* 0x000000ffff1c7224 */ /* 0x000fe200078e00fc */
[----:B------:R-:W-:Y:S01]  /*73bf0*/  IADD3 R32, P6, R29, R15, RZ ;  /* 0x0000000f1d207210 */ /* 0x000fe20007fde0ff */
[----:B0-----:R-:W-:Y:S02]  /*73c00*/  IMAD.MOV.U32 R31, RZ, RZ, R225 ;  /* 0x000000ffff1f7224 */ /* 0x001fe400078e00e1 */
        /* <DEDUP_REMOVED lines=13> */
[----:B------:R-:W-:Y:S01]  /*73ce0*/  IMAD.MOV.U32 R214, RZ, RZ, R208 ;  /* 0x000000ffffd67224 */ /* 0x000fe200078e00d0 */
[----:B------:R-:W3:Y:S01]  /*73cf0*/  LDL.LU R200, [R1+0x14c0] ;  /* 0x0014c00001c87983 */ /* 0x000ee20000300800 */
[----:B------:R-:W-:Y:S02]  /*73d00*/  IMAD.MOV.U32 R208, RZ, RZ, R187 ;  /* 0x000000ffffd07224 */ /* 0x000fe400078e00bb */
[----:B------:R-:W-:Y:S01]  /*73d10*/  IMAD.X R187, R251, 0x1, R12, P6 ;  /* 0x00000001fbbb7824 */ /* 0x000fe200030e060c */
        /* <DEDUP_REMOVED lines=50> */
[----:B----4-:R-:W-:Y:S02]  /*74040*/  IMAD.MOV.U32 R213, RZ, RZ, R209 ;  /* 0x000000ffffd57224 */ /* 0x010fe400078e00d1 */
[----:B------:R-:W-:Y:S02]  /*74050*/  IMAD.MOV.U32 R209, RZ, RZ, R207 ;  /* 0x000000ffffd17224 */ /* 0x000fe400078e00cf */
[----:B------:R-:W-:Y:S02]  /*74060*/  IMAD.MOV.U32 R207, RZ, RZ, R198 ;  /* 0x000000ffffcf7224 */ /* 0x000fe400078e00c6 */
[----:B------:R-:W4:Y:S04]  /*74070*/  LDL.LU R198, [R1+0x1184] ;  /* 0x0011840001c67983 */ /* 0x000f280000300800 */
        /* <DEDUP_REMOVED lines=13> */
[----:B------:R-:W-:Y:S01]  /*74150*/  SHF.R.S32.HI R251, RZ, 0x1f, R31 ;  /* 0x0000001ffffb7819 */ /* 0x000fe2000001141f */
[----:B------:R-:W-:Y:S02]  /*74160*/  IMAD.MOV.U32 R224, RZ, RZ, R212 ;  /* 0x000000ffffe07224 */ /* 0x000fe400078e00d4 */
[----:B------:R-:W-:Y:S01]  /*74170*/  IMAD.MOV.U32 R212, RZ, RZ, R213 ;  /* 0x000000ffffd47224 */ /* 0x000fe200078e00d5 */
[----:B0-----:R-:W-:Y:S01]  /*74180*/  IADD3 R34, P6, R31, R15, RZ ;  /* 0x0000000f1f227210 */ /* 0x001fe20007fde0ff */
        /* <DEDUP_REMOVED lines=8> */
[----:B------:R-:W-:Y:S01]  /*74210*/  IMAD.X R35, R251, 0x1, R9, P6 ;  /* 0x00000001fb237824 */ /* 0x000fe200030e0609 */
[----:B------:R-:W-:-:S05]  /*74220*/  IADD3 R30, P6, R31, R10, RZ ;  /* 0x0000000a1f1e7210 */ /* 0x000fca0007fde0ff */
[----:B------:R-:W-:Y:S01]  /*74230*/  IMAD.X R31, R251, 0x1, R8, P6 ;  /* 0x00000001fb1f7824 */ /* 0x000fe200030e0608 */
[----:B------:R-:W-:Y:S01]  /*74240*/  STL.64 [R1+0x5c0], R34 ;  /* 0x0005c02201007387 */ /* 0x000fe20000100a00 */
[----:B------:R-:W-:-:S03]  /*74250*/  SHF.R.S32.HI R251, RZ, 0x1f, R249 ;  /* 0x0000001ffffb7819 */ /* 0x000fc600000114f9 */
[----:B------:R0:W-:Y:S01]  /*74260*/  STL.64 [R1+0x5b8], R30 ;  /* 0x0005b81e01007387 */ /* 0x0001e20000100a00 */
[----:B------:R-:W-:Y:S02]  /*74270*/  IMAD.MOV.U32 R252, RZ, RZ, R224 ;  /* 0x000000fffffc7224 */ /* 0x000fe400078e00e0 */
        /* <DEDUP_REMOVED lines=8> */
[----:B------:R-:W-:Y:S02]  /*74300*/  IMAD.X R31, R251, 0x1, R12, P6 ;  /* 0x00000001fb1f7824 */ /* 0x000fe400030e060c */
[----:B------:R-:W-:-:S03]  /*74310*/  IMAD.MOV.U32 R228, RZ, RZ, R224 ;  /* 0x000000ffffe47224 */ /* 0x000fc600078e00e0 */
[----:B------:R0:W-:Y:S01]  /*74320*/  STL.64 [R1+0x5a8], R30 ;  /* 0x0005a81e01007387 */ /* 0x0001e20000100a00 */
[----:B--2---:R-:W-:Y:S02]  /*74330*/  IMAD.MOV.U32 R224, RZ, RZ, R248 ;  /* 0x000000ffffe07224 */ /* 0x004fe400078e00f8 */
[----:B------:R-:W-:Y:S02]  /*74340*/  IMAD.MOV.U32 R34, RZ, RZ, R230 ;  /* 0x000000ffff227224 */ /* 0x000fe400078e00e6 */
        /* <DEDUP_REMOVED lines=10> */
[----:B------:R-:W-:Y:S01]  /*743f0*/  IADD3 R192, P6, R249, R11, RZ ;  /* 0x0000000bf9c07210 */ /* 0x000fe20007fde0ff */
[----:B------:R-:W-:-:S04]  /*74400*/  IMAD.MOV.U32 R252, RZ, RZ, R193 ;  /* 0x000000fffffc7224 */ /* 0x000fc800078e00c1 */
[----:B------:R-:W-:Y:S01]  /*74410*/  IMAD.X R193, R251, 0x1, R9, P6 ;  /* 0x00000001fbc17824 */ /* 0x000fe200030e0609 */
[----:B------:R-:W-:-:S05]  /*74420*/  IADD3 R248, P6, R249, R10, RZ ;  /* 0x0000000af9f87210 */ /* 0x000fca0007fde0ff */
[----:B------:R-:W-:Y:S01]  /*74430*/  IMAD.X R249, R251, 0x1, R8, P6 ;  /* 0x00000001fbf97824 */ /* 0x000fe200030e0608 */
[----:B------:R-:W-:Y:S02]  /*74440*/  SHF.R.S32.HI R251, RZ, 0x1f, R33 ;  /* 0x0000001ffffb7819 */ /* 0x000fe40000011421 */
[----:B------:R-:W-:-:S05]  /*74450*/  IADD3 R38, P6, R33, R15, RZ ;  /* 0x0000000f21267210 */ /* 0x000fca0007fde0ff */
        /* <DEDUP_REMOVED lines=22> */
[----:B------:R-:W-:-:S04]  /*745c0*/  IMAD.MOV.U32 R231, RZ, RZ, R228 ;  /* 0x000000ffffe77224 */ /* 0x000fc800078e00e4 */
[----:B------:R-:W-:Y:S02]  /*745d0*/  IMAD.X R33, R251, 0x1, R8, P6 ;  /* 0x00000001fb217824 */ /* 0x000fe400030e0608 */
[----:B------:R-:W-:-:S03]  /*745e0*/  IMAD.MOV.U32 R228, RZ, RZ, R229 ;  /* 0x000000ffffe47224 */ /* 0x000fc600078e00e5 */
[----:B------:R0:W-:Y:S01]  /*745f0*/  STL.64 [R1+0x558], R32 ;  /* 0x0005582001007387 */ /* 0x0001e20000100a00 */
[----:B--2---:R-:W-:Y:S02]  /*74600*/  IMAD.MOV.U32 R229, RZ, RZ, R224 ;  /* 0x000000ffffe57224 */ /* 0x004fe400078e00e0 */
[----:B------:R-:W-:Y:S02]  /*74610*/  IMAD.MOV.U32 R224, RZ, RZ, R225 ;  /* 0x000000ffffe07224 */ /* 0x000fe400078e00e1 */
[----:B------:R-:W2:Y:S01]  /*74620*/  LDL.LU R225, [R1+0x10cc] ;  /* 0x0010cc0001e17983 */ /* 0x000ea20000300800 */
[----:B------:R-:W-:Y:S01]  /*74630*/  IMAD.MOV.U32 R36, RZ, RZ, R30 ;  /* 0x000000ffff247224 */ /* 0x000fe200078e001e */
[----:B------:R-:W-:Y:S01]  /*74640*/  SHF.R.S32.HI R251, RZ, 0x1f, R37 ;  /* 0x0000001ffffb7819 */ /* 0x000fe20000011425 */
        /* <DEDUP_REMOVED lines=9> */
[----:B0-----:R-:W-:Y:S02]  /*746e0*/  IMAD.MOV.U32 R32, RZ, RZ, R230 ;  /* 0x000000ffff207224 */ /* 0x001fe400078e00e6 */
[----:B------:R-:W-:Y:S02]  /*746f0*/  IMAD.MOV.U32 R230, RZ, RZ, R229 ;  /* 0x000000ffffe67224 */ /* 0x000fe400078e00e5 */
[----:B------:R-:W-:Y:S01]  /*74700*/  IMAD.MOV.U32 R229, RZ, RZ, R194 ;  /* 0x000000ffffe57224 */ /* 0x000fe200078e00c2 */
[----:B------:R-:W-:Y:S01]  /*74710*/  IADD3 R194, P6, R37, R11, RZ ;  /* 0x0000000b25c27210 */ /* 0x000fe20007fde0ff */
[----:B------:R-:W-:Y:S02]  /*74720*/  IMAD.MOV.U32 R33, RZ, RZ, R231 ;  /* 0x000000ffff217224 */ /* 0x000fe400078e00e7 */
[----:B------:R-:W-:-:S02]  /*74730*/  IMAD.MOV.U32 R231, RZ, RZ, R224 ;  /* 0x000000ffffe77224 */ /* 0x000fc400078e00e0 */
[----:B--2---:R-:W-:Y:S02]  /*74740*/  IMAD.MOV.U32 R224, RZ, RZ, R225 ;  /* 0x000000ffffe07224 */ /* 0x004fe400078e00e1 */
[----:B------:R-:W-:Y:S02]  /*74750*/  IMAD.MOV.U32 R225, RZ, RZ, R195 ;  /* 0x000000ffffe17224 */ /* 0x000fe400078e00c3 */
[----:B------:R-:W-:Y:S01]  /*74760*/  IMAD.X R195, R251, 0x1, R9, P6 ;  /* 0x00000001fbc37824 */ /* 0x000fe200030e0609 */
[----:B------:R-:W-:-:S05]  /*74770*/  IADD3 R38, P6, R37, R10, RZ ;  /* 0x0000000a25267210 */ /* 0x000fca0007fde0ff */
        /* <DEDUP_REMOVED lines=11> */
[----:B----4-:R-:W-:Y:S02]  /*74830*/  IMAD.MOV.U32 R212, RZ, RZ, R198 ;  /* 0x000000ffffd47224 */ /* 0x010fe400078e00c6 */
        /* <DEDUP_REMOVED lines=67> */
[----:B0-----:R-:W-:Y:S02]  /*74c70*/  IMAD.MOV.U32 R35, RZ, RZ, R36 ;  /* 0x000000ffff237224 */ /* 0x001fe400078e0024 */
[----:B------:R-:W-:Y:S02]  /*74c80*/  IMAD.MOV.U32 R36, RZ, RZ, R37 ;  /* 0x000000ffff247224 */ /* 0x000fe400078e0025 */
[----:B------:R-:W-:Y:S02]  /*74c90*/  IMAD.MOV.U32 R37, RZ, RZ, R32 ;  /* 0x000000ffff257224 */ /* 0x000fe400078e0020 */
[----:B------:R-:W-:Y:S02]  /*74ca0*/  IMAD.MOV.U32 R32, RZ, RZ, R33 ;  /* 0x000000ffff207224 */ /* 0x000fe400078e0021 */
[----:B------:R-:W-:-:S02]  /*74cb0*/  IMAD.MOV.U32 R33, RZ, RZ, R228 ;  /* 0x000000ffff217224 */ /* 0x000fc400078e00e4 */
[----:B------:R-:W-:Y:S02]  /*74cc0*/  IMAD.MOV.U32 R228, RZ, RZ, R208 ;  /* 0x000000ffffe47224 */ /* 0x000fe400078e00d0 */
[----:B---3--:R-:W-:Y:S01]  /*74cd0*/  IMAD.MOV.U32 R208, RZ, RZ, R200 ;  /* 0x000000ffffd07224 */ /* 0x008fe200078e00c8 */
[----:B------:R-:W-:-:S05]  /*74ce0*/  IADD3 R200, P6, R201, R10, RZ ;  /* 0x0000000ac9c87210 */ /* 0x000fca0007fde0ff */
[----:B------:R-:W-:Y:S01]  /*74cf0*/  IMAD.X R201, R251, 0x1, R8, P6 ;  /* 0x00000001fbc97824 */ /* 0x000fe200030e0608 */
[----:B------:R-:W-:Y:S02]  /*74d00*/  SHF.R.S32.HI R251, RZ, 0x1f, R52 ;  /* 0x0000001ffffb7819 */ /* 0x000fe40000011434 */
[----:B------:R-:W-:Y:S01]  /*74d10*/  IADD3 R54, P6, R52, R15, RZ ;  /* 0x0000000f34367210 */ /* 0x000fe20007fde0ff */
[----:B------:R-:W-:Y:S02]  /*74d20*/  IMAD.MOV.U32 R38, RZ, RZ, R35 ;  /* 0x000000ffff267224 */ /* 0x000fe400078e0023 */
[----:B------:R-:W-:Y:S02]  /*74d30*/  IMAD.MOV.U32 R34, RZ, RZ, R36 ;  /* 0x000000ffff227224 */ /* 0x000fe400078e0024 */
[----:B------:R-:W-:Y:S02]  /*74d40*/  IMAD.X R55, R251, 0x1, R14, P6 ;  /* 0x00000001fb377824 */ /* 0x000fe400030e060e */
[----:B------:R-:W-:-:S02]  /*74d50*/  IMAD.MOV.U32 R35, RZ, RZ, R37 ;  /* 0x000000ffff237224 */ /* 0x000fc400078e0025 */
[----:B------:R-:W-:Y:S02]  /*74d60*/  IMAD.MOV.U32 R36, RZ, RZ, R32 ;  /* 0x000000ffff247224 */ /* 0x000fe400078e0020 */
[----:B------:R-:W-:Y:S02]  /*74d70*/  IMAD.MOV.U32 R37, RZ, RZ, R33 ;  /* 0x000000ffff257224 */ /* 0x000fe400078e0021 */
[----:B------:R-:W-:Y:S02]  /*74d80*/  IMAD.MOV.U32 R32, RZ, RZ, R230 ;  /* 0x000000ffff207224 */ /* 0x000fe400078e00e6 */
[----:B------:R-:W-:Y:S02]  /*74d90*/  IMAD.MOV.U32 R33, RZ, RZ, R231 ;  /* 0x000000ffff217224 */ /* 0x000fe400078e00e7 */
[----:B------:R-:W3:Y:S04]  /*74da0*/  LDL.LU.64 R230, [R1+0x20b0] ;  /* 0x0020b00001e67983 */ /* 0x000ee80000300a00 */
        /* <DEDUP_REMOVED lines=19> */
[----:B------:R-:W3:Y:S04]  /*74ee0*/  LDL.LU R224, [R1+0x13f0] ;  /* 0x0013f00001e07983 */ /* 0x000ee80000300800 */
[----:B------:R0:W-:Y:S02]  /*74ef0*/  STL.64 [R1+0x490], R56 ;  /* 0x0004903801007387 */ /* 0x0001e40000100a00 */
[----:B0-----:R-:W-:-:S05]  /*74f00*/  IADD3 R56, P6, R53, R13, RZ ;  /* 0x0000000d35387210 */ /* 0x001fca0007fde0ff */
[----:B------:R-:W-:-:S05]  /*74f10*/  IMAD.X R57, R251, 0x1, R12, P6 ;  /* 0x00000001fb397824 */ /* 0x000fca00030e060c */
[----:B------:R0:W-:Y:S02]  /*74f20*/  STL.64 [R1+0x488], R56 ;  /* 0x0004883801007387 */ /* 0x0001e40000100a00 */
[----:B0-----:R-:W-:-:S05]  /*74f30*/  IADD3 R56, P6, R53, R11, RZ ;  /* 0x0000000b35387210 */ /* 0x001fca0007fde0ff */
[----:B------:R-:W-:Y:S01]  /*74f40*/  IMAD.X R57, R251, 0x1, R9, P6 ;  /* 0x00000001fb397824 */ /* 0x000fe200030e0609 */
[----:B------:R-:W-:-:S04]  /*74f50*/  IADD3 R52, P6, R53, R10, RZ ;  /* 0x0000000a35347210 */ /* 0x000fc80007fde0ff */
[----:B------:R0:W-:Y:S01]  /*74f60*/  STL.64 [R1+0x480], R56 ;  /* 0x0004803801007387 */ /* 0x0001e20000100a00 */
[----:B------:R-:W-:-:S05]  /*74f70*/  IMAD.X R53, R251, 0x1, R8, P6 ;  /* 0x00000001fb357824 */ /* 0x000fca00030e0608 */
[----:B------:R1:W-:Y:S01]  /*74f80*/  STL.64 [R1+0x478], R52 ;  /* 0x0004783401007387 */ /* 0x0003e20000100a00 */
[----:B0-----:R-:W-:Y:S02]  /*74f90*/  IMAD.MOV.U32 R57, RZ, RZ, R34 ;  /* 0x000000ffff397224 */ /* 0x001fe400078e0022 */
[----:B------:R-:W-:Y:S02]  /*74fa0*/  IMAD.MOV.U32 R34, RZ, RZ, R35 ;  /* 0x000000ffff227224 */ /* 0x000fe400078e0023 */
[----:B------:R-:W-:Y:S02]  /*74fb0*/  IMAD.MOV.U32 R35, RZ, RZ, R36 ;  /* 0x000000ffff237224 */ /* 0x000fe400078e0024 */
[----:B------:R-:W-:Y:S02]  /*74fc0*/  IMAD.MOV.U32 R36, RZ, RZ, R37 ;  /* 0x000000ffff247224 */ /* 0x000fe400078e0025 */
[----:B------:R-:W-:Y:S02]  /*74fd0*/  IMAD.MOV.U32 R37, RZ, RZ, R228 ;  /* 0x000000ffff257224 */ /* 0x000fe400078e00e4 */
[----:B------:R-:W-:-:S02]  /*74fe0*/  IMAD.MOV.U32 R228, RZ, RZ, R229 ;  /* 0x000000ffffe47224 */ /* 0x000fc400078e00e5 */
[----:B------:R-:W-:Y:S02]  /*74ff0*/  IMAD.MOV.U32 R229, RZ, RZ, R212 ;  /* 0x000000ffffe57224 */ /* 0x000fe400078e00d4 */
[----:B------:R-:W2:Y:S01]  /*75000*/  LDL.LU R212, [R1+0x1130] ;  /* 0x0011300001d47983 */ /* 0x000ea20000300800 */
[----:B------:R-:W-:Y:S02]  /*75010*/  SHF.R.S32.HI R251, RZ, 0x1f, R39 ;  /* 0x0000001ffffb7819 */ /* 0x000fe40000011427 */
[----:B-1----:R-:W-:-:S05]  /*75020*/  IADD3 R52, P6, R39, R15, RZ ;  /* 0x0000000f27347210 */ /* 0x002fca0007fde0ff */
        /* <DEDUP_REMOVED lines=12> */
[----:B------:R0:W-:Y:S01]  /*750f0*/  STL.64 [R1+0x458], R52 ;  /* 0x0004583401007387 */ /* 0x0001e20000100a00 */
[----:B------:R-:W-:Y:S02]  /*75100*/  IMAD.MOV.U32 R39, RZ, RZ, R35 ;  /* 0x000000ffff277224 */ /* 0x000fe400078e0023 */
[----:B------:R-:W-:Y:S02]  /*75110*/  IMAD.X R59, R251, 0x1, R14, P6 ;  /* 0x00000001fb3b7824 */ /* 0x000fe400030e060e */
[----:B------:R-:W-:-:S02]  /*75120*/  IMAD.MOV.U32 R35, RZ, RZ, R37 ;  /* 0x000000ffff237224 */ /* 0x000fc400078e0025 */
[----:B0-----:R-:W-:Y:S02]  /*75130*/  IMAD.MOV.U32 R53, RZ, RZ, R34 ;  /* 0x000000ffff357224 */ /* 0x001fe400078e0022 */
[----:B------:R-:W-:Y:S02]  /*75140*/  IMAD.MOV.U32 R34, RZ, RZ, R36 ;  /* 0x000000ffff227224 */ /* 0x000fe400078e0024 */
[----:B------:R-:W-:Y:S02]  /*75150*/  IMAD.MOV.U32 R36, RZ, RZ, R228 ;  /* 0x000000ffff247224 */ /* 0x000fe400078e00e4 */
[----:B------:R-:W-:Y:S02]  /*75160*/  IMAD.MOV.U32 R228, RZ, RZ, R218 ;  /* 0x000000ffffe47224 */ /* 0x000fe400078e00da */
[----:B------:R-:W-:Y:S02]  /*75170*/  IMAD.MOV.U32 R37, RZ, RZ, R229 ;  /* 0x000000ffff257224 */ /* 0x000fe400078e00e5 */
[----:B------:R-:W-:-:S02]  /*75180*/  IMAD.MOV.U32 R229, RZ, RZ, R219 ;  /* 0x000000ffffe57224 */ /* 0x000fc400078e00db */
[----:B----4-:R-:W-:Y:S01]  /*75190*/  IMAD.MOV.U32 R219, RZ, RZ, R213 ;  /* 0x000000ffffdb7224 */ /* 0x010fe200078e00d5 */
[----:B------:R0:W-:Y:S01]  /*751a0*/  STL.64 [R1+0x450], R58 ;  /* 0x0004503a01007387 */ /* 0x0001e20000100a00 */
[----:B------:R-:W-:Y:S02]  /*751b0*/  IMAD.MOV.U32 R213, RZ, RZ, R199 ;  /* 0x000000ffffd57224 */ /* 0x000fe400078e00c7 */
[----:B------:R-:W-:Y:S02]  /*751c0*/  IMAD.MOV.U32 R56, RZ, RZ, R39 ;  /* 0x000000ffff387224 */ /* 0x000fe400078e0027 */
[----:B------:R-:W-:Y:S02]  /*751d0*/  IMAD.MOV.U32 R39, RZ, RZ, R34 ;  /* 0x000000ffff277224 */ /* 0x000fe400078e0022 */
[----:B------:R-:W-:Y:S02]  /*751e0*/  IMAD.MOV.U32 R34, RZ, RZ, R35 ;  /* 0x000000ffff227224 */ /* 0x000fe400078e0023 */
[----:B------:R-:W-:-:S02]  /*751f0*/  IMAD.MOV.U32 R35, RZ, RZ, R36 ;  /* 0x000000ffff237224 */ /* 0x000fc400078e0024 */
[----:B------:R-:W-:Y:S02]  /*75200*/  IMAD.MOV.U32 R36, RZ, RZ, R37 ;  /* 0x000000ffff247224 */ /* 0x000fe400078e0025 */
[----:B--2---:R-:W-:Y:S02]  /*75210*/  IMAD.MOV.U32 R218, RZ, RZ, R212 ;  /* 0x000000ffffda7224 */ /* 0x004fe400078e00d4 */
[----:B------:R-:W-:Y:S01]  /*75220*/  IMAD.MOV.U32 R212, RZ, RZ, R198 ;  /* 0x000000ffffd47224 */ /* 0x000fe200078e00c6 */
[----:B------:R-:W-:-:S05]  /*75230*/  IADD3 R198, P6, R38, R13, RZ ;  /* 0x0000000d26c67210 */ /* 0x000fca0007fde0ff */
[C---:B------:R-:W-:Y:S01]  /*75240*/  IMAD.X R199, R251.reuse, 0x1, R12, P6 ;  /* 0x00000001fbc77824 */ /* 0x040fe200030e060c */
[----:B0-----:R-:W-:Y:S01]  /*75250*/  IADD3 R58, P6, R38, R11, RZ ;  /* 0x0000000b263a7210 */ /* 0x001fe20007fde0ff */
[----:B------:R-:W-:Y:S02]  /*75260*/  IMAD.MOV.U32 R37, RZ, RZ, R218 ;  /* 0x000000ffff257224 */ /* 0x000fe400078e00da */
[----:B------:R-:W-:Y:S02]  /*75270*/  IMAD.MOV.U32 R218, RZ, RZ, R219 ;  /* 0x000000ffffda7224 */ /* 0x000fe400078e00db */
[----:B------:R-:W-:Y:S02]  /*75280*/  IMAD.X R59, R251, 0x1, R9, P6 ;  /* 0x00000001fb3b7824 */ /* 0x000fe400030e0609 */
[----:B------:R-:W-:Y:S02]  /*75290*/  IMAD.MOV.U32 R219, RZ, RZ, R212 ;  /* 0x000000ffffdb7224 */ /* 0x000fe400078e00d4 */
[----:B------:R-:W-:Y:S01]  /*752a0*/  IMAD.MOV.U32 R212, RZ, RZ, R213 ;  /* 0x000000ffffd47224 */ /* 0x000fe200078e00d5 */
[----:B------:R0:W-:Y:S01]  /*752b0*/  STL.64 [R1+0x440], R58 ;  /* 0x0004403a01007387 */ /* 0x0001e20000100a00 */
[----:B------:R-:W-:-:S02]  /*752c0*/  IMAD.MOV.U32 R213, RZ, RZ, R202 ;  /* 0x000000ffffd57224 */ /* 0x000fc400078e00ca */
[----:B------:R-:W-:Y:S02]  /*752d0*/  IMAD.MOV.U32 R202, RZ, RZ, R203 ;  /* 0x000000ffffca7224 */ /* 0x000fe400078e00cb */
[----:B------:R-:W2:Y:S01]  /*752e0*/  LDL.LU R203, [R1+0x1324] ;  /* 0x0013240001cb7983 */ /* 0x000ea20000300800 */
[----:B------:R-:W-:Y:S02]  /*752f0*/  IMAD.MOV.U32 R52, RZ, RZ, R39 ;  /* 0x000000ffff347224 */ /* 0x000fe400078e0027 */
[----:B------:R-:W-:Y:S02]  /*75300*/  IMAD.MOV.U32 R39, RZ, RZ, R35 ;  /* 0x000000ffff277224 */ /* 0x000fe400078e0023 */
[----:B------:R-:W-:Y:S01]  /*75310*/  IMAD.MOV.U32 R35, RZ, RZ, R29 ;  /* 0x000000ffff237224 */ /* 0x000fe200078e001d */
[----:B0-----:R-:W-:Y:S01]  /*75320*/  IADD3 R58, P6, R38, R10, RZ ;  /* 0x0000000a263a7210 */ /* 0x001fe20007fde0ff */
[----:B------:R-:W-:Y:S02]  /*75330*/  IMAD.MOV.U32 R29, RZ, RZ, R219 ;  /* 0x000000ffff1d7224 */ /* 0x000fe400078e00db */
[----:B------:R-:W-:-:S02]  /*75340*/  IMAD.MOV.U32 R219, RZ, RZ, R213 ;  /* 0x000000ffffdb7224 */ /* 0x000fc400078e00d5 */
[----:B------:R-:W-:Y:S01]  /*75350*/  IMAD.X R59, R251, 0x1, R8, P6 ;  /* 0x00000001fb3b7824 */ /* 0x000fe200030e0608 */
[----:B------:R-:W-:Y:S01]  /*75360*/  SHF.R.S32.HI R251, RZ, 0x1f, R55 ;  /* 0x0000001ffffb7819 */ /* 0x000fe20000011437 */
[----:B------:R-:W-:Y:S01]  /*75370*/  IMAD.MOV.U32 R213, RZ, RZ, R202 ;  /* 0x000000ffffd57224 */ /* 0x000fe200078e00ca */
[----:B------:R-:W-:Y:S01]  /*75380*/  IADD3 R202, P6, R55, R15, RZ ;  /* 0x0000000f37ca7210 */ /* 0x000fe20007fde0ff */
[----:B------:R-:W-:Y:S02]  /*75390*/  IMAD.MOV.U32 R38, RZ, RZ, R34 ;  /* 0x000000ffff267224 */ /* 0x000fe400078e0022 */
[----:B------:R-:W-:Y:S02]  /*753a0*/  IMAD.MOV.U32 R34, RZ, RZ, R28 ;  /* 0x000000ffff227224 */ /* 0x000fe400078e001c */
[----:B------:R-:W-:Y:S02]  /*753b0*/  IMAD.MOV.U32 R28, RZ, RZ, R218 ;  /* 0x000000ffff1c7224 */ /* 0x000fe400078e00da */
[----:B------:R-:W-:Y:S01]  /*753c0*/  IMAD.MOV.U32 R218, RZ, RZ, R212 ;  /* 0x000000ffffda7224 */ /* 0x000fe200078e00d4 */
[----:B------:R0:W-:Y:S01]  /*753d0*/  STL.64 [R1+0x438], R58 ;  /* 0x0004383a01007387 */ /* 0x0001e20000100a00 */
[----:B--2---:R-:W-:-:S02]  /*753e0*/  IMAD.MOV.U32 R212, RZ, RZ, R203 ;  /* 0x000000ffffd47224 */ /* 0x004fc400078e00cb */
[----:B------:R-:W-:Y:S01]  /*753f0*/  IMAD.X R203, R251, 0x1, R14, P6 ;  /* 0x00000001fbcb7824 */ /* 0x000fe200030e060e */
        /* <DEDUP_REMOVED lines=15> */
[----:B------:R-:W-:Y:S01]  /*754f0*/  IMAD.X R59, R251, 0x1, R8, P6 ;  /* 0x00000001fb3b7824 */ /* 0x000fe200030e0608 */
[----:B------:R-:W-:-:S04]  /*75500*/  SHF.R.S32.HI R251, RZ, 0x1f, R57 ;  /* 0x0000001ffffb7819 */ /* 0x000fc80000011439 */
        /* <DEDUP_REMOVED lines=42> */
[----:B------:R-:W-:Y:S01]  /*757b0*/  IMAD.MOV.U32 R252, RZ, RZ, R204 ;  /* 0x000000fffffc7224 */ /* 0x000fe200078e00cc */
[----:B------:R-:W-:-:S05]  /*757c0*/  IADD3 R204, P6, R56, R13, RZ ;  /* 0x0000000d38cc7210 */ /* 0x000fca0007fde0ff */
[----:B------:R-:W-:Y:S01]  /*757d0*/  IMAD.X R205, R251, 0x1, R12, P6 ;  /* 0x00000001fbcd7824 */ /* 0x000fe200030e060c */
[----:B------:R-:W-:-:S05]  /*757e0*/  IADD3 R58, P6, R56, R11, RZ ;  /* 0x0000000b383a7210 */ /* 0x000fca0007fde0ff */
        /* <DEDUP_REMOVED lines=61> */
[----:B---3--:R-:W-:Y:S02]  /*75bc0*/  IMAD.MOV.U32 R37, RZ, RZ, R224 ;  /* 0x000000ffff257224 */ /* 0x008fe400078e00e0 */
[----:B------:R-:W-:Y:S01]  /*75bd0*/  IMAD.MOV.U32 R224, RZ, RZ, R210 ;  /* 0x000000ffffe07224 */ /* 0x000fe200078e00d2 */
[----:B0-----:R-:W-:Y:S01]  /*75be0*/  IADD3 R56, P6, R207, R11, RZ ;  /* 0x0000000bcf387210 */ /* 0x001fe20007fde0ff */
[----:B------:R-:W-:-:S04]  /*75bf0*/  IMAD.MOV.U32 R210, RZ, RZ, R206 ;  /* 0x000000ffffd27224 */ /* 0x000fc800078e00ce */
[----:B------:R-:W-:Y:S01]  /*75c00*/  IMAD.X R57, R251, 0x1, R9, P6 ;  /* 0x00000001fb397824 */ /* 0x000fe200030e0609 */
[----:B------:R-:W-:-:S04]  /*75c10*/  IADD3 R206, P6, R207, R10, RZ ;  /* 0x0000000acfce7210 */ /* 0x000fc80007fde0ff */
[----:B------:R0:W-:Y:S01]  /*75c20*/  STL.64 [R1+0x340], R56 ;  /* 0x0003403801007387 */ /* 0x0001e20000100a00 */
[----:B------:R-:W-:Y:S01]  /*75c30*/  IMAD.X R207, R251, 0x1, R8, P6 ;  /* 0x00000001fbcf7824 */ /* 0x000fe200030e0608 */
[----:B------:R-:W-:Y:S02]  /*75c40*/  SHF.R.S32.HI R251, RZ, 0x1f, R54 ;  /* 0x0000001ffffb7819 */ /* 0x000fe40000011436 */
[----:B0-----:R-:W-:-:S05]  /*75c50*/  IADD3 R56, P6, R54, R15, RZ ;  /* 0x0000000f36387210 */ /* 0x001fca0007fde0ff */
[----:B------:R-:W-:-:S05]  /*75c60*/  IMAD.X R57, R251, 0x1, R14, P6 ;  /* 0x00000001fb397824 */ /* 0x000fca00030e060e */
[----:B------:R0:W-:Y:S02]  /*75c70*/  STL.64 [R1+0x330], R56 ;  /* 0x0003303801007387 */ /* 0x0001e40000100a00 */
[----:B0-----:R-:W-:Y:S02]  /*75c80*/  IMAD.MOV.U32 R57, RZ, RZ, R38 ;  /* 0x000000ffff397224 */ /* 0x001fe400078e0026 */
[----:B------:R-:W-:Y:S01]  /*75c90*/  IMAD.MOV.U32 R38, RZ, RZ, R210 ;  /* 0x000000ffff267224 */ /* 0x000fe200078e00d2 */
[----:B------:R-:W-:Y:S01]  /*75ca0*/  IADD3 R210, P6, R54, R13, RZ ;  /* 0x0000000d36d27210 */ /* 0x000fe20007fde0ff */
[----:B------:R-:W-:Y:S02]  /*75cb0*/  IMAD.MOV.U32 R56, RZ, RZ, R52 ;  /* 0x000000ffff387224 */ /* 0x000fe400078e0034 */
[----:B------:R-:W-:Y:S02]  /*75cc0*/  IMAD.MOV.U32 R52, RZ, RZ, R53 ;  /* 0x000000ffff347224 */ /* 0x000fe400078e0035 */
[----:B------:R-:W-:-:S02]  /*75cd0*/  IMAD.MOV.U32 R53, RZ, RZ, R224 ;  /* 0x000000ffff357224 */ /* 0x000fc400078e00e0 */
[----:B------:R-:W-:Y:S02]  /*75ce0*/  IMAD.MOV.U32 R224, RZ, RZ, R211 ;  /* 0x000000ffffe07224 */ /* 0x000fe400078e00d3 */
[----:B------:R-:W-:Y:S01]  /*75cf0*/  IMAD.X R211, R251, 0x1, R12, P6 ;  /* 0x00000001fbd37824 */ /* 0x000fe200030e060c */
[----:B------:R-:W-:-:S05]  /*75d00*/  IADD3 R58, P6, R54, R11, RZ ;  /* 0x0000000b363a7210 */ /* 0x000fca0007fde0ff */
        /* <DEDUP_REMOVED lines=20> */
[----:B------:R-:W-:Y:S01]  /*75e50*/  IMAD.X R55, R251, 0x1, R14, P6 ;  /* 0x00000001fb377824 */ /* 0x000fe200030e060e */
[----:B------:R-:W-:-:S05]  /*75e60*/  IADD3 R58, P6, R213, R13, RZ ;  /* 0x0000000dd53a7210 */ /* 0x000fca0007fde0ff */
[----:B------:R-:W-:Y:S01]  /*75e70*/  IMAD.X R59, R251, 0x1, R12, P6 ;  /* 0x00000001fb3b7824 */ /* 0x000fe200030e060c */
[----:B------:R0:W-:Y:S04]  /*75e80*/  STL.64 [R1+0x2f0], R54 ;  /* 0x0002f03601007387 */ /* 0x0001e80000100a00 */
[----:B------:R1:W-:Y:S01]  /*75e90*/  STL.64 [R1+0x2e8], R58 ;  /* 0x0002e83a01007387 */ /* 0x0003e20000100a00 */
[----:B0-----:R-:W-:Y:S01]  /*75ea0*/  IMAD.MOV.U32 R54, RZ, RZ, R56 ;  /* 0x000000ffff367224 */ /* 0x001fe200078e0038 */
[----:B-1----:R-:W-:Y:S01]  /*75eb0*/  IADD3 R58, P6, R213, R11, RZ ;  /* 0x0000000bd53a7210 */ /* 0x002fe20007fde0ff */
[----:B------:R-:W-:Y:S02]  /*75ec0*/  IMAD.MOV.U32 R56, RZ, RZ, R215 ;  /* 0x000000ffff387224 */ /* 0x000fe400078e00d7 */
[----:B------:R-:W-:-:S02]  /*75ed0*/  IMAD.MOV.U32 R215, RZ, RZ, R212 ;  /* 0x000000ffffd77224 */ /* 0x000fc400078e00d4 */
        /* <DEDUP_REMOVED lines=33> */
[----:B------:R-:W-:Y:S01]  /*760f0*/  IMAD.X R217, R251, 0x1, R9, P6 ;  /* 0x00000001fbd97824 */ /* 0x000fe200030e0609 */
        /* <DEDUP_REMOVED lines=27> */
[----:B0-----:R-:W-:Y:S01]  /*762b0*/  IMAD.MOV.U32 R54, RZ, RZ, R56 ;  /* 0x000000ffff367224 */ /* 0x001fe200078e0038 */
[----:B------:R-:W-:-:S05]  /*762c0*/  IADD3 R56, P6, R57, R10, RZ ;  /* 0x0000000a39387210 */ /* 0x000fca0007fde0ff */
[----:B------:R-:W-:Y:S01]  /*762d0*/  IMAD.X R57, R251, 0x1, R8, P6 ;  /* 0x00000001fb397824 */ /* 0x000fe200030e0608 */
[----:B------:R-:W-:Y:S02]  /*762e0*/  SHF.R.S32.HI R251, RZ, 0x1f, R218 ;  /* 0x0000001ffffb7819 */ /* 0x000fe400000114da */
[C---:B------:R-:W-:Y:S01]  /*762f0*/  IADD3 R214, P6, R218.reuse, R15, RZ ;  /* 0x0000000fdad67210 */ /* 0x040fe20007fde0ff */
[----:B------:R-:W-:Y:S01]  /*76300*/  IMAD.MOV.U32 R221, RZ, RZ, R215 ;  /* 0x000000ffffdd7224 */ /* 0x000fe200078e00d7 */
[----:B------:R0:W-:Y:S03]  /*76310*/  STL.64 [R1+0x258], R56 ;  /* 0x0002583801007387 */ /* 0x0001e60000100a00 */
[----:B------:R-:W-:Y:S01]  /*76320*/  IMAD.X R215, R251, 0x1, R14, P6 ;  /* 0x00000001fbd77824 */ /* 0x000fe200030e060e */
[----:B0-----:R-:W-:-:S05]  /*76330*/  IADD3 R56, P6, R218, R13, RZ ;  /* 0x0000000dda387210 */ /* 0x001fca0007fde0ff */
[----:B------:R-:W-:-:S05]  /*76340*/  IMAD.X R57, R251, 0x1, R12, P6 ;  /* 0x00000001fb397824 */ /* 0x000fca00030e060c */
[----:B------:R0:W-:Y:S01]  /*76350*/  STL.64 [R1+0x248], R56 ;  /* 0x0002483801007387 */ /* 0x0001e20000100a00 */
[----:B------:R-:W-:Y:S02]  /*76360*/  IMAD.MOV.U32 R55, RZ, RZ, R52 ;  /* 0x000000ffff377224 */ /* 0x000fe400078e0034 */
[----:B------:R-:W-:Y:S02]  /*76370*/  IMAD.MOV.U32 R52, RZ, RZ, R39 ;  /* 0x000000ffff347224 */ /* 0x000fe400078e0027 */
[----:B------:R-:W-:Y:S02]  /*76380*/  IMAD.MOV.U32 R39, RZ, RZ, R31 ;  /* 0x000000ffff277224 */ /* 0x000fe400078e001f */
[----:B0-----:R-:W-:Y:S02]  /*76390*/  IMAD.MOV.U32 R57, RZ, RZ, R38 ;  /* 0x000000ffff397224 */ /* 0x001fe400078e0026 */
[----:B------:R-:W-:Y:S01]  /*763a0*/  IMAD.MOV.U32 R38, RZ, RZ, R30 ;  /* 0x000000ffff267224 */ /* 0x000fe200078e001e */
[----:B------:R-:W-:-:S05]  /*763b0*/  IADD3 R30, P6, R218, R11, RZ ;  /* 0x0000000bda1e7210 */ /* 0x000fca0007fde0ff */
        /* <DEDUP_REMOVED lines=8> */
[----:B0-----:R-:W-:Y:S02]  /*76440*/  IMAD.MOV.U32 R30, RZ, RZ, R28 ;  /* 0x000000ffff1e7224 */ /* 0x001fe400078e001c */
[----:B------:R-:W-:-:S02]  /*76450*/  IMAD.MOV.U32 R28, RZ, RZ, R219 ;  /* 0x000000ffff1c7224 */ /* 0x000fc400078e00db */
[C---:B------:R-:W-:Y:S01]  /*76460*/  IMAD.X R219, R251.reuse, 0x1, R14, P6 ;  /* 0x00000001fbdb7824 */ /* 0x040fe200030e060e */
[C---:B------:R-:W-:Y:S01]  /*76470*/  IADD3 R60, P6, R54.reuse, R13, RZ ;  /* 0x0000000d363c7210 */ /* 0x040fe20007fde0ff */
        /* <DEDUP_REMOVED lines=9> */
[----:B------:R-:W-:Y:S02]  /*76510*/  IMAD.X R5, R251, 0x1, R9, P6 ;  /* 0x00000001fb057824 */ /* 0x000fe400030e0609 */
[----:B------:R-:W-:Y:S02]  /*76520*/  IMAD.MOV.U32 R59, RZ, RZ, R56 ;  /* 0x000000ffff3b7224 */ /* 0x000fe400078e0038 */
[----:B------:R-:W-:Y:S01]  /*76530*/  IMAD.MOV.U32 R56, RZ, RZ, R52 ;  /* 0x000000ffff387224 */ /* 0x000fe200078e0034 */
[----:B0-----:R-:W-:Y:S01]  /*76540*/  IADD3 R60, P6, R54, R10, RZ ;  /* 0x0000000a363c7210 */ /* 0x001fe20007fde0ff */
[----:B------:R-:W-:-:S02]  /*76550*/  IMAD.MOV.U32 R52, RZ, RZ, R38 ;  /* 0x000000ffff347224 */ /* 0x000fc400078e0026 */
[----:B------:R-:W-:Y:S02]  /*76560*/  IMAD.MOV.U32 R38, RZ, RZ, R2 ;  /* 0x000000ffff267224 */ /* 0x000fe400078e0002 */
[----:B------:R-:W-:Y:S01]  /*76570*/  IMAD.X R61, R251, 0x1, R8, P6 ;  /* 0x00000001fb3d7824 */ /* 0x000fe200030e0608 */
[----:B------:R-:W-:Y:S01]  /*76580*/  SHF.R.S32.HI R251, RZ, 0x1f, R221 ;  /* 0x0000001ffffb7819 */ /* 0x000fe200000114dd */
[----:B------:R-:W-:Y:S01]  /*76590*/  IMAD.MOV.U32 R54, RZ, RZ, R55 ;  /* 0x000000ffff367224 */ /* 0x000fe200078e0037 */
        /* <DEDUP_REMOVED lines=30> */
[----:B------:R0:W-:Y:S02]  /*76780*/  STL.64 [R1+0x1d8], R60 ;  /* 0x0001d83c01007387 */ /* 0x0001e40000100a00 */
[----:B0-----:R-:W-:Y:S02]  /*76790*/  IMAD.MOV.U32 R61, RZ, RZ, R59 ;  /* 0x000000ffff3d7224 */ /* 0x001fe400078e003b */
        /* <DEDUP_REMOVED lines=15> */
[----:B------:R-:W-:Y:S02]  /*76890*/  IMAD.MOV.U32 R220, RZ, RZ, R55 ;  /* 0x000000ffffdc7224 */ /* 0x000fe400078e0037 */
[----:B------:R-:W-:Y:S02]  /*768a0*/  IMAD.MOV.U32 R55, RZ, RZ, R57 ;  /* 0x000000ffff377224 */ /* 0x000fe400078e0039 */
[----:B------:R-:W-:Y:S02]  /*768b0*/  IMAD.MOV.U32 R57, RZ, RZ, R53 ;  /* 0x000000ffff397224 */ /* 0x000fe400078e0035 */
[----:B0-----:R-:W-:Y:S02]  /*768c0*/  IMAD.MOV.U32 R58, RZ, RZ, R56 ;  /* 0x000000ffff3a7224 */ /* 0x001fe400078e0038 */
[----:B------:R-:W-:Y:S02]  /*768d0*/  IMAD.MOV.U32 R56, RZ, RZ, R52 ;  /* 0x000000ffff387224 */ /* 0x000fe400078e0034 */
[----:B------:R-:W-:-:S02]  /*768e0*/  IMAD.MOV.U32 R52, RZ, RZ, R38 ;  /* 0x000000ffff347224 */ /* 0x000fc400078e0026 */
[----:B------:R-:W-:Y:S02]  /*768f0*/  IMAD.MOV.U32 R38, RZ, RZ, R34 ;  /* 0x000000ffff267224 */ /* 0x000fe400078e0022 */
[----:B------:R-:W-:Y:S01]  /*76900*/  IMAD.MOV.U32 R34, RZ, RZ, R222 ;  /* 0x000000ffff227224 */ /* 0x000fe200078e00de */
[----:B------:R-:W-:Y:S01]  /*76910*/  IADD3 R222, P6, R37, R13, RZ ;  /* 0x0000000d25de7210 */ /* 0x000fe20007fde0ff */
[----:B------:R-:W-:Y:S02]  /*76920*/  IMAD.MOV.U32 R53, RZ, RZ, R39 ;  /* 0x000000ffff357224 */ /* 0x000fe400078e0027 */
[----:B------:R-:W-:Y:S02]  /*76930*/  IMAD.MOV.U32 R39, RZ, RZ, R35 ;  /* 0x000000ffff277224 */ /* 0x000fe400078e0023 */
[----:B------:R-:W-:Y:S02]  /*76940*/  IMAD.MOV.U32 R35, RZ, RZ, R223 ;  /* 0x000000ffff237224 */ /* 0x000fe400078e00df */
[----:B------:R-:W-:-:S05]  /*76950*/  IMAD.X R223, R251, 0x1, R12, P6 ;  /* 0x00000001fbdf7824 */ /* 0x000fca00030e060c */
[----:B------:R0:W-:Y:S02]  /*76960*/  STL.64 [R1+0x1a8], R222 ;  /* 0x0001a8de01007387 */ /* 0x0001e40000100a00 */
[----:B0-----:R-:W-:-:S05]  /*76970*/  IADD3 R222, P6, R37, R11, RZ ;  /* 0x0000000b25de7210 */ /* 0x001fca0007fde0ff */
[----:B------:R-:W-:-:S05]  /*76980*/  IMAD.X R223, R251, 0x1, R9, P6 ;  /* 0x00000001fbdf7824 */ /* 0x000fca00030e0609 */
[----:B------:R0:W-:Y:S04]  /*76990*/  STL.64 [R1+0x1a0], R222 ;  /* 0x0001a0de01007387 */ /* 0x0001e80000100a00 */
[----:B0-----:R-:W2:Y:S01]  /*769a0*/  LDL.LU.64 R222, [R1+0x24e8] ;  /* 0x0024e80001de7983 */ /* 0x001ea20000300a00 */
[----:B------:R-:W-:Y:S01]  /*769b0*/  IMAD.MOV.U32 R54, RZ, RZ, R36 ;  /* 0x000000ffff367224 */ /* 0x000fe200078e0024 */
[----:B------:R-:W-:Y:S01]  /*769c0*/  IADD3 R36, P6, R37, R10, RZ ;  /* 0x0000000a25247210 */ /* 0x000fe20007fde0ff */
[----:B------:R-:W-:-:S04]  /*769d0*/  IMAD.MOV.U32 R221, RZ, RZ, R28 ;  /* 0x000000ffffdd7224 */ /* 0x000fc800078e001c */
[----:B------:R-:W-:Y:S01]  /*769e0*/  IMAD.X R37, R251, 0x1, R8, P6 ;  /* 0x00000001fb257824 */ /* 0x000fe200030e0608 */
[----:B------:R-:W-:Y:S02]  /*769f0*/  SHF.R.S32.HI R251, RZ, 0x1f, R61 ;  /* 0x0000001ffffb7819 */ /* 0x000fe4000001143d */
[----:B------:R-:W-:Y:S02]  /*76a00*/  IADD3 R28, P6, R61, R15, RZ ;  /* 0x0000000f3d1c7210 */ /* 0x000fe40007fde0ff */
[----:B------:R0:W-:Y:S02]  /*76a10*/  STL.64 [R1+0x198], R36 ;  /* 0x0001982401007387 */ /* 0x0001e40000100a00 */
[----:B0-----:R-:W-:Y:S02]  /*76a20*/  IMAD.MOV.U32 R37, RZ, RZ, R29 ;  /* 0x000000ffff257224 */ /* 0x001fe400078e001d */
[----:B------:R-:W-:-:S05]  /*76a30*/  IMAD.X R29, R251, 0x1, R14, P6 ;  /* 0x00000001fb1d7824 */ /* 0x000fca00030e060e */
[----:B------:R2:W-:Y:S01]  /*76a40*/  STL.64 [R1+0x190], R28 ;  /* 0x0001901c01007387 */ /* 0x0005e20000100a00 */
[----:B------:R-:W-:Y:S02]  /*76a50*/  IMAD.MOV.U32 R59, RZ, RZ, R224 ;  /* 0x000000ffff3b7224 */ /* 0x000fe400078e00e0 */
[----:B------:R-:W-:Y:S02]  /*76a60*/  IMAD.MOV.U32 R36, RZ, RZ, R225 ;  /* 0x000000ffff247224 */ /* 0x000fe400078e00e1 */
[----:B--2---:R-:W-:Y:S01]  /*76a70*/  IMAD.MOV.U32 R28, RZ, RZ, R222 ;  /* 0x000000ffff1c7224 */ /* 0x004fe200078e00de */
[----:B------:R-:W-:Y:S01]  /*76a80*/  IADD3 R222, P6, R61, R13, RZ ;  /* 0x0000000d3dde7210 */ /* 0x000fe20007fde0ff */
[----:B------:R-:W-:-:S04]  /*76a90*/  IMAD.MOV.U32 R29, RZ, RZ, R223 ;  /* 0x000000ffff1d7224 */ /* 0x000fc800078e00df */
[----:B------:R-:W-:Y:S01]  /*76aa0*/  IMAD.X R223, R251, 0x1, R12, P6 ;  /* 0x00000001fbdf7824 */ /* 0x000fe200030e060c */
[----:B------:R-:W-:-:S05]  /*76ab0*/  IADD3 R224, P6, R61, R11, RZ ;  /* 0x0000000b3de07210 */ /* 0x000fca0007fde0ff */
[----:B------:R-:W-:Y:S01]  /*76ac0*/  IMAD.X R225, R251, 0x1, R9, P6 ;  /* 0x00000001fbe17824 */ /* 0x000fe200030e0609 */
[----:B------:R0:W-:Y:S04]  /*76ad0*/  STL.64 [R1+0x188], R222 ;  /* 0x000188de01007387 */ /* 0x0001e80000100a00 */
[----:B0-----:R-:W2:Y:S04]  /*76ae0*/  LDL.LU.64 R222, [R1+0x24e0] ;  /* 0x0024e00001de7983 */ /* 0x001ea80000300a00 */
[----:B------:R0:W-:Y:S04]  /*76af0*/  STL.64 [R1+0x180], R224 ;  /* 0x000180e001007387 */ /* 0x0001e80000100a00 */
[----:B0-----:R-:W3:Y:S01]  /*76b00*/  LDL.LU.64 R224, [R1+0x24d8] ;  /* 0x0024d80001e07983 */ /* 0x001ee20000300a00 */
[----:B------:R-:W-:-:S05]  /*76b10*/  IADD3 R60, P6, R61, R10, RZ ;  /* 0x0000000a3d3c7210 */ /* 0x000fca0007fde0ff */
        /* <DEDUP_REMOVED lines=80> */
[----:B------:R-:W-:-:S04]  /*77020*/  PRMT R251, R252, 0x7773, RZ ;  /* 0x00007773fcfb7816 */ /* 0x000fc800000000ff */
[----:B------:R-:W-:Y:S04]  /*77030*/  STL.64 [R1+0x50], R54 ;  /* 0x0000503601007387 */ /* 0x000fe80000100a00 */
[----:B------:R-:W4:Y:S01]  /*77040*/  LDL.LU R37, [R1+0x5c] ;  /* 0x00005c0001257983 */ /* 0x000f220000300800 */
[----:B------:R-:W-:Y:S02]  /*77050*/  IMAD.MOV.U32 R58, RZ, RZ, R52 ;  /* 0x000000ffff3a7224 */ /* 0x000fe400078e0034 */
[----:B------:R-:W-:Y:S02]  /*77060*/  IMAD.MOV.U32 R59, RZ, RZ, R53 ;  /* 0x000000ffff3b7224 */ /* 0x000fe400078e0035 */
[----:B------:R-:W4:Y:S04]  /*77070*/  LDL.LU.64 R52, [R1+0x2068] ;  /* 0x0020680001347983 */ /* 0x000f280000300a00 */
[----:B------:R0:W-:Y:S01]  /*77080*/  @P2 STG.E.U8 desc[UR56][R38.64], R251 ;  /* 0x000000fb26002986 */ /* 0x0001e2000c101138 */
[----:B------:R-:W-:-:S02]  /*77090*/  IMAD.MOV.U32 R220, RZ, RZ, R56 ;  /* 0x000000ffffdc7224 */ /* 0x000fc400078e0038 */
[----:B------:R-:W-:Y:S01]  /*770a0*/  IMAD.MOV.U32 R221, RZ, RZ, R57 ;  /* 0x000000ffffdd7224 */ /* 0x000fe200078e0039 */
[C---:B0-----:R-:W-:Y:S01]  /*770b0*/  PRMT R251, R61.reuse, 0x7770, RZ ;  /* 0x000077703dfb7816 */ /* 0x041fe200000000ff */
[----:B------:R-:W4:Y:S04]  /*770c0*/  LDL.LU.64 R38, [R1+0x2060] ;  /* 0x0020600001267983 */ /* 0x000f280000300a00 */
[----:B------:R0:W-:Y:S01]  /*770d0*/  @P5 STG.E.U8 desc[UR56][R230.64], R251 ;  /* 0x000000fbe6005986 */ /* 0x0001e2000c101138 */
[----:B------:R-:W-:Y:S02]  /*770e0*/  IMAD.MOV.U32 R56, RZ, RZ, R34 ;  /* 0x000000ffff387224 */ /* 0x000fe400078e0022 */
[----:B------:R-:W-:Y:S01]  /*770f0*/  IMAD.MOV.U32 R57, RZ, RZ, R35 ;  /* 0x000000ffff397224 */ /* 0x000fe200078e0023 */
[----:B------:R-:W4:Y:S04]  /*77100*/  LDL.LU R252, [R1+0x4c] ;  /* 0x00004c0001fc7983 */ /* 0x000f280000300800 */
[----:B------:R-:W4:Y:S01]  /*77110*/  LDL.LU.64 R34, [R1+0x2058] ;  /* 0x0020580001227983 */ /* 0x000f220000300a00 */
[----:B0-----:R-:W-:Y:S01]  /*77120*/  PRMT R251, R61, 0x7771, RZ ;  /* 0x000077713dfb7816 */ /* 0x001fe200000000ff */
[----:B------:R-:W-:-:S04]  /*77130*/  IMAD.MOV.U32 R54, RZ, RZ, R32 ;  /* 0x000000ffff367224 */ /* 0x000fc800078e0020 */
[----:B------:R0:W-:Y:S01]  /*77140*/  @P1 STG.E.U8 desc[UR56][R30.64], R251 ;  /* 0x000000fb1e001986 */ /* 0x0001e2000c101138 */
[----:B---3--:R-:W-:Y:S01]  /*77150*/  LOP3.LUT P1, RZ, R224, 0x8000000, RZ, 0xc0, !PT ;  /* 0x08000000e0ff7812 */ /* 0x008fe2000782c0ff */
[----:B------:R-:W-:Y:S02]  /*77160*/  IMAD.MOV.U32 R55, RZ, RZ, R33 ;  /* 0x000000ffff377224 */ /* 0x000fe400078e0021 */
[----:B------:R-:W3:Y:S04]  /*77170*/  LDL.LU.64 R32, [R1+0x2050] ;  /* 0x0020500001207983 */ /* 0x000ee80000300a00 */
[----:B------:R-:W3:Y:S01]  /*77180*/  LDL.LU.64 R230, [R1+0x2048] ;  /* 0x0020480001e67983 */ /* 0x000ee20000300a00 */
[----:B0-----:R-:W-:-:S03]  /*77190*/  PRMT R251, R61, 0x7772, RZ ;  /* 0x000077723dfb7816 */ /* 0x001fc600000000ff */
[----:B------:R-:W3:Y:S04]  /*771a0*/  LDL.LU.64 R30, [R1+0x2040] ;  /* 0x00204000011e7983 */ /* 0x000ee80000300a00 */
[----:B------:R0:W-:Y:S01]  /*771b0*/  @P1 STG.E.U8 desc[UR56][R28.64], R251 ;  /* 0x000000fb1c001986 */ /* 0x0001e2000c101138 */
[----:B------:R-:W-:-:S03]  /*771c0*/  LOP3.LUT P1, RZ, R224, 0x4000000, RZ, 0xc0, !PT ;  /* 0x04000000e0ff7812 */ /* 0x000fc6000782c0ff */
[----:B0-----:R-:W3:Y:S01]  /*771d0*/  LDL.LU.64 R28, [R1+0x2038] ;  /* 0x00203800011c7983 */ /* 0x001ee20000300a00 */
[----:B------:R-:W-:-:S09]  /*771e0*/  PRMT R251, R61, 0x7773, RZ ;  /* 0x000077733dfb7816 */ /* 0x000fd200000000ff */
[----:B------:R0:W-:Y:S04]  /*771f0*/  @P1 STG.E.U8 desc[UR56][R228.64], R251 ;  /* 0x000000fbe4001986 */ /* 0x0001e8000c101138 */
[----:B0-----:R-:W3:Y:S01]  /*77200*/  LDL.LU.64 R228, [R1+0x2030] ;  /* 0x0020300001e47983 */ /* 0x001ee20000300a00 */
[----:B------:R-:W-:Y:S02]  /*77210*/  LOP3.LUT P1, RZ, R224, 0x2000000, RZ, 0xc0, !PT ;  /* 0x02000000e0ff7812 */ /* 0x000fe4000782c0ff */
[----:B------:R-:W-:-:S11]  /*77220*/  PRMT R251, R36, 0x7770, RZ ;  /* 0x0000777024fb7816 */ /* 0x000fd600000000ff */
[----:B------:R0:W-:Y:S01]  /*77230*/  @P1 STG.E.U8 desc[UR56][R220.64], R251 ;  /* 0x000000fbdc001986 */ /* 0x0001e2000c101138 */
[----:B------:R-:W-:Y:S02]  /*77240*/  LOP3.LUT P1, RZ, R224, 0x1000000, RZ, 0xc0, !PT ;  /* 0x01000000e0ff7812 */ /* 0x000fe4000782c0ff */
[----:B0-----:R-:W-:-:S11]  /*77250*/  PRMT R251, R36, 0x7771, RZ ;  /* 0x0000777124fb7816 */ /* 0x001fd600000000ff */
        /* <DEDUP_REMOVED lines=8> */
[C---:B--2---:R-:W-:Y:S02]  /*772e0*/  LOP3.LUT P6, RZ, R223.reuse, 0x400000, RZ, 0xc0, !PT ;  /* 0x00400000dfff7812 */ /* 0x044fe400078cc0ff */
[C---:B------:R-:W-:Y:S02]  /*772f0*/  LOP3.LUT P2, RZ, R223.reuse, 0x8000000, RZ, 0xc0, !PT ;  /* 0x08000000dfff7812 */ /* 0x040fe4000784c0ff */
[----:B------:R-:W-:Y:S02]  /*77300*/  LOP3.LUT P5, RZ, R223, 0x10000000, RZ, 0xc0, !PT ;  /* 0x10000000dfff7812 */ /* 0x000fe400078ac0ff */
[----:B----4-:R-:W-:-:S05]  /*77310*/  PRMT R251, R37, 0x7770, RZ ;  /* 0x0000777025fb7816 */ /* 0x010fca00000000ff */
[----:B------:R0:W-:Y:S01]  /*77320*/  @P1 STG.E.U8 desc[UR56][R52.64], R251 ;  /* 0x000000fb34001986 */ /* 0x0001e2000c101138 */
[----:B------:R-:W-:Y:S02]  /*77330*/  LOP3.LUT P1, RZ, R224, 0x100000, RZ, 0xc0, !PT ;  /* 0x00100000e0ff7812 */ /* 0x000fe4000782c0ff */
[----:B0-----:R-:W-:-:S05]  /*77340*/  PRMT R251, R37, 0x7771, RZ ;  /* 0x0000777125fb7816 */ /* 0x001fca00000000ff */
[----:B------:R0:W-:Y:S02]  /*77350*/  @P6 STG.E.U8 desc[UR56][R38.64], R251 ;  /* 0x000000fb26006986 */ /* 0x0001e4000c101138 */
[----:B0-----:R-:W-:-:S05]  /*77360*/  PRMT R251, R37, 0x7772, RZ ;  /* 0x0000777225fb7816 */ /* 0x001fca00000000ff */
[----:B------:R0:W-:Y:S02]  /*77370*/  @P1 STG.E.U8 desc[UR56][R34.64], R251 ;  /* 0x000000fb22001986 */ /* 0x0001e4000c101138 */
[----:B0-----:R-:W-:-:S05]  /*77380*/  PRMT R251, R37, 0x7773, RZ ;  /* 0x0000777325fb7816 */ /* 0x001fca00000000ff */
[----:B---3--:R0:W-:Y:S02]  /*77390*/  @P4 STG.E.U8 desc[UR56][R32.64], R251 ;  /* 0x000000fb20004986 */ /* 0x0081e4000c101138 */
[----:B0-----:R-:W-:-:S05]  /*773a0*/  PRMT R251, R252, 0x7770, RZ ;  /* 0x00007770fcfb7816 */ /* 0x001fca00000000ff */
[----:B------:R0:W-:Y:S02]  /*773b0*/  @P3 STG.E.U8 desc[UR56][R230.64], R251 ;  /* 0x000000fbe6003986 */ /* 0x0001e4000c101138 */
[----:B0-----:R-:W-:-:S05]  /*773c0*/  PRMT R251, R252, 0x7771, RZ ;  /* 0x00007771fcfb7816 */ /* 0x001fca00000000ff */
[----:B------:R0:W-:Y:S02]  /*773d0*/  @P0 STG.E.U8 desc[UR56][R30.64], R251 ;  /* 0x000000fb1e000986 */ /* 0x0001e4000c101138 */
[----:B0-----:R-:W-:-:S05]  /*773e0*/  PRMT R251, R252, 0x7772, RZ ;  /* 0x00007772fcfb7816 */ /* 0x001fca00000000ff */
[----:B------:R0:W-:Y:S02]  /*773f0*/  @P2 STG.E.U8 desc[UR56][R28.64], R251 ;  /* 0x000000fb1c002986 */ /* 0x0001e4000c101138 */
[----:B0-----:R-:W-:-:S05]  /*77400*/  PRMT R251, R252, 0x7773, RZ ;  /* 0x00007773fcfb7816 */ /* 0x001fca00000000ff */
[----:B------:R0:W-:Y:S04]  /*77410*/  @P5 STG.E.U8 desc[UR56][R228.64], R251 ;  /* 0x000000fbe4005986 */ /* 0x0001e8000c101138 */
[----:B0-----:R-:W2:Y:S04]  /*77420*/  LDL.LU.64 R228, [R1+0x2028] ;  /* 0x0020280001e47983 */ /* 0x001ea80000300a00 */
[----:B------:R-:W3:Y:S04]  /*77430*/  LDL.LU.64 R32, [R1+0x2020] ;  /* 0x0020200001207983 */ /* 0x000ee80000300a00 */
[----:B------:R-:W4:Y:S04]  /*77440*/  LDL.LU.64 R36, [R1+0x2018] ;  /* 0x0020180001247983 */ /* 0x000f280000300a00 */
[----:B------:R-:W2:Y:S04]  /*77450*/  LDL.LU R252, [R1+0x30] ;  /* 0x0000300001fc7983 */ /* 0x000ea80000300800 */
[----:B------:R-:W4:Y:S04]  /*77460*/  LDL.LU.64 R230, [R1+0x2010] ;  /* 0x0020100001e67983 */ /* 0x000f280000300a00 */
[----:B------:R-:W4:Y:S04]  /*77470*/  LDL.LU.64 R30, [R1+0x2008] ;  /* 0x00200800011e7983 */ /* 0x000f280000300a00 */
[----:B------:R-:W4:Y:S04]  /*77480*/  LDL.LU.64 R28, [R1+0x2000] ;  /* 0x00200000011c7983 */ /* 0x000f280000300a00 */
[----:B------:R-:W4:Y:S01]  /*77490*/  LDL.LU R61, [R1+0x20] ;  /* 0x00002000013d7983 */ /* 0x000f220000300800 */
[----:B------:R-:W-:-:S02]  /*774a0*/  LOP3.LUT P3, RZ, R223, 0x20000000, RZ, 0xc0, !PT ;  /* 0x20000000dfff7812 */ /* 0x000fc4000786c0ff */
        /* <DEDUP_REMOVED lines=11> */
[----:B------:R-:W-:-:S11]  /*77560*/  LOP3.LUT R224, R224, 0xffff7fff, RZ, 0xc0, !PT ;  /* 0xffff7fffe0e07812 */ /* 0x000fd600078ec0ff */
[----:B------:R-:W-:Y:S02]  /*77570*/  @P6 LOP3.LUT R224, R224, 0x8000, RZ, 0xfc, !PT ;  /* 0x00008000e0e06812 */ /* 0x000fe400078efcff */
[----:B------:R-:W-:Y:S02]  /*77580*/  LOP3.LUT P6, RZ, R225, 0x20, RZ, 0xc0, !PT ;  /* 0x00000020e1ff7812 */ /* 0x000fe400078cc0ff */
[----:B------:R-:W-:Y:S02]  /*77590*/  LOP3.LUT R224, R224, 0xfffeffff, RZ, 0xc0, !PT ;  /* 0xfffeffffe0e07812 */ /* 0x000fe400078ec0ff */
[----:B--2---:R-:W-:-:S05]  /*775a0*/  PRMT R251, R252, 0x7770, RZ ;  /* 0x00007770fcfb7816 */ /* 0x004fca00000000ff */
[----:B------:R0:W-:Y:S04]  /*775b0*/  @P3 STG.E.U8 desc[UR56][R228.64], R251 ;  /* 0x000000fbe4003986 */ /* 0x0001e8000c101138 */
[----:B0-----:R-:W2:Y:S01]  /*775c0*/  LDL.LU.64 R228, [R1+0x1ff8] ;  /* 0x001ff80001e47983 */ /* 0x001ea20000300a00 */
[----:B------:R-:W-:-:S03]  /*775d0*/  PRMT R251, R252, 0x7771, RZ ;  /* 0x00007771fcfb7816 */ /* 0x000fc600000000ff */
[----:B------:R-:W2:Y:S04]  /*775e0*/  LDL.LU.64 R220, [R1+0x1ff0] ;  /* 0x001ff00001dc7983 */ /* 0x000ea80000300a00 */
[----:B---3--:R0:W-:Y:S04]  /*775f0*/  @P0 STG.E.U8 desc[UR56][R32.64], R251 ;  /* 0x000000fb20000986 */ /* 0x0081e8000c101138 */
[----:B------:R-:W3:Y:S04]  /*77600*/  LDL.LU.64 R58, [R1+0x1fe8] ;  /* 0x001fe800013a7983 */ /* 0x000ee80000300a00 */
[----:B0-----:R-:W3:Y:S01]  /*77610*/  LDL.LU R32, [R1+0x34] ;  /* 0x0000340001207983 */ /* 0x001ee20000300800 */
[----:B------:R-:W-:-:S02]  /*77620*/  @P6 LOP3.LUT R224, R224, 0x10000, RZ, 0xfc, !PT ;  /* 0x00010000e0e06812 */ /* 0x000fc400078efcff */
[----:B------:R-:W-:Y:S01]  /*77630*/  LOP3.LUT P6, RZ, R225, 0x10, RZ, 0xc0, !PT ;  /* 0x00000010e1ff7812 */ /* 0x000fe200078cc0ff */
[----:B------:R-:W3:Y:S01]  /*77640*/  LDL.LU.64 R54, [R1+0x1fe0] ;  /* 0x001fe00001367983 */ /* 0x000ee20000300a00 */
[----:B------:R-:W-:-:S03]  /*77650*/  LOP3.LUT R224, R224, 0xfffdffff, RZ, 0xc0, !PT ;  /* 0xfffdffffe0e07812 */ /* 0x000fc600078ec0ff */
[----:B------:R-:W3:Y:S01]  /*77660*/  LDL.LU.64 R56, [R1+0x1fd8] ;  /* 0x001fd80001387983 */ /* 0x000ee20000300a00 */
[----:B------:R-:W-:-:S03]  /*77670*/  LOP3.LUT P2, RZ, R223, 0x80000000, RZ, 0xc0, !PT ;  /* 0x80000000dfff7812 */ /* 0x000fc6000784c0ff */
[----:B------:R-:W3:Y:S04]  /*77680*/  LDL.LU.64 R52, [R1+0x1fd0] ;  /* 0x001fd00001347983 */ /* 0x000ee80000300a00 */
[----:B------:R-:W-:Y:S01]  /*77690*/  @P6 LOP3.LUT R224, R224, 0x20000, RZ, 0xfc, !PT ;  /* 0x00020000e0e06812 */ /* 0x000fe200078efcff */
[----:B------:R-:W3:Y:S01]  /*776a0*/  LDL.LU R33, [R1+0x24] ;  /* 0x0000240001217983 */ /* 0x000ee20000300800 */
[C---:B------:R-:W-:Y:S02]  /*776b0*/  LOP3.LUT P6, RZ, R225.reuse, 0x8, RZ, 0xc0, !PT ;  /* 0x00000008e1ff7812 */ /* 0x040fe400078cc0ff */
[----:B------:R-:W-:Y:S01]  /*776c0*/  LOP3.LUT R224, R224, 0xfffbffff, RZ, 0xc0, !PT ;  /* 0xfffbffffe0e07812 */ /* 0x000fe200078ec0ff */
[----:B------:R-:W3:Y:S01]  /*776d0*/  LDL.LU.64 R38, [R1+0x1fc8] ;  /* 0x001fc80001267983 */ /* 0x000ee20000300a00 */
[----:B------:R-:W-:-:S02]  /*776e0*/  LOP3.LUT P5, RZ, R225, 0x1, RZ, 0xc0, !PT ;  /* 0x00000001e1ff7812 */ /* 0x000fc400078ac0ff */
[----:B------:R-:W-:Y:S01]  /*776f0*/  PRMT R251, R252, 0x7772, RZ ;  /* 0x00007772fcfb7816 */ /* 0x000fe200000000ff */
[----:B------:R-:W3:Y:S06]  /*77700*/  LDL.LU.64 R34, [R1+0x1fc0] ;  /* 0x001fc00001227983 */ /* 0x000eec0000300a00 */
[----:B------:R-:W-:Y:S02]  /*77710*/  @P6 LOP3.LUT R224, R224, 0x40000, RZ, 0xfc, !PT ;  /* 0x00040000e0e06812 */ /* 0x000fe400078efcff */
[----:B------:R-:W-:Y:S02]  /*77720*/  LOP3.LUT P6, RZ, R225, 0x4, RZ, 0xc0, !PT ;  /* 0x00000004e1ff7812 */ /* 0x000fe400078cc0ff */
[----:B------:R-:W-:Y:S01]  /*77730*/  LOP3.LUT R224, R224, 0xfff7ffff, RZ, 0xc0, !PT ;  /* 0xfff7ffffe0e07812 */ /* 0x000fe200078ec0ff */
[----:B----4-:R0:W-:Y:S10]  /*77740*/  @P2 STG.E.U8 desc[UR56][R36.64], R251 ;  /* 0x000000fb24002986 */ /* 0x0101f4000c101138 */
[----:B------:R-:W-:-:S02]  /*77750*/  @P6 LOP3.LUT R224, R224, 0x80000, RZ, 0xfc, !PT ;  /* 0x00080000e0e06812 */ /* 0x000fc400078efcff */
[----:B------:R-:W-:Y:S01]  /*77760*/  LOP3.LUT P6, RZ, R225, 0x2, RZ, 0xc0, !PT ;  /* 0x00000002e1ff7812 */ /* 0x000fe200078cc0ff */
[----:B0-----:R-:W4:Y:S01]  /*77770*/  LDL.LU.64 R36, [R1+0x1fb8] ;  /* 0x001fb80001247983 */ /* 0x001f220000300a00 */
[----:B------:R-:W-:-:S05]  /*77780*/  PRMT R251, R252, 0x7773, RZ ;  /* 0x00007773fcfb7816 */ /* 0x000fca00000000ff */
[----:B------:R0:W-:Y:S02]  /*77790*/  @P5 STG.E.U8 desc[UR56][R230.64], R251 ;  /* 0x000000fbe6005986 */ /* 0x0001e4000c101138 */
[----:B0-----:R-:W-:Y:S02]  /*777a0*/  PRMT R251, R61, 0x7770, RZ ;  /* 0x000077703dfb7816 */ /* 0x001fe400000000ff */
[----:B------:R-:W4:Y:S04]  /*777b0*/  LDL.LU.64 R230, [R1+0x1fb0] ;  /* 0x001fb00001e67983 */ /* 0x000f280000300a00 */
[----:B------:R0:W-:Y:S01]  /*777c0*/  @P6 STG.E.U8 desc[UR56][R30.64], R251 ;  /* 0x000000fb1e006986 */ /* 0x0001e2000c101138 */
[----:B------:R-:W-:-:S03]  /*777d0*/  LOP3.LUT P6, RZ, R224, 0x80000, RZ, 0xc0, !PT ;  /* 0x00080000e0ff7812 */ /* 0x000fc600078cc0ff */
[----:B------:R-:W4:Y:S01]  /*777e0*/  LDL.LU R252, [R1+0x38] ;  /* 0x0000380001fc7983 */ /* 0x000f220000300800 */
[----:B0-----:R-:W-:-:S03]  /*777f0*/  PRMT R251, R61, 0x7771, RZ ;  /* 0x000077713dfb7816 */ /* 0x001fc600000000ff */
[----:B------:R-:W4:Y:S06]  /*77800*/  LDL.LU.64 R30, [R1+0x1fa8] ;  /* 0x001fa800011e7983 */ /* 0x000f2c0000300a00 */
[----:B------:R0:W-:Y:S01]  /*77810*/  @P6 STG.E.U8 desc[UR56][R28.64], R251 ;  /* 0x000000fb1c006986 */ /* 0x0001e2000c101138 */
[----:B------:R-:W-:-:S03]  /*77820*/  LOP3.LUT P6, RZ, R224, 0x40000, RZ, 0xc0, !PT ;  /* 0x00040000e0ff7812 */ /* 0x000fc600078cc0ff */
[----:B0-----:R-:W4:Y:S01]  /*77830*/  LDL.LU.64 R28, [R1+0x1fa0] ;  /* 0x001fa000011c7983 */ /* 0x001f220000300a00 */
[----:B------:R-:W-:-:S09]  /*77840*/  PRMT R251, R61, 0x7772, RZ ;  /* 0x000077723dfb7816 */ /* 0x000fd200000000ff */
[----:B--2---:R0:W-:Y:S04]  /*77850*/  @P6 STG.E.U8 desc[UR56][R228.64], R251 ;  /* 0x000000fbe4006986 */ /* 0x0041e8000c101138 */
[----:B0-----:R-:W2:Y:S01]  /*77860*/  LDL.LU.64 R228, [R1+0x1f98] ;  /* 0x001f980001e47983 */ /* 0x001ea20000300a00 */
[----:B------:R-:W-:Y:S02]  /*77870*/  LOP3.LUT P6, RZ, R224, 0x20000, RZ, 0xc0, !PT ;  /* 0x00020000e0ff7812 */ /* 0x000fe400078cc0ff */
[----:B------:R-:W-:-:S11]  /*77880*/  PRMT R251, R61, 0x7773, RZ ;  /* 0x000077733dfb7816 */ /* 0x000fd600000000ff */
[----:B------:R3:W-:Y:S01]  /*77890*/  @P6 STG.E.U8 desc[UR56][R220.64], R251 ;  /* 0x000000fbdc006986 */ /* 0x0007e2000c101138 */
[----:B------:R-:W-:Y:S02]  /*778a0*/  LOP3.LUT P6, RZ, R224, 0x10000, RZ, 0xc0, !PT ;  /* 0x00010000e0ff7812 */ /* 0x000fe400078cc0ff */
[----:B---3--:R-:W-:-:S11]  /*778b0*/  PRMT R251, R32, 0x7770, RZ ;  /* 0x0000777020fb7816 */ /* 0x008fd600000000ff */
        /* <DEDUP_REMOVED lines=11> */
[C---:B------:R-:W-:Y:S02]  /*77970*/  LOP3.LUT P1, RZ, R225.reuse, 0x400, RZ, 0xc0, !PT ;  /* 0x00000400e1ff7812 */ /* 0x040fe4000782c0ff */
[----:B------:R-:W-:Y:S02]  /*77980*/  LOP3.LUT P4, RZ, R225, 0x800, RZ, 0xc0, !PT ;  /* 0x00000800e1ff7812 */ /* 0x000fe4000788c0ff */
[----:B0-----:R-:W-:-:S07]  /*77990*/  PRMT R251, R33, 0x7770, RZ ;  /* 0x0000777021fb7816 */ /* 0x001fce00000000ff */
[----:B------:R0:W-:Y:S01]  /*779a0*/  @P6 STG.E.U8 desc[UR56][R38.64], R251 ;  /* 0x000000fb26006986 */ /* 0x0001e2000c101138 */
[----:B------:R-:W-:Y:S02]  /*779b0*/  LOP3.LUT P3, RZ, R225, 0x1000, RZ, 0xc0, !PT ;  /* 0x00001000e1ff7812 */ /* 0x000fe4000786c0ff */
[----:B0-----:R-:W-:-:S05]  /*779c0*/  PRMT R251, R33, 0x7771, RZ ;  /* 0x0000777121fb7816 */ /* 0x001fca00000000ff */
[----:B------:R0:W-:Y:S01]  /*779d0*/  @P1 STG.E.U8 desc[UR56][R34.64], R251 ;  /* 0x000000fb22001986 */ /* 0x0001e2000c101138 */
[----:B------:R-:W-:Y:S02]  /*779e0*/  LOP3.LUT P0, RZ, R225, 0x2000, RZ, 0xc0, !PT ;  /* 0x00002000e1ff7812 */ /* 0x000fe4000780c0ff */
[----:B0-----:R-:W-:-:S05]  /*779f0*/  PRMT R251, R33, 0x7772, RZ ;  /* 0x0000777221fb7816 */ /* 0x001fca00000000ff */
[----:B----4-:R0:W-:Y:S01]  /*77a00*/  @P4 STG.E.U8 desc[UR56][R36.64], R251 ;  /* 0x000000fb24004986 */ /* 0x0101e2000c101138 */
[----:B------:R-:W-:Y:S02]  /*77a10*/  LOP3.LUT P2, RZ, R225, 0x4000, RZ, 0xc0, !PT ;  /* 0x00004000e1ff7812 */ /* 0x000fe4000784c0ff */
[----:B0-----:R-:W-:Y:S01]  /*77a20*/  PRMT R251, R33, 0x7773, RZ ;  /* 0x0000777321fb7816 */ /* 0x001fe200000000ff */
[----:B------:R-:W3:Y:S04]  /*77a30*/  LDL.LU.64 R36, [R1+0x1f88] ;  /* 0x001f880001247983 */ /* 0x000ee80000300a00 */
[----:B------:R0:W-:Y:S01]  /*77a40*/  @P3 STG.E.U8 desc[UR56][R230.64], R251 ;  /* 0x000000fbe6003986 */ /* 0x0001e2000c101138 */
[----:B------:R-:W-:-:S03]  /*77a50*/  LOP3.LUT P5, RZ, R225, 0x8000, RZ, 0xc0, !PT ;  /* 0x00008000e1ff7812 */ /* 0x000fc600078ac0ff */
[----:B------:R-:W4:Y:S01]  /*77a60*/  LDL.LU.64 R32, [R1+0x1f80] ;  /* 0x001f800001207983 */ /* 0x000f220000300a00 */
[----:B0-----:R-:W-:-:S03]  /*77a70*/  PRMT R251, R252, 0x7770, RZ ;  /* 0x00007770fcfb7816 */ /* 0x001fc600000000ff */
[----:B------:R-:W4:Y:S04]  /*77a80*/  LDL.LU.64 R230, [R1+0x1f78] ;  /* 0x001f780001e67983 */ /* 0x000f280000300a00 */
[----:B------:R0:W-:Y:S02]  /*77a90*/  @P0 STG.E.U8 desc[UR56][R30.64], R251 ;  /* 0x000000fb1e000986 */ /* 0x0001e4000c101138 */
[----:B0-----:R-:W-:-:S05]  /*77aa0*/  PRMT R251, R252, 0x7771, RZ ;  /* 0x00007771fcfb7816 */ /* 0x001fca00000000ff */
[----:B------:R0:W-:Y:S02]  /*77ab0*/  @P2 STG.E.U8 desc[UR56][R28.64], R251 ;  /* 0x000000fb1c002986 */ /* 0x0001e4000c101138 */
[----:B0-----:R-:W-:Y:S02]  /*77ac0*/  PRMT R251, R252, 0x7772, RZ ;  /* 0x00007772fcfb7816 */ /* 0x001fe400000000ff */
[----:B------:R-:W-:-:S03]  /*77ad0*/  LOP3.LUT P3, RZ, R225, 0x10000, RZ, 0xc0, !PT ;  /* 0x00010000e1ff7812 */ /* 0x000fc6000786c0ff */
[----:B--2---:R0:W-:Y:S04]  /*77ae0*/  @P5 STG.E.U8 desc[UR56][R228.64], R251 ;  /* 0x000000fbe4005986 */ /* 0x0041e8000c101138 */
[----:B0-----:R-:W2:Y:S04]  /*77af0*/  LDL.LU R229, [R1+0x28] ;  /* 0x0000280001e57983 */ /* 0x001ea80000300800 */
[----:B------:R-:W4:Y:S01]  /*77b00*/  LDL.LU.64 R30, [R1+0x1f70] ;  /* 0x001f7000011e7983 */ /* 0x000f220000300a00 */
[----:B------:R-:W-:-:S03]  /*77b10*/  PRMT R251, R252, 0x7773, RZ ;  /* 0x00007773fcfb7816 */ /* 0x000fc600000000ff */
[----:B------:R-:W4:Y:S04]  /*77b20*/  LDL.LU R59, [R1+0x3c] ;  /* 0x00003c00013b7983 */ /* 0x000f280000300800 */
[----:B------:R0:W-:Y:S04]  /*77b30*/  @P3 STG.E.U8 desc[UR56][R226.64], R251 ;  /* 0x000000fbe2003986 */ /* 0x0001e8000c101138 */
[----:B0-----:R-:W4:Y:S04]  /*77b40*/  LDL.LU.64 R226, [R1+0x24d0] ;  /* 0x0024d00001e27983 */ /* 0x001f280000300a00 */
[----:B------:R-:W4:Y:S01]  /*77b50*/  LDL.LU.64 R28, [R1+0x1f68] ;  /* 0x001f6800011c7983 */ /* 0x000f220000300a00 */
[----:B------:R-:W-:-:S02]  /*77b60*/  LOP3.LUT P6, RZ, R225, 0x10000000, RZ, 0xc0, !PT ;  /* 0x10000000e1ff7812 */ /* 0x000fc400078cc0ff */
[----:B------:R-:W-:Y:S01]  /*77b70*/  LOP3.LUT R224, R224, 0xffffffef, RZ, 0xc0, !PT ;  /* 0xffffffefe0e07812 */ /* 0x000fe200078ec0ff */
[----:B------:R-:W4:Y:S04]  /*77b80*/  LDL.LU.64 R60, [R1+0x1f60] ;  /* 0x001f6000013c7983 */ /* 0x000f280000300a00 */
[----:B------:R-:W4:Y:S04]  /*77b90*/  LDL.LU.64 R220, [R1+0x1f58] ;  /* 0x001f580001dc7983 */ /* 0x000f280000300a00 */
[----:B------:R-:W4:Y:S02]  /*77ba0*/  LDL.LU.64 R54, [R1+0x1f50] ;  /* 0x001f500001367983 */ /* 0x000f240000300a00 */
[----:B------:R-:W-:-:S02]  /*77bb0*/  @P6 LOP3.LUT R224, R224, 0x10, RZ, 0xfc, !PT ;  /* 0x00000010e0e06812 */ /* 0x000fc400078efcff */
[----:B------:R-:W-:Y:S01]  /*77bc0*/  LOP3.LUT P6, RZ, R225, 0x8000000, RZ, 0xc0, !PT ;  /* 0x08000000e1ff7812 */ /* 0x000fe200078cc0ff */
[----:B------:R-:W4:Y:S01]  /*77bd0*/  LDL.LU R228, [R1+0x2c] ;  /* 0x00002c0001e47983 */ /* 0x000f220000300800 */
[----:B------:R-:W-:-:S03]  /*77be0*/  LOP3.LUT R224, R224, 0xffffffdf, RZ, 0xc0, !PT ;  /* 0xffffffdfe0e07812 */ /* 0x000fc600078ec0ff */
[----:B------:R-:W4:Y:S04]  /*77bf0*/  LDL.LU.64 R56, [R1+0x1f48] ;  /* 0x001f480001387983 */ /* 0x000f280000300a00 */
[----:B------:R-:W4:Y:S04]  /*77c00*/  LDL.LU.64 R52, [R1+0x1f40] ;  /* 0x001f400001347983 */ /* 0x000f280000300a00 */
[----:B------:R-:W-:Y:S01]  /*77c10*/  @P6 LOP3.LUT R224, R224, 0x20, RZ, 0xfc, !PT ;  /* 0x00000020e0e06812 */ /* 0x000fe200078efcff */
[----:B------:R-:W4:Y:S01]  /*77c20*/  LDL.LU.64 R38, [R1+0x1f38] ;  /* 0x001f380001267983 */ /* 0x000f220000300a00 */
[----:B------:R-:W-:-:S02]  /*77c30*/  LOP3.LUT P6, RZ, R225, 0x4000000, RZ, 0xc0, !PT ;  /* 0x04000000e1ff7812 */ /* 0x000fc400078cc0ff */
[----:B------:R-:W-:Y:S01]  /*77c40*/  LOP3.LUT R224, R224, 0xffffffbf, RZ, 0xc0, !PT ;  /* 0xffffffbfe0e07812 */ /* 0x000fe200078ec0ff */
[----:B------:R-:W4:Y:S01]  /*77c50*/  LDL.LU.64 R34, [R1+0x1f30] ;  /* 0x001f300001227983 */ /* 0x000f220000300a00 */
[C---:B------:R-:W-:Y:S02]  /*77c60*/  LOP3.LUT P0, RZ, R225.reuse, 0x20000, RZ, 0xc0, !PT ;  /* 0x00020000e1ff7812 */ /* 0x040fe4000780c0ff */
[----:B------:R-:W-:Y:S01]  /*77c70*/  LOP3.LUT P2, RZ, R225, 0x40000, RZ, 0xc0, !PT ;  /* 0x00040000e1ff7812 */ /* 0x000fe2000784c0ff */
[----:B------:R-:W4:Y:S06]  /*77c80*/  LDL.LU R252, [R1+0xa0] ;  /* 0x0000a00001fc7983 */ /* 0x000f2c0000300800 */
        /* <DEDUP_REMOVED lines=13> */
[C---:B------:R-:W-:Y:S02]  /*77d60*/  LOP3.LUT P6, RZ, R225.reuse, 0x200000, RZ, 0xc0, !PT ;  /* 0x00200000e1ff7812 */ /* 0x040fe400078cc0ff */
[----:B------:R-:W-:Y:S02]  /*77d70*/  LOP3.LUT R224, R224, 0xfffff7ff, RZ, 0xc0, !PT ;  /* 0xfffff7ffe0e07812 */ /* 0x000fe400078ec0ff */
[C---:B------:R-:W-:Y:S02]  /*77d80*/  LOP3.LUT P5, RZ, R225.reuse, 0x80000, RZ, 0xc0, !PT ;  /* 0x00080000e1ff7812 */ /* 0x040fe400078ac0ff */
[C---:B------:R-:W-:Y:S02]  /*77d90*/  LOP3.LUT P1, RZ, R225.reuse, 0x20000000, RZ, 0xc0, !PT ;  /* 0x20000000e1ff7812 */ /* 0x040fe4000782c0ff */
[----:B------:R-:W-:-:S02]  /*77da0*/  LOP3.LUT P4, RZ, R225, 0x40000000, RZ, 0xc0, !PT ;  /* 0x40000000e1ff7812 */ /* 0x000fc4000788c0ff */
[----:B------:R-:W-:-:S03]  /*77db0*/  LOP3.LUT P3, RZ, R225, 0x80000000, RZ, 0xc0, !PT ;  /* 0x80000000e1ff7812 */ /* 0x000fc6000786c0ff */
[----:B------:R-:W-:Y:S02]  /*77dc0*/  @P6 LOP3.LUT R224, R224, 0x800, RZ, 0xfc, !PT ;  /* 0x00000800e0e06812 */ /* 0x000fe400078efcff */
[----:B------:R-:W-:Y:S02]  /*77dd0*/  LOP3.LUT P6, RZ, R225, 0x100000, RZ, 0xc0, !PT ;  /* 0x00100000e1ff7812 */ /* 0x000fe400078cc0ff */
[C---:B--2---:R-:W-:Y:S02]  /*77de0*/  PRMT R251, R229.reuse, 0x7770, RZ ;  /* 0x00007770e5fb7816 */ /* 0x044fe400000000ff */
[----:B------:R-:W-:-:S03]  /*77df0*/  PRMT R225, R229, 0x7771, RZ ;  /* 0x00007771e5e17816 */ /* 0x000fc600000000ff */
[----:B---3--:R0:W-:Y:S04]  /*77e00*/  @P0 STG.E.U8 desc[UR56][R36.64], R251 ;  /* 0x000000fb24000986 */ /* 0x0081e8000c101138 */
[----:B----4-:R1:W-:Y:S04]  /*77e10*/  @P2 STG.E.U8 desc[UR56][R32.64], R225 ;  /* 0x000000e120002986 */ /* 0x0103e8000c101138 */
[----:B0-----:R-:W2:Y:S01]  /*77e20*/  LDL.LU.64 R36, [R1+0x1f28] ;  /* 0x001f280001247983 */ /* 0x001ea20000300a00 */
[----:B-1----:R-:W-:-:S03]  /*77e30*/  PRMT R225, R229, 0x7772, RZ ;  /* 0x00007772e5e17816 */ /* 0x002fc600000000ff */
[----:B------:R-:W3:Y:S04]  /*77e40*/  LDL.LU.64 R32, [R1+0x1f20] ;  /* 0x001f200001207983 */ /* 0x000ee80000300a00 */
[----:B------:R0:W-:Y:S02]  /*77e50*/  @P5 STG.E.U8 desc[UR56][R230.64], R225 ;  /* 0x000000e1e6005986 */ /* 0x0001e4000c101138 */
[----:B0-----:R-:W-:Y:S02]  /*77e60*/  PRMT R225, R229, 0x7773, RZ ;  /* 0x00007773e5e17816 */ /* 0x001fe400000000ff */
[----:B------:R-:W4:Y:S04]  /*77e70*/  LDL.LU.64 R230, [R1+0x1f18] ;  /* 0x001f180001e67983 */ /* 0x000f280000300a00 */
[----:B------:R0:W-:Y:S01]  /*77e80*/  @P6 STG.E.U8 desc[UR56][R30.64], R225 ;  /* 0x000000e11e006986 */ /* 0x0001e2000c101138 */
[----:B------:R-:W-:-:S03]  /*77e90*/  LOP3.LUT P6, RZ, R224, 0x800, RZ, 0xc0, !PT ;  /* 0x00000800e0ff7812 */ /* 0x000fc600078cc0ff */
[----:B0-----:R-:W4:Y:S01]  /*77ea0*/  LDL.LU.64 R30, [R1+0x1f10] ;  /* 0x001f1000011e7983 */ /* 0x001f220000300a00 */
[----:B------:R-:W-:-:S03]  /*77eb0*/  PRMT R225, R59, 0x7770, RZ ;  /* 0x000077703be17816 */ /* 0x000fc600000000ff */
[----:B------:R-:W4:Y:S06]  /*77ec0*/  LDL.LU R229, [R1+0x90] ;  /* 0x0000900001e57983 */ /* 0x000f2c0000300800 */
[----:B------:R0:W-:Y:S04]  /*77ed0*/  @P6 STG.E.U8 desc[UR56][R28.64], R225 ;  /* 0x000000e11c006986 */ /* 0x0001e8000c101138 */
[----:B0-----:R-:W4:Y:S01]  /*77ee0*/  LDL.LU.64 R28, [R1+0x1f08] ;  /* 0x001f0800011c7983 */ /* 0x001f220000300a00 */
[----:B------:R-:W-:-:S02]  /*77ef0*/  LOP3.LUT P6, RZ, R224, 0x400, RZ, 0xc0, !PT ;  /* 0x00000400e0ff7812 */ /* 0x000fc400078cc0ff */
        /* <DEDUP_REMOVED lines=21> */
[----:B0-----:R-:W-:Y:S02]  /*78050*/  PRMT R225, R252, 0x7770, RZ ;  /* 0x00007770fce17816 */ /* 0x001fe400000000ff */
[C---:B------:R-:W-:Y:S02]  /*78060*/  LOP3.LUT P2, RZ, R226.reuse, 0x2, RZ, 0xc0, !PT ;  /* 0x00000002e2ff7812 */ /* 0x040fe4000784c0ff */
[----:B------:R-:W-:Y:S01]  /*78070*/  LOP3.LUT P5, RZ, R226, 0x4, RZ, 0xc0, !PT ;  /* 0x00000004e2ff7812 */ /* 0x000fe200078ac0ff */
[----:B--2---:R0:W-:Y:S02]  /*78080*/  @P1 STG.E.U8 desc[UR56][R36.64], R225 ;  /* 0x000000e124001986 */ /* 0x0041e4000c101138 */
[----:B0-----:R-:W-:-:S05]  /*78090*/  PRMT R225, R252, 0x7771, RZ ;  /* 0x00007771fce17816 */ /* 0x001fca00000000ff */
[----:B---3--:R0:W-:Y:S02]  /*780a0*/  @P4 STG.E.U8 desc[UR56][R32.64], R225 ;  /* 0x000000e120004986 */ /* 0x0081e4000c101138 */
[----:B0-----:R-:W-:-:S05]  /*780b0*/  PRMT R225, R252, 0x7772, RZ ;  /* 0x00007772fce17816 */ /* 0x001fca00000000ff */
[----:B----4-:R0:W-:Y:S02]  /*780c0*/  @P3 STG.E.U8 desc[UR56][R230.64], R225 ;  /* 0x000000e1e6003986 */ /* 0x0101e4000c101138 */
        /* <DEDUP_REMOVED lines=9> */
[----:B------:R-:W4:Y:S04]  /*78160*/  LDL.LU.64 R30, [R1+0x1ee8] ;  /* 0x001ee800011e7983 */ /* 0x000f280000300a00 */
[----:B------:R-:W4:Y:S04]  /*78170*/  LDL.LU.64 R32, [R1+0x1ee0] ;  /* 0x001ee00001207983 */ /* 0x000f280000300a00 */
[----:B------:R-:W4:Y:S04]  /*78180*/  LDL.LU.64 R230, [R1+0x1ed8] ;  /* 0x001ed80001e67983 */ /* 0x000f280000300a00 */
[----:B------:R-:W4:Y:S01]  /*78190*/  LDL.LU R252, [R1+0xa4] ;  /* 0x0000a40001fc7983 */ /* 0x000f220000300800 */
[----:B------:R-:W-:-:S03]  /*781a0*/  LOP3.LUT P3, RZ, R226, 0x8, RZ, 0xc0, !PT ;  /* 0x00000008e2ff7812 */ /* 0x000fc6000786c0ff */
[----:B------:R-:W4:Y:S01]  /*781b0*/  LDL.LU.64 R28, [R1+0x1ed0] ;  /* 0x001ed000011c7983 */ /* 0x000f220000300a00 */
[----:B------:R-:W-:-:S03]  /*781c0*/  PRMT R225, R229, 0x7772, RZ ;  /* 0x00007772e5e17816 */ /* 0x000fc600000000ff */
[----:B------:R-:W4:Y:S01]  /*781d0*/  LDL.LU R59, [R1+0x94] ;  /* 0x00009400013b7983 */ /* 0x000f220000300800 */
[C---:B------:R-:W-:Y:S02]  /*781e0*/  LOP3.LUT P6, RZ, R226.reuse, 0x8000, RZ, 0xc0, !PT ;  /* 0x00008000e2ff7812 */ /* 0x040fe400078cc0ff */
[----:B------:R-:W-:Y:S02]  /*781f0*/  LOP3.LUT P0, RZ, R226, 0x10, RZ, 0xc0, !PT ;  /* 0x00000010e2ff7812 */ /* 0x000fe4000780c0ff */
[----:B------:R-:W-:Y:S02]  /*78200*/  LOP3.LUT R224, R224, 0xfffffffe, RZ, 0xc0, !PT ;  /* 0xfffffffee0e07812 */ /* 0x000fe400078ec0ff */
[C---:B------:R-:W-:Y:S02]  /*78210*/  LOP3.LUT P2, RZ, R226.reuse, 0x20, RZ, 0xc0, !PT ;  /* 0x00000020e2ff7812 */ /* 0x040fe4000784c0ff */
[----:B------:R-:W-:Y:S01]  /*78220*/  LOP3.LUT P5, RZ, R226, 0x40, RZ, 0xc0, !PT ;  /* 0x00000040e2ff7812 */ /* 0x000fe200078ac0ff */
[----:B---3--:R0:W-:Y:S02]  /*78230*/  @P3 STG.E.U8 desc[UR56][R34.64], R225 ;  /* 0x000000e122003986 */ /* 0x0081e4000c101138 */
[----:B0-----:R-:W-:-:S02]  /*78240*/  PRMT R225, R229, 0x7773, RZ ;  /* 0x00007773e5e17816 */ /* 0x001fc400000000ff */
[----:B------:R-:W3:Y:S01]  /*78250*/  LDL.LU.64 R228, [R1+0x1ec8] ;  /* 0x001ec80001e47983 */ /* 0x000ee20000300a00 */
[----:B--2---:R-:W-:-:S03]  /*78260*/  LOP3.LUT R7, R7, 0xefffffff, RZ, 0xc0, !PT ;  /* 0xefffffff07077812 */ /* 0x004fc600078ec0ff */
[----:B------:R-:W2:Y:S01]  /*78270*/  LDL.LU.64 R60, [R1+0x1ec0] ;  /* 0x001ec000013c7983 */ /* 0x000ea20000300a00 */
[----:B------:R-:W-:Y:S02]  /*78280*/  @P6 LOP3.LUT R7, R7, 0x10000000, RZ, 0xfc, !PT ;  /* 0x1000000007076812 */ /* 0x000fe400078efcff */
[----:B------:R-:W-:Y:S01]  /*78290*/  LOP3.LUT P6, RZ, R226, 0x4000, RZ, 0xc0, !PT ;  /* 0x00004000e2ff7812 */ /* 0x000fe200078cc0ff */
[----:B------:R-:W2:Y:S01]  /*782a0*/  LDL.LU.64 R220, [R1+0x1eb8] ;  /* 0x001eb80001dc7983 */ /* 0x000ea20000300a00 */
[----:B------:R-:W-:-:S03]  /*782b0*/  LOP3.LUT R7, R7, 0xdfffffff, RZ, 0xc0, !PT ;  /* 0xdfffffff07077812 */ /* 0x000fc600078ec0ff */
[----:B------:R-:W2:Y:S08]  /*782c0*/  LDL.LU.64 R54, [R1+0x1eb0] ;  /* 0x001eb00001367983 */ /* 0x000eb00000300a00 */
[----:B------:R-:W-:Y:S02]  /*782d0*/  @P6 LOP3.LUT R7, R7, 0x20000000, RZ, 0xfc, !PT ;  /* 0x2000000007076812 */ /* 0x000fe400078efcff */
[----:B------:R-:W-:-:S02]  /*782e0*/  LOP3.LUT P6, RZ, R226, 0x2000, RZ, 0xc0, !PT ;  /* 0x00002000e2ff7812 */ /* 0x000fc400078cc0ff */
[----:B------:R-:W-:-:S11]  /*782f0*/  LOP3.LUT R7, R7, 0xbfffffff, RZ, 0xc0, !PT ;  /* 0xbfffffff07077812 */ /* 0x000fd600078ec0ff */
[----:B------:R-:W-:Y:S02]  /*78300*/  @P6 LOP3.LUT R7, R7, 0x40000000, RZ, 0xfc, !PT ;  /* 0x4000000007076812 */ /* 0x000fe400078efcff */
[----:B------:R-:W-:Y:S02]  /*78310*/  LOP3.LUT P6, RZ, R226, 0x1000, RZ, 0xc0, !PT ;  /* 0x00001000e2ff7812 */ /* 0x000fe400078cc0ff */
[----:B------:R-:W-:-:S11]  /*78320*/  LOP3.LUT R7, R7, 0x7fffffff, RZ, 0xc0, !PT ;  /* 0x7fffffff07077812 */ /* 0x000fd600078ec0ff */
[----:B------:R-:W-:Y:S02]  /*78330*/  @P6 LOP3.LUT R7, R7, 0x80000000, RZ, 0xfc, !PT ;  /* 0x8000000007076812 */ /* 0x000fe400078efcff */
[----:B------:R-:W-:Y:S01]  /*78340*/  LOP3.LUT P6, RZ, R226, 0x800, RZ, 0xc0, !PT ;  /* 0x00000800e2ff7812 */ /* 0x000fe200078cc0ff */
[----:B----4-:R0:W-:-:S12]  /*78350*/  @P0 STG.E.U8 desc[UR56][R36.64], R225 ;  /* 0x000000e124000986 */ /* 0x0101d8000c101138 */
[----:B------:R-:W-:Y:S02]  /*78360*/  @P6 LOP3.LUT R224, R224, 0x1, RZ, 0xfc, !PT ;  /* 0x00000001e0e06812 */ /* 0x000fe400078efcff */
[----:B------:R-:W-:Y:S02]  /*78370*/  LOP3.LUT P6, RZ, R226, 0x400, RZ, 0xc0, !PT ;  /* 0x00000400e2ff7812 */ /* 0x000fe400078cc0ff */
[----:B------:R-:W-:Y:S02]  /*78380*/  LOP3.LUT R224, R224, 0xfffffffd, RZ, 0xc0, !PT ;  /* 0xfffffffde0e07812 */ /* 0x000fe400078ec0ff */
[----:B0-----:R-:W-:-:S05]  /*78390*/  PRMT R225, R252, 0x7770, RZ ;  /* 0x00007770fce17816 */ /* 0x001fca00000000ff */
[----:B------:R0:W-:Y:S04]  /*783a0*/  @P2 STG.E.U8 desc[UR56][R30.64], R225 ;  /* 0x000000e11e002986 */ /* 0x0001e8000c101138 */
[----:B------:R-:W-:Y:S02]  /*783b0*/  @P6 LOP3.LUT R224, R224, 0x2, RZ, 0xfc, !PT ;  /* 0x00000002e0e06812 */ /* 0x000fe400078efcff */
[----:B------:R-:W-:Y:S01]  /*783c0*/  LOP3.LUT P6, RZ, R226, 0x200, RZ, 0xc0, !PT ;  /* 0x00000200e2ff7812 */ /* 0x000fe200078cc0ff */
[----:B0-----:R-:W4:Y:S01]  /*783d0*/  LDL.LU R30, [R1+0xa8] ;  /* 0x0000a800011e7983 */ /* 0x001f220000300800 */
[----:B------:R-:W-:-:S03]  /*783e0*/  LOP3.LUT R224, R224, 0xfffffffb, RZ, 0xc0, !PT ;  /* 0xfffffffbe0e07812 */ /* 0x000fc600078ec0ff */
[----:B------:R-:W4:Y:S08]  /*783f0*/  LDL.LU.64 R56, [R1+0x1ea8] ;  /* 0x001ea80001387983 */ /* 0x000f300000300a00 */
[----:B------:R-:W-:Y:S01]  /*78400*/  @P6 LOP3.LUT R224, R224, 0x4, RZ, 0xfc, !PT ;  /* 0x00000004e0e06812 */ /* 0x000fe200078efcff */
[----:B------:R-:W4:Y:S01]  /*78410*/  LDL.LU.64 R52, [R1+0x1ea0] ;  /* 0x001ea00001347983 */ /* 0x000f220000300a00 */
[----:B------:R-:W-:-:S02]  /*78420*/  LOP3.LUT P6, RZ, R226, 0x100, RZ, 0xc0, !PT ;  /* 0x00000100e2ff7812 */ /* 0x000fc400078cc0ff */
[----:B------:R-:W-:Y:S01]  /*78430*/  LOP3.LUT R224, R224, 0xfffffff7, RZ, 0xc0, !PT ;  /* 0xfffffff7e0e07812 */ /* 0x000fe200078ec0ff */
[----:B------:R-:W4:Y:S01]  /*78440*/  LDL.LU R31, [R1+0x98] ;  /* 0x00009800011f7983 */ /* 0x000f220000300800 */
[----:B------:R-:W-:-:S03]  /*78450*/  PRMT R225, R252, 0x7771, RZ ;  /* 0x00007771fce17816 */ /* 0x000fc600000000ff */
[----:B------:R-:W4:Y:S06]  /*78460*/  LDL.LU.64 R38, [R1+0x1e98] ;  /* 0x001e980001267983 */ /* 0x000f2c0000300a00 */
[----:B------:R-:W-:Y:S01]  /*78470*/  @P6 LOP3.LUT R224, R224, 0x8, RZ, 0xfc, !PT ;  /* 0x00000008e0e06812 */ /* 0x000fe200078efcff */
[----:B------:R0:W-:Y:S01]  /*78480*/  @P5 STG.E.U8 desc[UR56][R32.64], R225 ;  /* 0x000000e120005986 */ /* 0x0001e2000c101138 */
[----:B------:R-:W-:-:S03]  /*78490*/  LOP3.LUT P6, RZ, R226, 0x80, RZ, 0xc0, !PT ;  /* 0x00000080e2ff7812 */ /* 0x000fc600078cc0ff */
[----:B------:R-:W4:Y:S04]  /*784a0*/  LDL.LU.64 R34, [R1+0x1e90] ;  /* 0x001e900001227983 */ /* 0x000f280000300a00 */
[----:B------:R-:W4:Y:S01]  /*784b0*/  LDL.LU.64 R36, [R1+0x1e88] ;  /* 0x001e880001247983 */ /* 0x000f220000300a00 */
[----:B0-----:R-:W-:-:S03]  /*784c0*/  PRMT R225, R252, 0x7772, RZ ;  /* 0x00007772fce17816 */ /* 0x001fc600000000ff */
[----:B------:R-:W4:Y:S04]  /*784d0*/  LDL.LU.64 R32, [R1+0x1e80] ;  /* 0x001e800001207983 */ /* 0x000f280000300a00 */
[----:B------:R0:W-:Y:S01]  /*784e0*/  @P6 STG.E.U8 desc[UR56][R230.64], R225 ;  /* 0x000000e1e6006986 */ /* 0x0001e2000c101138 */
[----:B------:R-:W-:Y:S02]  /*784f0*/  LOP3.LUT P6, RZ, R224, 0x8, RZ, 0xc0, !PT ;  /* 0x00000008e0ff7812 */ /* 0x000fe400078cc0ff */
[----:B0-----:R-:W-:Y:S01]  /*78500*/  PRMT R225, R252, 0x7773, RZ ;  /* 0x00007773fce17816 */ /* 0x001fe200000000ff */
[----:B------:R-:W4:Y:S10]  /*78510*/  LDL.LU.64 R230, [R1+0x1e78] ;  /* 0x001e780001e67983 */ /* 0x000f340000300a00 */
[----:B------:R0:W-:Y:S01]  /*78520*/  @P6 STG.E.U8 desc[UR56][R28.64], R225 ;  /* 0x000000e11c006986 */ /* 0x0001e2000c101138 */
[----:B------:R-:W-:-:S03]  /*78530*/  LOP3.LUT P6, RZ, R224, 0x4, RZ, 0xc0, !PT ;  /* 0x00000004e0ff7812 */ /* 0x000fc600078cc0ff */
[----:B0-----:R-:W4:Y:S01]  /*78540*/  LDL.LU.64 R28, [R1+0x1e70] ;  /* 0x001e7000011c7983 */ /* 0x001f220000300a00 */
[----:B------:R-:W-:-:S03]  /*78550*/  PRMT R225, R59, 0x7770, RZ ;  /* 0x000077703be17816 */ /* 0x000fc600000000ff */
[----:B------:R-:W4:Y:S06]  /*78560*/  LDL.LU R252, [R1+0xac] ;  /* 0x0000ac0001fc7983 */ /* 0x000f2c0000300800 */
[----:B---3--:R0:W-:Y:S04]  /*78570*/  @P6 STG.E.U8 desc[UR56][R228.64], R225 ;  /* 0x000000e1e4006986 */ /* 0x0081e8000c101138 */
[----:B0-----:R-:W3:Y:S01]  /*78580*/  LDL.LU.64 R228, [R1+0x1e68] ;  /* 0x001e680001e47983 */ /* 0x001ee20000300a00 */
[----:B------:R-:W-:-:S02]  /*78590*/  LOP3.LUT P6, RZ, R224, 0x2, RZ, 0xc0, !PT ;  /* 0x00000002e0ff7812 */ /* 0x000fc400078cc0ff */
[----:B------:R-:W-:-:S11]  /*785a0*/  PRMT R225, R59, 0x7771, RZ ;  /* 0x000077713be17816 */ /* 0x000fd600000000ff */
[----:B--2---:R0:W-:Y:S01]  /*785b0*/  @P6 STG.E.U8 desc[UR56][R60.64], R225 ;  /* 0x000000e13c006986 */ /* 0x0041e2000c101138 */
[----:B------:R-:W-:Y:S02]  /*785c0*/  LOP3.LUT P6, RZ, R224, 0x1, RZ, 0xc0, !PT ;  /* 0x00000001e0ff7812 */ /* 0x000fe400078cc0ff */
[----:B------:R-:W-:Y:S02]  /*785d0*/  PRMT R224, R59, 0x7772, RZ ;  /* 0x000077723be07816 */ /* 0x000fe400000000ff */
[C---:B------:R-:W-:Y:S02]  /*785e0*/  LOP3.LUT P1, RZ, R226.reuse, 0x10000, RZ, 0xc0, !PT ;  /* 0x00010000e2ff7812 */ /* 0x040fe4000782c0ff */
[C---:B------:R-:W-:Y:S02]  /*785f0*/  LOP3.LUT P4, RZ, R226.reuse, 0x20000, RZ, 0xc0, !PT ;  /* 0x00020000e2ff7812 */ /* 0x040fe4000788c0ff */
[C---:B------:R-:W-:Y:S02]  /*78600*/  LOP3.LUT P3, RZ, R226.reuse, 0x40000, RZ, 0xc0, !PT ;  /* 0x00040000e2ff7812 */ /* 0x040fe4000786c0ff */
[----:B------:R-:W-:Y:S01]  /*78610*/  LOP3.LUT P0, RZ, R226, 0x80000, RZ, 0xc0, !PT ;  /* 0x00080000e2ff7812 */ /* 0x000fe2000780c0ff */
[----:B0-----:R-:W2:Y:S04]  /*78620*/  LDL.LU.64 R60, [R1+0x24c0] ;  /* 0x0024c000013c7983 */ /* 0x001ea80000300a00 */
[----:B------:R0:W-:Y:S01]  /*78630*/  @P6 STG.E.U8 desc[UR56][R220.64], R224 ;  /* 0x000000e0dc006986 */ /* 0x0001e2000c101138 */
[----:B------:R-:W-:-:S02]  /*78640*/  LOP3.LUT P6, RZ, R7, 0x80000000, RZ, 0xc0, !PT ;  /* 0x8000000007ff7812 */ /* 0x000fc400078cc0ff */
[----:B0-----:R-:W-:-:S11]  /*78650*/  PRMT R224, R59, 0x7773, RZ ;  /* 0x000077733be07816 */ /* 0x001fd600000000ff */
[----:B------:R4:W-:Y:S01]  /*78660*/  @P6 STG.E.U8 desc[UR56][R54.64], R224 ;  /* 0x000000e036006986 */ /* 0x0009e2000c101138 */
[----:B------:R-:W-:Y:S02]  /*78670*/  LOP3.LUT P6, RZ, R7, 0x40000000, RZ, 0xc0, !PT ;  /* 0x4000000007ff7812 */ /* 0x000fe400078cc0ff */
[----:B----4-:R-:W-:-:S11]  /*78680*/  PRMT R224, R30, 0x7770, RZ ;  /* 0x000077701ee07816 */ /* 0x010fd600000000ff */
[----:B------:R0:W-:Y:S01]  /*78690*/  @P6 STG.E.U8 desc[UR56][R56.64], R224 ;  /* 0x000000e038006986 */ /* 0x0001e2000c101138 */
[----:B------:R-:W-:Y:S02]  /*786a0*/  LOP3.LUT P6, RZ, R7, 0x20000000, RZ, 0xc0, !PT ;  /* 0x2000000007ff7812 */ /* 0x000fe400078cc0ff */
[----:B0-----:R-:W-:-:S11]  /*786b0*/  PRMT R224, R30, 0x7771, RZ ;  /* 0x000077711ee07816 */ /* 0x001fd600000000ff */
[----:B------:R0:W-:Y:S01]  /*786c0*/  @P6 STG.E.U8 desc[UR56][R52.64], R224 ;  /* 0x000000e034006986 */ /* 0x0001e2000c101138 */
[----:B------:R-:W-:Y:S02]  /*786d0*/  LOP3.LUT P6, RZ, R7, 0x10000000, RZ, 0xc0, !PT ;  /* 0x1000000007ff7812 */ /* 0x000fe400078cc0ff */
[----:B0-----:R-:W-:-:S11]  /*786e0*/  PRMT R224, R30, 0x7772, RZ ;  /* 0x000077721ee07816 */ /* 0x001fd600000000ff */
[----:B------:R0:W-:Y:S02]  /*786f0*/  @P6 STG.E.U8 desc[UR56][R38.64], R224 ;  /* 0x000000e026006986 */ /* 0x0001e4000c101138 */
[----:B0-----:R-:W-:-:S05]  /*78700*/  PRMT R224, R30, 0x7773, RZ ;  /* 0x000077731ee07816 */ /* 0x001fca00000000ff */
[----:B------:R0:W-:Y:S01]  /*78710*/  @P1 STG.E.U8 desc[UR56][R34.64], R224 ;  /* 0x000000e022001986 */ /* 0x0001e2000c101138 */
[----:B------:R-:W-:Y:S02]  /*78720*/  LOP3.LUT P2, RZ, R226, 0x100000, RZ, 0xc0, !PT ;  /* 0x00100000e2ff7812 */ /* 0x000fe4000784c0ff */
[----:B0-----:R-:W-:-:S05]  /*78730*/  PRMT R224, R31, 0x7770, RZ ;  /* 0x000077701fe07816 */ /* 0x001fca00000000ff */
[----:B------:R0:W-:Y:S01]  /*78740*/  @P4 STG.E.U8 desc[UR56][R36.64], R224 ;  /* 0x000000e024004986 */ /* 0x0001e2000c101138 */
[----:B------:R-:W-:Y:S02]  /*78750*/  LOP3.LUT P5, RZ, R226, 0x200000, RZ, 0xc0, !PT ;  /* 0x00200000e2ff7812 */ /* 0x000fe400078ac0ff */
[----:B0-----:R-:W-:-:S05]  /*78760*/  PRMT R224, R31, 0x7771, RZ ;  /* 0x000077711fe07816 */ /* 0x001fca00000000ff */
[----:B------:R0:W-:Y:S02]  /*78770*/  @P3 STG.E.U8 desc[UR56][R32.64], R224 ;  /* 0x000000e020003986 */ /* 0x0001e4000c101138 */
[----:B0-----:R-:W-:-:S05]  /*78780*/  PRMT R224, R31, 0x7772, RZ ;  /* 0x000077721fe07816 */ /* 0x001fca00000000ff */
[----:B------:R0:W-:Y:S02]  /*78790*/  @P0 STG.E.U8 desc[UR56][R230.64], R224 ;  /* 0x000000e0e6000986 */ /* 0x0001e4000c101138 */
[----:B0-----:R-:W-:-:S05]  /*787a0*/  PRMT R224, R31, 0x7773, RZ ;  /* 0x000077731fe07816 */ /* 0x001fca00000000ff */
[----:B------:R0:W-:Y:S02]  /*787b0*/  @P2 STG.E.U8 desc[UR56][R28.64], R224 ;  /* 0x000000e01c002986 */ /* 0x0001e4000c101138 */
[----:B0-----:R-:W-:-:S05]  /*787c0*/  PRMT R224, R252, 0x7770, RZ ;  /* 0x00007770fce07816 */ /* 0x001fca00000000ff */
[----:B---3--:R0:W-:Y:S04]  /*787d0*/  @P5 STG.E.U8 desc[UR56][R228.64], R224 ;  /* 0x000000e0e4005986 */ /* 0x0081e8000c101138 */
[----:B0-----:R-:W3:Y:S04]  /*787e0*/  LDL.LU.64 R228, [R1+0x1e60] ;  /* 0x001e600001e47983 */ /* 0x001ee80000300a00 */
[----:B------:R-:W4:Y:S04]  /*787f0*/  LDL.LU.64 R34, [R1+0x1e58] ;  /* 0x001e580001227983 */ /* 0x000f280000300a00 */
[----:B------:R-:W2:Y:S04]  /*78800*/  LDL.LU.64 R32, [R1+0x1e50] ;  /* 0x001e500001207983 */ /* 0x000ea80000300a00 */
[----:B------:R-:W2:Y:S04]  /*78810*/  LDL.LU.64 R230, [R1+0x1e48] ;  /* 0x001e480001e67983 */ /* 0x000ea80000300a00 */
[----:B------:R-:W2:Y:S04]  /*78820*/  LDL.LU.64 R30, [R1+0x1e40] ;  /* 0x001e4000011e7983 */ /* 0x000ea80000300a00 */
[----:B------:R-:W2:Y:S04]  /*78830*/  LDL.LU.64 R28, [R1+0x1e38] ;  /* 0x001e3800011c7983 */ /* 0x000ea80000300a00 */
[----:B------:R-:W2:Y:S01]  /*78840*/  LDL.LU R251, [R1+0x9c] ;  /* 0x00009c0001fb7983 */ /* 0x000ea20000300800 */
[----:B------:R-:W-:-:S02]  /*78850*/  LOP3.LUT P3, RZ, R226, 0x400000, RZ, 0xc0, !PT ;  /* 0x00400000e2ff7812 */ /* 0x000fc4000786c0ff */
[----:B------:R-:W-:Y:S02]  /*78860*/  PRMT R224, R252, 0x7771, RZ ;  /* 0x00007771fce07816 */ /* 0x000fe400000000ff */
        /* <DEDUP_REMOVED lines=12> */
[----:B------:R-:W-:Y:S01]  /*78930*/  LOP3.LUT P6, RZ, R226, 0x40000000, RZ, 0xc0, !PT ;  /* 0x40000000e2ff7812 */ /* 0x000fe200078cc0ff */
[----:B---3--:R0:W-:Y:S04]  /*78940*/  @P3 STG.E.U8 desc[UR56][R228.64], R224 ;  /* 0x000000e0e4003986 */ /* 0x0081e8000c101138 */
[----:B0-----:R-:W3:Y:S04]  /*78950*/  LDL.LU.64 R228, [R1+0x1e30] ;  /* 0x001e300001e47983 */ /* 0x001ee80000300a00 */
[----:B------:R-:W3:Y:S04]  /*78960*/  LDL.LU R36, [R1+0x80] ;  /* 0x0000800001247983 */ /* 0x000ee80000300800 */
[----:B------:R-:W3:Y:S01]  /*78970*/  LDL.LU.64 R220, [R1+0x1e28] ;  /* 0x001e280001dc7983 */ /* 0x000ee20000300a00 */
[----:B------:R-:W-:-:S03]  /*78980*/  LOP3.LUT R7, R7, 0xfeffffff, RZ, 0xc0, !PT ;  /* 0xfeffffff07077812 */ /* 0x000fc600078ec0ff */
[----:B------:R-:W3:Y:S01]  /*78990*/  LDL.LU.64 R58, [R1+0x1e20] ;  /* 0x001e2000013a7983 */ /* 0x000ee20000300a00 */
[----:B------:R-:W-:Y:S02]  /*789a0*/  @P6 LOP3.LUT R7, R7, 0x1000000, RZ, 0xfc, !PT ;  /* 0x0100000007076812 */ /* 0x000fe400078efcff */
[----:B------:R-:W-:Y:S01]  /*789b0*/  LOP3.LUT P6, RZ, R226, 0x20000000, RZ, 0xc0, !PT ;  /* 0x20000000e2ff7812 */ /* 0x000fe200078cc0ff */
[----:B------:R-:W3:Y:S01]  /*789c0*/  LDL.LU.64 R54, [R1+0x1e18] ;  /* 0x001e180001367983 */ /* 0x000ee20000300a00 */
[----:B------:R-:W-:-:S03]  /*789d0*/  LOP3.LUT R7, R7, 0xfdffffff, RZ, 0xc0, !PT ;  /* 0xfdffffff07077812 */ /* 0x000fc600078ec0ff */
[----:B------:R-:W3:Y:S01]  /*789e0*/  LDL.LU.64 R56, [R1+0x1e10] ;  /* 0x001e100001387983 */ /* 0x000ee20000300a00 */
[C---:B------:R-:W-:Y:S02]  /*789f0*/  LOP3.LUT P0, RZ, R226.reuse, 0x800000, RZ, 0xc0, !PT ;  /* 0x00800000e2ff7812 */ /* 0x040fe4000780c0ff */
[C---:B------:R-:W-:Y:S01]  /*78a00*/  LOP3.LUT P2, RZ, R226.reuse, 0x1000000, RZ, 0xc0, !PT ;  /* 0x01000000e2ff7812 */ /* 0x040fe2000784c0ff */
[----:B------:R-:W3:Y:S04]  /*78a10*/  LDL.LU R37, [R1+0x70] ;  /* 0x0000700001257983 */ /* 0x000ee80000300800 */
[----:B------:R-:W-:Y:S01]  /*78a20*/  @P6 LOP3.LUT R7, R7, 0x2000000, RZ, 0xfc, !PT ;  /* 0x0200000007076812 */ /* 0x000fe200078efcff */
[----:B------:R-:W3:Y:S01]  /*78a30*/  LDL.LU.64 R52, [R1+0x1e08] ;  /* 0x001e080001347983 */ /* 0x000ee20000300a00 */
[----:B------:R-:W-:-:S02]  /*78a40*/  LOP3.LUT P6, RZ, R226, 0x10000000, RZ, 0xc0, !PT ;  /* 0x10000000e2ff7812 */ /* 0x000fc400078cc0ff */
[----:B------:R-:W-:Y:S01]  /*78a50*/  LOP3.LUT R7, R7, 0xfbffffff, RZ, 0xc0, !PT ;  /* 0xfbffffff07077812 */ /* 0x000fe200078ec0ff */
[----:B------:R-:W3:Y:S01]  /*78a60*/  LDL.LU.64 R38, [R1+0x1e00] ;  /* 0x001e000001267983 */ /* 0x000ee20000300a00 */
[----:B------:R-:W-:-:S09]  /*78a70*/  PRMT R224, R252, 0x7772, RZ ;  /* 0x00007772fce07816 */ /* 0x000fd200000000ff */
[----:B------:R-:W-:Y:S02]  /*78a80*/  @P6 LOP3.LUT R7, R7, 0x4000000, RZ, 0xfc, !PT ;  /* 0x0400000007076812 */ /* 0x000fe400078efcff */
[C---:B------:R-:W-:Y:S01]  /*78a90*/  LOP3.LUT P6, RZ, R226.reuse, 0x8000000, RZ, 0xc0, !PT ;  /* 0x08000000e2ff7812 */ /* 0x040fe200078cc0ff */
[----:B----4-:R0:W-:Y:S01]  /*78aa0*/  @P0 STG.E.U8 desc[UR56][R34.64], R224 ;  /* 0x000000e022000986 */ /* 0x0101e2000c101138 */
[----:B------:R-:W-:Y:S02]  /*78ab0*/  LOP3.LUT P5, RZ, R226, 0x2000000, RZ, 0xc0, !PT ;  /* 0x02000000e2ff7812 */ /* 0x000fe400078ac0ff */
[----:B------:R-:W-:Y:S02]  /*78ac0*/  LOP3.LUT R7, R7, 0xf7ffffff, RZ, 0xc0, !PT ;  /* 0xf7ffffff07077812 */ /* 0x000fe400078ec0ff */
[----:B0-----:R-:W-:-:S07]  /*78ad0*/  PRMT R224, R252, 0x7773, RZ ;  /* 0x00007773fce07816 */ /* 0x001fce00000000ff */
[----:B------:R-:W-:Y:S01]  /*78ae0*/  @P6 LOP3.LUT R7, R7, 0x8000000, RZ, 0xfc, !PT ;  /* 0x0800000007076812 */ /* 0x000fe200078efcff */
[----:B------:R-:W4:Y:S01]  /*78af0*/  LDL.LU R252, [R1+0x84] ;  /* 0x0000840001fc7983 */ /* 0x000f220000300800 */
[----:B------:R-:W-:-:S03]  /*78b00*/  LOP3.LUT P6, RZ, R226, 0x4000000, RZ, 0xc0, !PT ;  /* 0x04000000e2ff7812 */ /* 0x000fc600078cc0ff */
[----:B--2---:R0:W-:Y:S04]  /*78b10*/  @P2 STG.E.U8 desc[UR56][R32.64], R224 ;  /* 0x000000e020002986 */ /* 0x0041e8000c101138 */
[----:B------:R-:W2:Y:S01]  /*78b20*/  LDL.LU.64 R34, [R1+0x1df8] ;  /* 0x001df80001227983 */ /* 0x000ea20000300a00 */
[----:B0-----:R-:W-:-:S03]  /*78b30*/  PRMT R224, R251, 0x7770, RZ ;  /* 0x00007770fbe07816 */ /* 0x001fc600000000ff */
[----:B------:R-:W4:Y:S04]  /*78b40*/  LDL.LU.64 R32, [R1+0x1df0] ;  /* 0x001df00001207983 */ /* 0x000f280000300a00 */
[----:B------:R0:W-:Y:S02]  /*78b50*/  @P5 STG.E.U8 desc[UR56][R230.64], R224 ;  /* 0x000000e0e6005986 */ /* 0x0001e4000c101138 */
[----:B0-----:R-:W-:Y:S02]  /*78b60*/  PRMT R224, R251, 0x7771, RZ ;  /* 0x00007771fbe07816 */ /* 0x001fe400000000ff */
[----:B------:R-:W4:Y:S04]  /*78b70*/  LDL.LU.64 R230, [R1+0x1de8] ;  /* 0x001de80001e67983 */ /* 0x000f280000300a00 */
[----:B------:R0:W-:Y:S01]  /*78b80*/  @P6 STG.E.U8 desc[UR56][R30.64], R224 ;  /* 0x000000e01e006986 */ /* 0x0001e2000c101138 */
[----:B------:R-:W-:-:S02]  /*78b90*/  LOP3.LUT P6, RZ, R7, 0x8000000, RZ, 0xc0, !PT ;  /* 0x0800000007ff7812 */ /* 0x000fc400078cc0ff */
[----:B0-----:R-:W-:Y:S01]  /*78ba0*/  PRMT R224, R251, 0x7772, RZ ;  /* 0x00007772fbe07816 */ /* 0x001fe200000000ff */
[----:B------:R-:W4:Y:S10]  /*78bb0*/  LDL.LU.64 R30, [R1+0x1de0] ;  /* 0x001de000011e7983 */ /* 0x000f340000300a00 */
[----:B------:R0:W-:Y:S01]  /*78bc0*/  @P6 STG.E.U8 desc[UR56][R28.64], R224 ;  /* 0x000000e01c006986 */ /* 0x0001e2000c101138 */
[----:B------:R-:W-:-:S03]  /*78bd0*/  LOP3.LUT P6, RZ, R7, 0x4000000, RZ, 0xc0, !PT ;  /* 0x0400000007ff7812 */ /* 0x000fc600078cc0ff */
[----:B0-----:R-:W4:Y:S01]  /*78be0*/  LDL.LU.64 R28, [R1+0x1dd8] ;  /* 0x001dd800011c7983 */ /* 0x001f220000300a00 */
[----:B------:R-:W-:-:S09]  /*78bf0*/  PRMT R224, R251, 0x7773, RZ ;  /* 0x00007773fbe07816 */ /* 0x000fd200000000ff */
[----:B---3--:R0:W-:Y:S04]  /*78c00*/  @P6 STG.E.U8 desc[UR56][R228.64], R224 ;  /* 0x000000e0e4006986 */ /* 0x0081e8000c101138 */
        /* <DEDUP_REMOVED lines=23> */
[----:B--2---:R0:W-:Y:S01]  /*78d80*/  @P1 STG.E.U8 desc[UR56][R34.64], R224 ;  /* 0x000000e022001986 */ /* 0x0041e2000c101138 */
[----:B------:R-:W-:Y:S02]  /*78d90*/  LOP3.LUT P0, RZ, R227, 0x40, RZ, 0xc0, !PT ;  /* 0x00000040e3ff7812 */ /* 0x000fe4000780c0ff */
[----:B0-----:R-:W-:-:S05]  /*78da0*/  PRMT R224, R37, 0x7773, RZ ;  /* 0x0000777325e07816 */ /* 0x001fca00000000ff */
[----:B----4-:R0:W-:Y:S01]  /*78db0*/  @P4 STG.E.U8 desc[UR56][R32.64], R224 ;  /* 0x000000e020004986 */ /* 0x0101e2000c101138 */
        /* <DEDUP_REMOVED lines=9> */
[----:B---3--:R0:W-:Y:S04]  /*78e50*/  @P5 STG.E.U8 desc[UR56][R228.64], R224 ;  /* 0x000000e0e4005986 */ /* 0x0081e8000c101138 */
[----:B0-----:R-:W2:Y:S04]  /*78e60*/  LDL.LU.64 R228, [R1+0x1dc8] ;  /* 0x001dc80001e47983 */ /* 0x001ea80000300a00 */
[----:B------:R-:W3:Y:S04]  /*78e70*/  LDL.LU.64 R34, [R1+0x1dc0] ;  /* 0x001dc00001227983 */ /* 0x000ee80000300a00 */
[----:B------:R-:W4:Y:S04]  /*78e80*/  LDL.LU.64 R36, [R1+0x1db8] ;  /* 0x001db80001247983 */ /* 0x000f280000300a00 */
[----:B------:R-:W2:Y:S04]  /*78e90*/  LDL.LU R31, [R1+0x74] ;  /* 0x00007400011f7983 */ /* 0x000ea80000300800 */
[----:B------:R-:W4:Y:S04]  /*78ea0*/  LDL.LU.64 R32, [R1+0x1db0] ;  /* 0x001db00001207983 */ /* 0x000f280000300a00 */
[----:B------:R-:W4:Y:S04]  /*78eb0*/  LDL.LU.64 R230, [R1+0x1da8] ;  /* 0x001da80001e67983 */ /* 0x000f280000300a00 */
[----:B------:R-:W4:Y:S01]  /*78ec0*/  LDL.LU R251, [R1+0x88] ;  /* 0x0000880001fb7983 */ /* 0x000f220000300800 */
[----:B------:R-:W-:-:S03]  /*78ed0*/  LOP3.LUT P3, RZ, R227, 0x200, RZ, 0xc0, !PT ;  /* 0x00000200e3ff7812 */ /* 0x000fc6000786c0ff */
[----:B------:R-:W4:Y:S01]  /*78ee0*/  LDL.LU.64 R28, [R1+0x1da0] ;  /* 0x001da000011c7983 */ /* 0x000f220000300a00 */
        /* <DEDUP_REMOVED lines=16> */
[----:B0-----:R-:W2:Y:S04]  /*78ff0*/  LDL.LU.64 R228, [R1+0x1d98] ;  /* 0x001d980001e47983 */ /* 0x001ea80000300a00 */
[----:B------:R-:W2:Y:S04]  /*79000*/  LDL.LU R30, [R1+0x78] ;  /* 0x00007800011e7983 */ /* 0x000ea80000300800 */
[----:B------:R-:W2:Y:S04]  /*79010*/  LDL.LU.64 R220, [R1+0x1d90] ;  /* 0x001d900001dc7983 */ /* 0x000ea80000300a00 */
[----:B------:R-:W2:Y:S01]  /*79020*/  LDL.LU.64 R58, [R1+0x1d88] ;  /* 0x001d8800013a7983 */ /* 0x000ea20000300a00 */
[----:B------:R-:W-:-:S02]  /*79030*/  @P6 LOP3.LUT R7, R7, 0x10000, RZ, 0xfc, !PT ;  /* 0x0001000007076812 */ /* 0x000fc400078efcff */
[----:B------:R-:W-:Y:S01]  /*79040*/  LOP3.LUT P6, RZ, R227, 0x10000, RZ, 0xc0, !PT ;  /* 0x00010000e3ff7812 */ /* 0x000fe200078cc0ff */
[----:B------:R-:W2:Y:S01]  /*79050*/  LDL.LU.64 R54, [R1+0x1d80] ;  /* 0x001d800001367983 */ /* 0x000ea20000300a00 */
[----:B------:R-:W-:-:S03]  /*79060*/  LOP3.LUT R7, R7, 0xfffdffff, RZ, 0xc0, !PT ;  /* 0xfffdffff07077812 */ /* 0x000fc600078ec0ff */
[----:B------:R-:W2:Y:S01]  /*79070*/  LDL.LU.64 R56, [R1+0x1d78] ;  /* 0x001d780001387983 */ /* 0x000ea20000300a00 */
[C---:B------:R-:W-:Y:S02]  /*79080*/  LOP3.LUT P0, RZ, R227.reuse, 0x400, RZ, 0xc0, !PT ;  /* 0x00000400e3ff7812 */ /* 0x040fe4000780c0ff */
[----:B------:R-:W-:Y:S01]  /*79090*/  LOP3.LUT P2, RZ, R227, 0x800, RZ, 0xc0, !PT ;  /* 0x00000800e3ff7812 */ /* 0x000fe2000784c0ff */
[----:B------:R-:W2:Y:S04]  /*790a0*/  LDL.LU R252, [R1+0x8c] ;  /* 0x00008c0001fc7983 */ /* 0x000ea80000300800 */
[----:B------:R-:W-:Y:S01]  /*790b0*/  @P6 LOP3.LUT R7, R7, 0x20000, RZ, 0xfc, !PT ;  /* 0x0002000007076812 */ /* 0x000fe200078efcff */
[----:B------:R-:W2:Y:S01]  /*790c0*/  LDL.LU.64 R52, [R1+0x1d70] ;  /* 0x001d700001347983 */ /* 0x000ea20000300a00 */
[----:B------:R-:W-:-:S02]  /*790d0*/  LOP3.LUT P6, RZ, R227, 0x8000, RZ, 0xc0, !PT ;  /* 0x00008000e3ff7812 */ /* 0x000fc400078cc0ff */
[----:B------:R-:W-:Y:S01]  /*790e0*/  LOP3.LUT R7, R7, 0xfffbffff, RZ, 0xc0, !PT ;  /* 0xfffbffff07077812 */ /* 0x000fe200078ec0ff */
[----:B------:R-:W2:Y:S01]  /*790f0*/  LDL.LU.64 R38, [R1+0x1d68] ;  /* 0x001d680001267983 */ /* 0x000ea20000300a00 */
[----:B------:R-:W-:-:S09]  /*79100*/  PRMT R224, R31, 0x7771, RZ ;  /* 0x000077711fe07816 */ /* 0x000fd200000000ff */
[----:B------:R-:W-:Y:S02]  /*79110*/  @P6 LOP3.LUT R7, R7, 0x40000, RZ, 0xfc, !PT ;  /* 0x0004000007076812 */ /* 0x000fe400078efcff */
[C---:B------:R-:W-:Y:S01]  /*79120*/  LOP3.LUT P6, RZ, R227.reuse, 0x4000, RZ, 0xc0, !PT ;  /* 0x00004000e3ff7812 */ /* 0x040fe200078cc0ff */
[----:B---3--:R0:W-:Y:S01]  /*79130*/  @P0 STG.E.U8 desc[UR56][R34.64], R224 ;  /* 0x000000e022000986 */ /* 0x0081e2000c101138 */
[----:B------:R-:W-:Y:S02]  /*79140*/  LOP3.LUT P5, RZ, R227, 0x1000, RZ, 0xc0, !PT ;  /* 0x00001000e3ff7812 */ /* 0x000fe400078ac0ff */
[----:B------:R-:W-:Y:S02]  /*79150*/  LOP3.LUT R7, R7, 0xfff7ffff, RZ, 0xc0, !PT ;  /* 0xfff7ffff07077812 */ /* 0x000fe400078ec0ff */
[----:B0-----:R-:W-:Y:S01]  /*79160*/  PRMT R224, R31, 0x7772, RZ ;  /* 0x000077721fe07816 */ /* 0x001fe200000000ff */
[----:B------:R-:W3:Y:S06]  /*79170*/  LDL.LU.64 R34, [R1+0x1d60] ;  /* 0x001d600001227983 */ /* 0x000eec0000300a00 */
[----:B------:R-:W-:-:S02]  /*79180*/  @P6 LOP3.LUT R7, R7, 0x80000, RZ, 0xfc, !PT ;  /* 0x0008000007076812 */ /* 0x000fc400078efcff */
[----:B------:R-:W-:Y:S01]  /*79190*/  LOP3.LUT P6, RZ, R227, 0x2000, RZ, 0xc0, !PT ;  /* 0x00002000e3ff7812 */ /* 0x000fe200078cc0ff */
[----:B----4-:R0:W-:Y:S02]  /*791a0*/  @P2 STG.E.U8 desc[UR56][R36.64], R224 ;  /* 0x000000e024002986 */ /* 0x0101e4000c101138 */
[----:B0-----:R-:W-:Y:S02]  /*791b0*/  PRMT R224, R31, 0x7773, RZ ;  /* 0x000077731fe07816 */ /* 0x001fe400000000ff */
[----:B------:R-:W4:Y:S04]  /*791c0*/  LDL.LU.64 R36, [R1+0x1d58] ;  /* 0x001d580001247983 */ /* 0x000f280000300a00 */
[----:B------:R0:W-:Y:S02]  /*791d0*/  @P5 STG.E.U8 desc[UR56][R32.64], R224 ;  /* 0x000000e020005986 */ /* 0x0001e4000c101138 */
[----:B0-----:R-:W-:-:S02]  /*791e0*/  PRMT R224, R251, 0x7770, RZ ;  /* 0x00007770fbe07816 */ /* 0x001fc400000000ff */
[----:B------:R-:W4:Y:S04]  /*791f0*/  LDL.LU.64 R32, [R1+0x1d50] ;  /* 0x001d500001207983 */ /* 0x000f280000300a00 */
[----:B------:R0:W-:Y:S01]  /*79200*/  @P6 STG.E.U8 desc[UR56][R230.64], R224 ;  /* 0x000000e0e6006986 */ /* 0x0001e2000c101138 */
[----:B------:R-:W-:Y:S02]  /*79210*/  LOP3.LUT P6, RZ, R7, 0x80000, RZ, 0xc0, !PT ;  /* 0x0008000007ff7812 */ /* 0x000fe400078cc0ff */
[----:B0-----:R-:W-:Y:S01]  /*79220*/  PRMT R224, R251, 0x7771, RZ ;  /* 0x00007771fbe07816 */ /* 0x001fe200000000ff */
[----:B------:R-:W4:Y:S04]  /*79230*/  LDL.LU.64 R230, [R1+0x1d48] ;  /* 0x001d480001e67983 */ /* 0x000f280000300a00 */
[----:B------:R-:W4:Y:S06]  /*79240*/  LDL.LU R31, [R1+0x7c] ;  /* 0x00007c00011f7983 */ /* 0x000f2c0000300800 */
        /* <DEDUP_REMOVED lines=28> */
[----:B---3--:R0:W-:Y:S01]  /*79410*/  @P1 STG.E.U8 desc[UR56][R34.64], R224 ;  /* 0x000000e022001986 */ /* 0x0081e2000c101138 */
        /* <DEDUP_REMOVED lines=12> */
[----:B--2---:R0:W-:Y:S04]  /*794e0*/  @P5 STG.E.U8 desc[UR56][R228.64], R224 ;  /* 0x000000e0e4005986 */ /* 0x0041e8000c101138 */
[----:B0-----:R-:W2:Y:S04]  /*794f0*/  LDL.LU.64 R228, [R1+0x24b0] ;  /* 0x0024b00001e47983 */ /* 0x001ea80000300a00 */
[----:B------:R-:W3:Y:S04]  /*79500*/  LDL.LU.64 R28, [R1+0x1d30] ;  /* 0x001d3000011c7983 */ /* 0x000ee80000300a00 */
[----:B------:R-:W4:Y:S04]  /*79510*/  LDL.LU.64 R32, [R1+0x1d28] ;  /* 0x001d280001207983 */ /* 0x000f280000300a00 */
[----:B------:R-:W4:Y:S04]  /*79520*/  LDL.LU.64 R34, [R1+0x1d20] ;  /* 0x001d200001227983 */ /* 0x000f280000300a00 */
[----:B------:R-:W4:Y:S04]  /*79530*/  LDL.LU.64 R36, [R1+0x1d18] ;  /* 0x001d180001247983 */ /* 0x000f280000300a00 */
[----:B------:R-:W4:Y:S04]  /*79540*/  LDL.LU R252, [R1+0x60] ;  /* 0x0000600001fc7983 */ /* 0x000f280000300800 */
[----:B------:R-:W4:Y:S04]  /*79550*/  LDL.LU.64 R230, [R1+0x1d10] ;  /* 0x001d100001e67983 */ /* 0x000f280000300a00 */
[----:B------:R-:W4:Y:S01]  /*79560*/  LDL.LU R251, [R1+0x10] ;  /* 0x0000100001fb7983 */ /* 0x000f220000300800 */
[----:B------:R-:W-:-:S02]  /*79570*/  PRMT R224, R31, 0x7773, RZ ;  /* 0x000077731fe07816 */ /* 0x000fc400000000ff */
[----:B------:R-:W-:Y:S01]  /*79580*/  LOP3.LUT P3, RZ, R227, 0x10000000, RZ, 0xc0, !PT ;  /* 0x10000000e3ff7812 */ /* 0x000fe2000786c0ff */
[----:B------:R-:W4:Y:S01]  /*79590*/  LDL.LU.64 R30, [R1+0x1d08] ;  /* 0x001d0800011e7983 */ /* 0x000f220000300a00 */
[----:B------:R-:W-:Y:S02]  /*795a0*/  LOP3.LUT R7, R7, 0xffffffef, RZ, 0xc0, !PT ;  /* 0xffffffef07077812 */ /* 0x000fe400078ec0ff */
[C---:B------:R-:W-:Y:S02]  /*795b0*/  LOP3.LUT P0, RZ, R227.reuse, 0x20000000, RZ, 0xc0, !PT ;  /* 0x20000000e3ff7812 */ /* 0x040fe4000780c0ff */
[C---:B------:R-:W-:Y:S02]  /*795c0*/  LOP3.LUT P2, RZ, R227.reuse, 0x40000000, RZ, 0xc0, !PT ;  /* 0x40000000e3ff7812 */ /* 0x040fe4000784c0ff */
[----:B------:R-:W-:-:S05]  /*795d0*/  LOP3.LUT P5, RZ, R227, 0x80000000, RZ, 0xc0, !PT ;  /* 0x80000000e3ff7812 */ /* 0x000fca00078ac0ff */
[----:B---3--:R0:W-:Y:S04]  /*795e0*/  @P3 STG.E.U8 desc[UR56][R28.64], R224 ;  /* 0x000000e01c003986 */ /* 0x0081e8000c101138 */
[----:B0-----:R-:W3:Y:S01]  /*795f0*/  LDL.LU.64 R28, [R1+0x1d00] ;  /* 0x001d0000011c7983 */ /* 0x001ee20000300a00 */
[----:B--2---:R-:W-:-:S03]  /*79600*/  LOP3.LUT P6, RZ, R228, 0x100, RZ, 0xc0, !PT ;  /* 0x00000100e4ff7812 */ /* 0x004fc600078cc0ff */
[----:B------:R-:W2:Y:S01]  /*79610*/  LDL.LU.64 R220, [R1+0x1cf8] ;  /* 0x001cf80001dc7983 */ /* 0x000ea20000300a00 */
[----:B----4-:R-:W-:-:S03]  /*79620*/  PRMT R224, R252, 0x7770, RZ ;  /* 0x00007770fce07816 */ /* 0x010fc600000000ff */
[----:B------:R-:W4:Y:S06]  /*79630*/  LDL.LU.64 R56, [R1+0x1cf0] ;  /* 0x001cf00001387983 */ /* 0x000f2c0000300a00 */
        /* <DEDUP_REMOVED lines=11> */
[----:B------:R-:W-:Y:S01]  /*796f0*/  LOP3.LUT R7, R7, 0xfffffeff, RZ, 0xc0, !PT ;  /* 0xfffffeff07077812 */ /* 0x000fe200078ec0ff */
[----:B------:R0:W-:Y:S10]  /*79700*/  @P0 STG.E.U8 desc[UR56][R32.64], R224 ;  /* 0x000000e020000986 */ /* 0x0001f4000c101138 */
[----:B------:R-:W-:-:S02]  /*79710*/  @P6 LOP3.LUT R7, R7, 0x100, RZ, 0xfc, !PT ;  /* 0x0000010007076812 */ /* 0x000fc400078efcff */
[----:B------:R-:W-:Y:S01]  /*79720*/  LOP3.LUT P6, RZ, R228, 0x8, RZ, 0xc0, !PT ;  /* 0x00000008e4ff7812 */ /* 0x000fe200078cc0ff */
[----:B0-----:R-:W4:Y:S01]  /*79730*/  LDL.LU R32, [R1+0x64] ;  /* 0x0000640001207983 */ /* 0x001f220000300800 */
[----:B------:R-:W-:-:S03]  /*79740*/  LOP3.LUT R7, R7, 0xfffffdff, RZ, 0xc0, !PT ;  /* 0xfffffdff07077812 */ /* 0x000fc600078ec0ff */
[----:B------:R-:W4:Y:S04]  /*79750*/  LDL.LU.64 R226, [R1+0x1ce8] ;  /* 0x001ce80001e27983 */ /* 0x000f280000300a00 */
[----:B------:R-:W4:Y:S04]  /*79760*/  LDL.LU.64 R58, [R1+0x1ce0] ;  /* 0x001ce000013a7983 */ /* 0x000f280000300a00 */
        /* <DEDUP_REMOVED lines=9> */
[----:B------:R-:W-:Y:S02]  /*79800*/  LOP3.LUT P6, RZ, R228, 0x2, RZ, 0xc0, !PT ;  /* 0x00000002e4ff7812 */ /* 0x000fe400078cc0ff */
[----:B------:R-:W-:Y:S01]  /*79810*/  LOP3.LUT R7, R7, 0xfffff7ff, RZ, 0xc0, !PT ;  /* 0xfffff7ff07077812 */ /* 0x000fe200078ec0ff */
[----:B------:R-:W4:Y:S01]  /*79820*/  LDL.LU.64 R38, [R1+0x1cc8] ;  /* 0x001cc80001267983 */ /* 0x000f220000300a00 */
[----:B0-----:R-:W-:-:S03]  /*79830*/  PRMT R224, R252, 0x7772, RZ ;  /* 0x00007772fce07816 */ /* 0x001fc600000000ff */
[----:B------:R-:W4:Y:S06]  /*79840*/  LDL.LU.64 R34, [R1+0x1cc0] ;  /* 0x001cc00001227983 */ /* 0x000f2c0000300a00 */
[----:B------:R-:W-:Y:S02]  /*79850*/  @P6 LOP3.LUT R7, R7, 0x800, RZ, 0xfc, !PT ;  /* 0x0000080007076812 */ /* 0x000fe400078efcff */
[----:B------:R-:W-:Y:S01]  /*79860*/  LOP3.LUT P6, RZ, R228, 0x1, RZ, 0xc0, !PT ;  /* 0x00000001e4ff7812 */ /* 0x000fe200078cc0ff */
[----:B------:R0:W-:Y:S02]  /*79870*/  @P5 STG.E.U8 desc[UR56][R36.64], R224 ;  /* 0x000000e024005986 */ /* 0x0001e4000c101138 */
[----:B0-----:R-:W-:-:S02]  /*79880*/  PRMT R224, R252, 0x7773, RZ ;  /* 0x00007773fce07816 */ /* 0x001fc400000000ff */
[----:B------:R-:W4:Y:S08]  /*79890*/  LDL.LU.64 R36, [R1+0x1cb8] ;  /* 0x001cb80001247983 */ /* 0x000f300000300a00 */
        /* <DEDUP_REMOVED lines=13> */
[----:B--2---:R0:W-:Y:S01]  /*79970*/  @P6 STG.E.U8 desc[UR56][R220.64], R224 ;  /* 0x000000e0dc006986 */ /* 0x0041e2000c101138 */
[----:B------:R-:W-:Y:S02]  /*79980*/  LOP3.LUT P6, RZ, R7, 0x100, RZ, 0xc0, !PT ;  /* 0x0000010007ff7812 */ /* 0x000fe400078cc0ff */
[----:B0-----:R-:W-:Y:S01]  /*79990*/  PRMT R224, R251, 0x7773, RZ ;  /* 0x00007773fbe07816 */ /* 0x001fe200000000ff */
[----:B------:R-:W2:Y:S10]  /*799a0*/  LDL.LU.64 R220, [R1+0x24a8] ;  /* 0x0024a80001dc7983 */ /* 0x000eb40000300a00 */
[----:B----4-:R0:W-:Y:S01]  /*799b0*/  @P6 STG.E.U8 desc[UR56][R56.64], R224 ;  /* 0x000000e038006986 */ /* 0x0101e2000c101138 */
[----:B------:R-:W-:-:S02]  /*799c0*/  LOP3.LUT P6, RZ, R7, 0x80, RZ, 0xc0, !PT ;  /* 0x0000008007ff7812 */ /* 0x000fc400078cc0ff */
[C---:B------:R-:W-:Y:S02]  /*799d0*/  LOP3.LUT P1, RZ, R228.reuse, 0x200, RZ, 0xc0, !PT ;  /* 0x00000200e4ff7812 */ /* 0x040fe4000782c0ff */
[C---:B------:R-:W-:Y:S02]  /*799e0*/  LOP3.LUT P4, RZ, R228.reuse, 0x400, RZ, 0xc0, !PT ;  /* 0x00000400e4ff7812 */ /* 0x040fe4000788c0ff */
[C---:B------:R-:W-:Y:S02]  /*799f0*/  LOP3.LUT P3, RZ, R228.reuse, 0x800, RZ, 0xc0, !PT ;  /* 0x00000800e4ff7812 */ /* 0x040fe4000786c0ff */
[C---:B------:R-:W-:Y:S02]  /*79a00*/  LOP3.LUT P0, RZ, R228.reuse, 0x1000, RZ, 0xc0, !PT ;  /* 0x00001000e4ff7812 */ /* 0x040fe4000780c0ff */
[----:B------:R-:W-:Y:S01]  /*79a10*/  LOP3.LUT P2, RZ, R228, 0x2000, RZ, 0xc0, !PT ;  /* 0x00002000e4ff7812 */ /* 0x000fe2000784c0ff */
[----:B0-----:R-:W4:Y:S01]  /*79a20*/  LDL.LU.64 R56, [R1+0x24a0] ;  /* 0x0024a00001387983 */ /* 0x001f220000300a00 */
[----:B------:R-:W-:-:S05]  /*79a30*/  PRMT R224, R32, 0x7770, RZ ;  /* 0x0000777020e07816 */ /* 0x000fca00000000ff */
        /* <DEDUP_REMOVED lines=11> */
[----:B------:R0:W-:Y:S02]  /*79af0*/  @P1 STG.E.U8 desc[UR56][R38.64], R224 ;  /* 0x000000e026001986 */ /* 0x0001e4000c101138 */
        /* <DEDUP_REMOVED lines=12> */
[----:B------:R-:W2:Y:S04]  /*79bc0*/  LDL.LU.64 R54, [R1+0x1c90] ;  /* 0x001c900001367983 */ /* 0x000ea80000300a00 */
[----:B------:R-:W4:Y:S04]  /*79bd0*/  LDL.LU.64 R38, [R1+0x1c88] ;  /* 0x001c880001267983 */ /* 0x000f280000300a00 */
[----:B------:R-:W4:Y:S04]  /*79be0*/  LDL.LU.64 R34, [R1+0x1c80] ;  /* 0x001c800001227983 */ /* 0x000f280000300a00 */
[----:B------:R-:W4:Y:S04]  /*79bf0*/  LDL.LU.64 R36, [R1+0x1c78] ;  /* 0x001c780001247983 */ /* 0x000f280000300a00 */
[----:B------:R-:W4:Y:S04]  /*79c00*/  LDL.LU R33, [R1+0x18] ;  /* 0x0000180001217983 */ /* 0x000f280000300800 */
[----:B------:R-:W4:Y:S04]  /*79c10*/  LDL.LU.64 R230, [R1+0x1c70] ;  /* 0x001c700001e67983 */ /* 0x000f280000300a00 */
[----:B------:R-:W4:Y:S01]  /*79c20*/  LDL.LU R52, [R1+0x6c] ;  /* 0x00006c0001347983 */ /* 0x000f220000300800 */
[----:B------:R-:W-:-:S03]  /*79c30*/  LOP3.LUT P3, RZ, R228, 0x8000, RZ, 0xc0, !PT ;  /* 0x00008000e4ff7812 */ /* 0x000fc6000786c0ff */
[----:B------:R-:W4:Y:S01]  /*79c40*/  LDL.LU.64 R30, [R1+0x1c68] ;  /* 0x001c6800011e7983 */ /* 0x000f220000300a00 */
        /* <DEDUP_REMOVED lines=15> */
[----:B---3--:R0:W-:Y:S04]  /*79d40*/  @P3 STG.E.U8 desc[UR56][R28.64], R224 ;  /* 0x000000e01c003986 */ /* 0x0081e8000c101138 */
[----:B0-----:R-:W3:Y:S06]  /*79d50*/  LDL.LU.64 R28, [R1+0x1c60] ;  /* 0x001c6000011c7983 */ /* 0x001eec0000300a00 */
[----:B------:R-:W-:-:S02]  /*79d60*/  @P6 LOP3.LUT R7, R7, 0x1, RZ, 0xfc, !PT ;  /* 0x0000000107076812 */ /* 0x000fc400078efcff */
[C---:B------:R-:W-:Y:S01]  /*79d70*/  LOP3.LUT P6, RZ, R228.reuse, 0x400000, RZ, 0xc0, !PT ;  /* 0x00400000e4ff7812 */ /* 0x040fe200078cc0ff */
[----:B------:R-:W3:Y:S01]  /*79d80*/  LDL.LU.64 R226, [R1+0x1c50] ;  /* 0x001c500001e27983 */ /* 0x000ee20000300a00 */
[----:B------:R-:W-:Y:S02]  /*79d90*/  LOP3.LUT R7, R7, 0xfffffffd, RZ, 0xc0, !PT ;  /* 0xfffffffd07077812 */ /* 0x000fe400078ec0ff */
[C---:B------:R-:W-:Y:S01]  /*79da0*/  LOP3.LUT P0, RZ, R228.reuse, 0x10000, RZ, 0xc0, !PT ;  /* 0x00010000e4ff7812 */ /* 0x040fe2000780c0ff */
[----:B------:R-:W3:Y:S01]  /*79db0*/  LDL.LU R53, [R1+0x1c] ;  /* 0x00001c0001357983 */ /* 0x000ee20000300800 */
[----:B------:R-:W-:Y:S02]  /*79dc0*/  LOP3.LUT P2, RZ, R228, 0x20000, RZ, 0xc0, !PT ;  /* 0x00020000e4ff7812 */ /* 0x000fe4000784c0ff */
[----:B------:R-:W-:Y:S01]  /*79dd0*/  PRMT R224, R252, 0x7773, RZ ;  /* 0x00007773fce07816 */ /* 0x000fe200000000ff */
[----:B------:R-:W3:Y:S04]  /*79de0*/  LDL.LU.64 R58, [R1+0x1c48] ;  /* 0x001c4800013a7983 */ /* 0x000ee80000300a00 */
[----:B------:R-:W-:-:S02]  /*79df0*/  @P6 LOP3.LUT R7, R7, 0x2, RZ, 0xfc, !PT ;  /* 0x0000000207076812 */ /* 0x000fc400078efcff */
[C---:B------:R-:W-:Y:S02]  /*79e00*/  LOP3.LUT P6, RZ, R228.reuse, 0x200000, RZ, 0xc0, !PT ;  /* 0x00200000e4ff7812 */ /* 0x040fe400078cc0ff */
[----:B------:R-:W-:Y:S01]  /*79e10*/  LOP3.LUT R7, R7, 0xfffffffb, RZ, 0xc0, !PT ;  /* 0xfffffffb07077812 */ /* 0x000fe200078ec0ff */
[----:B--2---:R0:W-:Y:S01]  /*79e20*/  @P0 STG.E.U8 desc[UR56][R54.64], R224 ;  /* 0x000000e036000986 */ /* 0x0041e2000c101138 */
[----:B------:R-:W-:-:S09]  /*79e30*/  LOP3.LUT P5, RZ, R228, 0x40000, RZ, 0xc0, !PT ;  /* 0x00040000e4ff7812 */ /* 0x000fd200078ac0ff */
[----:B------:R-:W-:Y:S02]  /*79e40*/  @P6 LOP3.LUT R7, R7, 0x4, RZ, 0xfc, !PT ;  /* 0x0000000407076812 */ /* 0x000fe400078efcff */
[----:B------:R-:W-:Y:S01]  /*79e50*/  LOP3.LUT P6, RZ, R228, 0x100000, RZ, 0xc0, !PT ;  /* 0x00100000e4ff7812 */ /* 0x000fe200078cc0ff */
[----:B0-----:R-:W2:Y:S01]  /*79e60*/  LDL.LU.64 R54, [R1+0x1c40] ;  /* 0x001c400001367983 */ /* 0x001ea20000300a00 */
[----:B------:R-:W-:Y:S02]  /*79e70*/  LOP3.LUT R7, R7, 0xfffffff7, RZ, 0xc0, !PT ;  /* 0xfffffff707077812 */ /* 0x000fe400078ec0ff */
[----:B----4-:R-:W-:Y:S01]  /*79e80*/  PRMT R224, R33, 0x7770, RZ ;  /* 0x0000777021e07816 */ /* 0x010fe200000000ff */
[----:B------:R-:W4:Y:S04]  /*79e90*/  LDL.LU R252, [R1] ;  /* 0x0000000001fc7983 */ /* 0x000f280000300800 */
[----:B------:R0:W-:Y:S04]  /*79ea0*/  @P2 STG.E.U8 desc[UR56][R38.64], R224 ;  /* 0x000000e026002986 */ /* 0x0001e8000c101138 */
[----:B------:R-:W-:-:S02]  /*79eb0*/  @P6 LOP3.LUT R7, R7, 0x8, RZ, 0xfc, !PT ;  /* 0x0000000807076812 */ /* 0x000fc400078efcff */
[----:B------:R-:W-:Y:S02]  /*79ec0*/  LOP3.LUT P6, RZ, R228, 0x80000, RZ, 0xc0, !PT ;  /* 0x00080000e4ff7812 */ /* 0x000fe400078cc0ff */
[C---:B0-----:R-:W-:Y:S01]  /*79ed0*/  PRMT R224, R33.reuse, 0x7771, RZ ;  /* 0x0000777121e07816 */ /* 0x041fe200000000ff */
        /* <DEDUP_REMOVED lines=10> */
[----:B------:R-:W4:Y:S01]  /*79f80*/  LDL.LU.64 R32, [R1+0x1c18] ;  /* 0x001c180001207983 */ /* 0x000f220000300a00 */
[----:B0-----:R-:W-:-:S03]  /*79f90*/  PRMT R224, R52, 0x7770, RZ ;  /* 0x0000777034e07816 */ /* 0x001fc600000000ff */
[----:B------:R-:W4:Y:S06]  /*79fa0*/  LDL.LU.64 R230, [R1+0x1c10] ;  /* 0x001c100001e67983 */ /* 0x000f2c0000300a00 */
[----:B------:R0:W-:Y:S01]  /*79fb0*/  @P6 STG.E.U8 desc[UR56][R30.64], R224 ;  /* 0x000000e01e006986 */ /* 0x0001e2000c101138 */
[C---:B------:R-:W-:Y:S02]  /*79fc0*/  LOP3.LUT P6, RZ, R7.reuse, 0x2, RZ, 0xc0, !PT ;  /* 0x0000000207ff7812 */ /* 0x040fe400078cc0ff */
[----:B0-----:R-:W-:Y:S01]  /*79fd0*/  PRMT R224, R52, 0x7771, RZ ;  /* 0x0000777134e07816 */ /* 0x001fe200000000ff */
[----:B------:R-:W4:Y:S10]  /*79fe0*/  LDL.LU.64 R30, [R1+0x1c08] ;  /* 0x001c0800011e7983 */ /* 0x000f340000300a00 */
[----:B---3--:R0:W-:Y:S04]  /*79ff0*/  @P6 STG.E.U8 desc[UR56][R28.64], R224 ;  /* 0x000000e01c006986 */ /* 0x0081e8000c101138 */
[----:B0-----:R-:W3:Y:S04]  /*7a000*/  LDL.LU.64 R28, [R1+0x2498] ;  /* 0x00249800011c7983 */ /* 0x001ee80000300a00 */
[----:B------:R-:W2:Y:S01]  /*7a010*/  LDL.LU.64 R224, [R1+0x1c58] ;  /* 0x001c580001e07983 */ /* 0x000ea20000300a00 */
[----:B------:R-:W-:-:S02]  /*7a020*/  LOP3.LUT P6, RZ, R7, 0x1, RZ, 0xc0, !PT ;  /* 0x0000000107ff7812 */ /* 0x000fc400078cc0ff */
[----:B------:R-:W-:-:S11]  /*7a030*/  PRMT R7, R52, 0x7772, RZ ;  /* 0x0000777234077816 */ /* 0x000fd600000000ff */
[----:B--2---:R0:W-:Y:S01]  /*7a040*/  @P6 STG.E.U8 desc[UR56][R224.64], R7 ;  /* 0x00000007e0006986 */ /* 0x0041e2000c101138 */
        /* <DEDUP_REMOVED lines=11> */
[----:B---3--:R0:W-:Y:S04]  /*7a100*/  @P6 STG.E.U8 desc[UR56][R28.64], R7 ;  /* 0x000000071c006986 */ /* 0x0081e8000c101138 */
[----:B0-----:R-:W2:Y:S01]  /*7a110*/  LDL.LU.64 R28, [R1+0x2490] ;  /* 0x00249000011c7983 */ /* 0x001ea20000300a00 */
[C---:B------:R-:W-:Y:S02]  /*7a120*/  LOP3.LUT P1, RZ, R228.reuse, 0x10000000, RZ, 0xc0, !PT ;  /* 0x10000000e4ff7812 */ /* 0x040fe4000782c0ff */
[C---:B------:R-:W-:Y:S02]  /*7a130*/  LOP3.LUT P4, RZ, R228.reuse, 0x20000000, RZ, 0xc0, !PT ;  /* 0x20000000e4ff7812 */ /* 0x040fe4000788c0ff */
[----:B------:R-:W-:Y:S02]  /*7a140*/  PRMT R7, R53, 0x7773, RZ ;  /* 0x0000777335077816 */ /* 0x000fe400000000ff */
[----:B------:R-:W-:-:S02]  /*7a150*/  LOP3.LUT P3, RZ, R228, 0x40000000, RZ, 0xc0, !PT ;  /* 0x40000000e4ff7812 */ /* 0x000fc4000786c0ff */
[----:B------:R-:W-:-:S05]  /*7a160*/  LOP3.LUT P0, RZ, R228, 0x80000000, RZ, 0xc0, !PT ;  /* 0x80000000e4ff7812 */ /* 0x000fca000780c0ff */
[----:B----4-:R0:W-:Y:S01]  /*7a170*/  @P1 STG.E.U8 desc[UR56][R38.64], R7 ;  /* 0x0000000726001986 */ /* 0x0101e2000c101138 */
[----:B------:R-:W-:Y:S02]  /*7a180*/  LOP3.LUT P2, RZ, R229, 0x1, RZ, 0xc0, !PT ;  /* 0x00000001e5ff7812 */ /* 0x000fe4000784c0ff */
[----:B0-----:R-:W-:-:S05]  /*7a190*/  PRMT R7, R252, 0x7770, RZ ;  /* 0x00007770fc077816 */ /* 0x001fca00000000ff */
[----:B------:R0:W-:Y:S02]  /*7a1a0*/  @P4 STG.E.U8 desc[UR56][R34.64], R7 ;  /* 0x0000000722004986 */ /* 0x0001e4000c101138 */
[----:B0-----:R-:W-:-:S05]  /*7a1b0*/  PRMT R7, R252, 0x7771, RZ ;  /* 0x00007771fc077816 */ /* 0x001fca00000000ff */
[----:B------:R0:W-:Y:S02]  /*7a1c0*/  @P3 STG.E.U8 desc[UR56][R36.64], R7 ;  /* 0x0000000724003986 */ /* 0x0001e4000c101138 */
[----:B0-----:R-:W-:-:S05]  /*7a1d0*/  PRMT R7, R252, 0x7772, RZ ;  /* 0x00007772fc077816 */ /* 0x001fca00000000ff */
[----:B------:R0:W-:Y:S01]  /*7a1e0*/  @P0 STG.E.U8 desc[UR56][R32.64], R7 ;  /* 0x0000000720000986 */ /* 0x0001e2000c101138 */
[----:B------:R-:W-:Y:S02]  /*7a1f0*/  LOP3.LUT P5, RZ, R229, 0x2, RZ, 0xc0, !PT ;  /* 0x00000002e5ff7812 */ /* 0x000fe400078ac0ff */
[----:B0-----:R-:W-:-:S05]  /*7a200*/  PRMT R7, R252, 0x7773, RZ ;  /* 0x00007773fc077816 */ /* 0x001fca00000000ff */
[----:B------:R0:W-:Y:S04]  /*7a210*/  @P2 STG.E.U8 desc[UR56][R230.64], R7 ;  /* 0x00000007e6002986 */ /* 0x0001e8000c101138 */
[----:B0-----:R-:W3:Y:S01]  /*7a220*/  LDL.LU.64 R230, [R1+0x1c00] ;  /* 0x001c000001e67983 */ /* 0x001ee20000300a00 */
[----:B--2---:R-:W-:-:S05]  /*7a230*/  PRMT R7, R28, 0x7770, RZ ;  /* 0x000077701c077816 */ /* 0x004fca00000000ff */
[----:B------:R0:W-:Y:S04]  /*7a240*/  @P5 STG.E.U8 desc[UR56][R30.64], R7 ;  /* 0x000000071e005986 */ /* 0x0001e8000c101138 */
[----:B0-----:R-:W2:Y:S04]  /*7a250*/  LDL.LU.64 R30, [R1+0x1bf8] ;  /* 0x001bf800011e7983 */ /* 0x001ea80000300a00 */
[----:B------:R-:W4:Y:S04]  /*7a260*/  LDL.LU.64 R54, [R1+0x1bf0] ;  /* 0x001bf00001367983 */ /* 0x000f280000300a00 */
[----:B------:R-:W4:Y:S04]  /*7a270*/  LDL.LU.64 R52, [R1+0x1be8] ;  /* 0x001be80001347983 */ /* 0x000f280000300a00 */
[----:B------:R-:W4:Y:S04]  /*7a280*/  LDL.LU.64 R38, [R1+0x1be0] ;  /* 0x001be00001267983 */ /* 0x000f280000300a00 */
[----:B------:R-:W4:Y:S04]  /*7a290*/  LDL.LU.64 R36, [R1+0x1bd8] ;  /* 0x001bd80001247983 */ /* 0x000f280000300a00 */
[----:B------:R-:W4:Y:S04]  /*7a2a0*/  LDL.LU R251, [R1+0x4] ;  /* 0x0000040001fb7983 */ /* 0x000f280000300800 */
[----:B------:R-:W4:Y:S01]  /*7a2b0*/  LDL.LU.64 R34, [R1+0x1bd0] ;  /* 0x001bd00001227983 */ /* 0x000f220000300a00 */
[----:B------:R-:W-:-:S03]  /*7a2c0*/  LOP3.LUT P3, RZ, R229, 0x4, RZ, 0xc0, !PT ;  /* 0x00000004e5ff7812 */ /* 0x000fc6000786c0ff */
[----:B------:R-:W4:Y:S01]  /*7a2d0*/  LDL.LU.64 R32, [R1+0x1bc8] ;  /* 0x001bc80001207983 */ /* 0x000f220000300a00 */
[----:B------:R-:W-:Y:S02]  /*7a2e0*/  PRMT R7, R28, 0x7771, RZ ;  /* 0x000077711c077816 */ /* 0x000fe400000000ff */
[----:B------:R-:W-:-:S07]  /*7a2f0*/  LOP3.LUT P0, RZ, R229, 0x8, RZ, 0xc0, !PT ;  /* 0x00000008e5ff7812 */ /* 0x000fce000780c0ff */
[----:B---3--:R0:W-:Y:S04]  /*7a300*/  @P3 STG.E.U8 desc[UR56][R230.64], R7 ;  /* 0x00000007e6003986 */ /* 0x0081e8000c101138 */
[----:B0-----:R-:W3:Y:S01]  /*7a310*/  LDL.LU.64 R230, [R1+0x1bc0] ;  /* 0x001bc00001e67983 */ /* 0x001ee20000300a00 */
        /* <DEDUP_REMOVED lines=12> */
[----:B--2---:R0:W-:Y:S04]  /*7a3e0*/  @P0 STG.E.U8 desc[UR56][R30.64], R7 ;  /* 0x000000071e000986 */ /* 0x0041e8000c101138 */
[----:B0-----:R-:W2:Y:S06]  /*7a3f0*/  LDL.LU.64 R30, [R1+0x1bb8] ;  /* 0x001bb800011e7983 */ /* 0x001eac0000300a00 */
[----:B------:R-:W-:-:S02]  /*7a400*/  @P6 LOP3.LUT R8, R8, 0x800000, RZ, 0xfc, !PT ;  /* 0x0080000008086812 */ /* 0x000fc400078efcff */
[C---:B------:R-:W-:Y:S01]  /*7a410*/  LOP3.LUT P6, RZ, R229.reuse, 0x400, RZ, 0xc0, !PT ;  /* 0x00000400e5ff7812 */ /* 0x040fe200078cc0ff */
[----:B------:R-:W2:Y:S01]  /*7a420*/  LDL.LU R252, [R1+0x8] ;  /* 0x0000080001fc7983 */ /* 0x000ea20000300800 */
[----:B------:R-:W-:Y:S02]  /*7a430*/  LOP3.LUT R8, R8, 0xfeffffff, RZ, 0xc0, !PT ;  /* 0xfeffffff08087812 */ /* 0x000fe400078ec0ff */
[C---:B------:R-:W-:Y:S01]  /*7a440*/  LOP3.LUT P2, RZ, R229.reuse, 0x10, RZ, 0xc0, !PT ;  /* 0x00000010e5ff7812 */ /* 0x040fe2000784c0ff */
[----:B------:R-:W2:Y:S01]  /*7a450*/  LDL.LU.64 R224, [R1+0x1ba8] ;  /* 0x001ba80001e07983 */ /* 0x000ea20000300a00 */
[C---:B------:R-:W-:Y:S02]  /*7a460*/  LOP3.LUT P5, RZ, R229.reuse, 0x20, RZ, 0xc0, !PT ;  /* 0x00000020e5ff7812 */ /* 0x040fe400078ac0ff */
[----:B------:R-:W-:Y:S01]  /*7a470*/  PRMT R28, R28, 0x7773, RZ ;  /* 0x000077731c1c7816 */ /* 0x000fe200000000ff */
[----:B------:R-:W2:Y:S04]  /*7a480*/  LDL.LU.64 R226, [R1+0x1ba0] ;  /* 0x001ba00001e27983 */ /* 0x000ea80000300a00 */
[----:B------:R-:W-:Y:S01]  /*7a490*/  @P6 LOP3.LUT R8, R8, 0x1000000, RZ, 0xfc, !PT ;  /* 0x0100000008086812 */ /* 0x000fe200078efcff */
[----:B------:R-:W2:Y:S01]  /*7a4a0*/  LDL.LU.64 R58, [R1+0x1b98] ;  /* 0x001b9800013a7983 */ /* 0x000ea20000300a00 */
[----:B------:R-:W-:-:S02]  /*7a4b0*/  LOP3.LUT P6, RZ, R229, 0x200, RZ, 0xc0, !PT ;  /* 0x00000200e5ff7812 */ /* 0x000fc400078cc0ff */
[----:B------:R-:W-:-:S11]  /*7a4c0*/  LOP3.LUT R8, R8, 0xfdffffff, RZ, 0xc0, !PT ;  /* 0xfdffffff08087812 */ /* 0x000fd600078ec0ff */
[----:B------:R-:W-:Y:S02]  /*7a4d0*/  @P6 LOP3.LUT R8, R8, 0x2000000, RZ, 0xfc, !PT ;  /* 0x0200000008086812 */ /* 0x000fe400078efcff */
[----:B------:R-:W-:Y:S02]  /*7a4e0*/  LOP3.LUT P6, RZ, R229, 0x100, RZ, 0xc0, !PT ;  /* 0x00000100e5ff7812 */ /* 0x000fe400078cc0ff */
[----:B------:R-:W-:-:S11]  /*7a4f0*/  LOP3.LUT R8, R8, 0xfbffffff, RZ, 0xc0, !PT ;  /* 0xfbffffff08087812 */ /* 0x000fd600078ec0ff */
[----:B------:R-:W-:Y:S02]  /*7a500*/  @P6 LOP3.LUT R8, R8, 0x4000000, RZ, 0xfc, !PT ;  /* 0x0400000008086812 */ /* 0x000fe400078efcff */
[----:B------:R-:W-:Y:S02]  /*7a510*/  LOP3.LUT P6, RZ, R229, 0x80, RZ, 0xc0, !PT ;  /* 0x00000080e5ff7812 */ /* 0x000fe400078cc0ff */
[----:B------:R-:W-:Y:S02]  /*7a520*/  LOP3.LUT R8, R8, 0xf7ffffff, RZ, 0xc0, !PT ;  /* 0xf7ffffff08087812 */ /* 0x000fe400078ec0ff */
[----:B----4-:R-:W-:Y:S01]  /*7a530*/  PRMT R7, R251, 0x7770, RZ ;  /* 0x00007770fb077816 */ /* 0x010fe200000000ff */
[----:B------:R0:W-:Y:S08]  /*7a540*/  @P2 STG.E.U8 desc[UR56][R54.64], R28 ;  /* 0x0000001c36002986 */ /* 0x0001f0000c101138 */
[----:B------:R-:W-:-:S02]  /*7a550*/  @P6 LOP3.LUT R8, R8, 0x8000000, RZ, 0xfc, !PT ;  /* 0x0800000008086812 */ /* 0x000fc400078efcff */
[----:B------:R-:W-:Y:S01]  /*7a560*/  LOP3.LUT P6, RZ, R229, 0x40, RZ, 0xc0, !PT ;  /* 0x00000040e5ff7812 */ /* 0x000fe200078cc0ff */
[----:B------:R1:W-:Y:S04]  /*7a570*/  @P5 STG.E.U8 desc[UR56][R52.64], R7 ;  /* 0x0000000734005986 */ /* 0x0003e8000c101138 */
[----:B0-----:R-:W4:Y:S01]  /*7a580*/  LDL.LU.64 R54, [R1+0x1b90] ;  /* 0x001b900001367983 */ /* 0x001f220000300a00 */
[----:B-1----:R-:W-:-:S03]  /*7a590*/  PRMT R7, R251, 0x7771, RZ ;  /* 0x00007771fb077816 */ /* 0x002fc600000000ff */
[----:B------:R-:W4:Y:S04]  /*7a5a0*/  LDL.LU.64 R52, [R1+0x1b88] ;  /* 0x001b880001347983 */ /* 0x000f280000300a00 */
[----:B------:R0:W-:Y:S01]  /*7a5b0*/  @P6 STG.E.U8 desc[UR56][R38.64], R7 ;  /* 0x0000000726006986 */ /* 0x0001e2000c101138 */
[C---:B------:R-:W-:Y:S02]  /*7a5c0*/  LOP3.LUT P6, RZ, R8.reuse, 0x8000000, RZ, 0xc0, !PT ;  /* 0x0800000008ff7812 */ /* 0x040fe400078cc0ff */
[----:B0-----:R-:W-:Y:S01]  /*7a5d0*/  PRMT R7, R251, 0x7772, RZ ;  /* 0x00007772fb077816 */ /* 0x001fe200000000ff */
[----:B------:R-:W4:Y:S10]  /*7a5e0*/  LDL.LU.64 R38, [R1+0x1b80] ;  /* 0x001b800001267983 */ /* 0x000f340000300a00 */
[----:B------:R0:W-:Y:S01]  /*7a5f0*/  @P6 STG.E.U8 desc[UR56][R36.64], R7 ;  /* 0x0000000724006986 */ /* 0x0001e2000c101138 */
[----:B------:R-:W-:-:S02]  /*7a600*/  LOP3.LUT P6, RZ, R8, 0x4000000, RZ, 0xc0, !PT ;  /* 0x0400000008ff7812 */ /* 0x000fc400078cc0ff */
        /* <DEDUP_REMOVED lines=10> */
[----:B---3--:R0:W-:Y:S01]  /*7a6b0*/  @P6 STG.E.U8 desc[UR56][R230.64], R7 ;  /* 0x00000007e6006986 */ /* 0x0081e2000c101138 */
[----:B------:R-:W-:-:S02]  /*7a6c0*/  LOP3.LUT P6, RZ, R8, 0x800000, RZ, 0xc0, !PT ;  /* 0x0080000008ff7812 */ /* 0x000fc400078cc0ff */
[----:B0-----:R-:W-:Y:S01]  /*7a6d0*/  PRMT R7, R29, 0x7772, RZ ;  /* 0x000077721d077816 */ /* 0x001fe200000000ff */
[----:B------:R-:W3:Y:S10]  /*7a6e0*/  LDL.LU.64 R230, [R1+0x2478] ;  /* 0x0024780001e67983 */ /* 0x000ef40000300a00 */
[----:B--2---:R0:W-:Y:S04]  /*7a6f0*/  @P6 STG.E.U8 desc[UR56][R30.64], R7 ;  /* 0x000000071e006986 */ /* 0x0041e8000c101138 */
[----:B0-----:R-:W2:Y:S01]  /*7a700*/  LDL.LU.64 R30, [R1+0x2470] ;  /* 0x00247000011e7983 */ /* 0x001ea20000300a00 */
[----:B------:R-:W-:-:S02]  /*7a710*/  LOP3.LUT P6, RZ, R8, 0x400000, RZ, 0xc0, !PT ;  /* 0x0040000008ff7812 */ /* 0x000fc400078cc0ff */
[----:B------:R-:W-:Y:S02]  /*7a720*/  PRMT R29, R29, 0x7773, RZ ;  /* 0x000077731d1d7816 */ /* 0x000fe400000000ff */
[----:B------:R-:W-:Y:S02]  /*7a730*/  PRMT R7, R252, 0x7770, RZ ;  /* 0x00007770fc077816 */ /* 0x000fe400000000ff */
[C---:B------:R-:W-:Y:S02]  /*7a740*/  LOP3.LUT P1, RZ, R229.reuse, 0x8000, RZ, 0xc0, !PT ;  /* 0x00008000e5ff7812 */ /* 0x040fe4000782c0ff */
[----:B------:R-:W-:-:S05]  /*7a750*/  LOP3.LUT P4, RZ, R229, 0x10000, RZ, 0xc0, !PT ;  /* 0x00010000e5ff7812 */ /* 0x000fca000788c0ff */
[----:B--2---:R0:W-:Y:S04]  /*7a760*/  @P6 STG.E.U8 desc[UR56][R30.64], R29 ;  /* 0x0000001d1e006986 */ /* 0x0041e8000c101138 */
[----:B0-----:R-:W2:Y:S01]  /*7a770*/  LDL.LU.64 R30, [R1+0x2468] ;  /* 0x00246800011e7983 */ /* 0x001ea20000300a00 */
[----:B------:R-:W-:-:S13]  /*7a780*/  LOP3.LUT P6, RZ, R8, 0x200000, RZ, 0xc0, !PT ;  /* 0x0020000008ff7812 */ /* 0x000fda00078cc0ff */
[----:B------:R0:W-:Y:S01]  /*7a790*/  @P6 STG.E.U8 desc[UR56][R224.64], R7 ;  /* 0x00000007e0006986 */ /* 0x0001e2000c101138 */
[----:B------:R-:W-:Y:S02]  /*7a7a0*/  LOP3.LUT P6, RZ, R8, 0x100000, RZ, 0xc0, !PT ;  /* 0x0010000008ff7812 */ /* 0x000fe400078cc0ff */
[----:B0-----:R-:W-:-:S11]  /*7a7b0*/  PRMT R7, R252, 0x7771, RZ ;  /* 0x00007771fc077816 */ /* 0x001fd600000000ff */
[----:B------:R0:W-:Y:S01]  /*7a7c0*/  @P6 STG.E.U8 desc[UR56][R226.64], R7 ;  /* 0x00000007e2006986 */ /* 0x0001e2000c101138 */
[----:B------:R-:W-:Y:S02]  /*7a7d0*/  LOP3.LUT P3, RZ, R229, 0x20000, RZ, 0xc0, !PT ;  /* 0x00020000e5ff7812 */ /* 0x000fe4000786c0ff */
[----:B0-----:R-:W-:-:S05]  /*7a7e0*/  PRMT R7, R252, 0x7772, RZ ;  /* 0x00007772fc077816 */ /* 0x001fca00000000ff */
[----:B------:R0:W-:Y:S01]  /*7a7f0*/  @P1 STG.E.U8 desc[UR56][R58.64], R7 ;  /* 0x000000073a001986 */ /* 0x0001e2000c101138 */
[----:B------:R-:W-:Y:S02]  /*7a800*/  LOP3.LUT P0, RZ, R229, 0x40000, RZ, 0xc0, !PT ;  /* 0x00040000e5ff7812 */ /* 0x000fe4000780c0ff */
[----:B0-----:R-:W-:-:S05]  /*7a810*/  PRMT R7, R252, 0x7773, RZ ;  /* 0x00007773fc077816 */ /* 0x001fca00000000ff */
[----:B----4-:R2:W-:Y:S01]  /*7a820*/  @P4 STG.E.U8 desc[UR56][R54.64], R7 ;  /* 0x0000000736004986 */ /* 0x0105e2000c101138 */
[C---:B------:R-:W-:Y:S02]  /*7a830*/  LOP3.LUT P2, RZ, R229.reuse, 0x80000, RZ, 0xc0, !PT ;  /* 0x00080000e5ff7812 */ /* 0x040fe4000784c0ff */
[----:B------:R-:W-:Y:S02]  /*7a840*/  LOP3.LUT P5, RZ, R229, 0x100000, RZ, 0xc0, !PT ;  /* 0x00100000e5ff7812 */ /* 0x000fe400078ac0ff */
[----:B--2---:R-:W-:-:S05]  /*7a850*/  PRMT R7, R30, 0x7770, RZ ;  /* 0x000077701e077816 */ /* 0x004fca00000000ff */
[----:B------:R0:W-:Y:S02]  /*7a860*/  @P3 STG.E.U8 desc[UR56][R52.64], R7 ;  /* 0x0000000734003986 */ /* 0x0001e4000c101138 */
[----:B0-----:R-:W-:-:S05]  /*7a870*/  PRMT R7, R30, 0x7771, RZ ;  /* 0x000077711e077816 */ /* 0x001fca00000000ff */
[----:B------:R0:W-:Y:S02]  /*7a880*/  @P0 STG.E.U8 desc[UR56][R38.64], R7 ;  /* 0x0000000726000986 */ /* 0x0001e4000c101138 */
[C---:B0-----:R-:W-:Y:S02]  /*7a890*/  PRMT R7, R30.reuse, 0x7772, RZ ;  /* 0x000077721e077816 */ /* 0x041fe400000000ff */
[----:B------:R-:W-:-:S03]  /*7a8a0*/  PRMT R30, R30, 0x7773, RZ ;  /* 0x000077731e1e7816 */ /* 0x000fc600000000ff */
[----:B------:R-:W-:Y:S04]  /*7a8b0*/  @P2 STG.E.U8 desc[UR56][R36.64], R7 ;  /* 0x0000000724002986 */ /* 0x000fe8000c101138 */
[----:B---3--:R0:W-:Y:S04]  /*7a8c0*/  @P5 STG.E.U8 desc[UR56][R230.64], R30 ;  /* 0x0000001ee6005986 */ /* 0x0081e8000c101138 */
[----:B0-----:R-:W2:Y:S04]  /*7a8d0*/  LDL.LU.64 R230, [R1+0x2460] ;  /* 0x0024600001e67983 */ /* 0x001ea80000300a00 */
[----:B------:R-:W3:Y:S04]  /*7a8e0*/  LDL.LU.64 R224, [R1+0x1b68] ;  /* 0x001b680001e07983 */ /* 0x000ee80000300a00 */
[----:B------:R-:W4:Y:S04]  /*7a8f0*/  LDL.LU.64 R36, [R1+0x1b60] ;  /* 0x001b600001247983 */ /* 0x000f280000300a00 */
[----:B------:R-:W4:Y:S04]  /*7a900*/  LDL.LU.64 R226, [R1+0x1b58] ;  /* 0x001b580001e27983 */ /* 0x000f280000300a00 */
[----:B------:R-:W3:Y:S04]  /*7a910*/  LDL.LU R252, [R1+0xc] ;  /* 0x00000c0001fc7983 */ /* 0x000ee80000300800 */
[----:B------:R-:W4:Y:S04]  /*7a920*/  LDL.LU.64 R58, [R1+0x1b50] ;  /* 0x001b5000013a7983 */ /* 0x000f280000300a00 */
[----:B------:R-:W4:Y:S04]  /*7a930*/  LDL.LU.64 R54, [R1+0x1b48] ;  /* 0x001b480001367983 */ /* 0x000f280000300a00 */
[----:B------:R-:W4:Y:S04]  /*7a940*/  LDL.LU.64 R52, [R1+0x1b40] ;  /* 0x001b400001347983 */ /* 0x000f280000300a00 */
[----:B------:R-:W4:Y:S01]  /*7a950*/  LDL.LU.64 R38, [R1+0x1b38] ;  /* 0x001b380001267983 */ /* 0x000f220000300a00 */
[----:B------:R-:W-:-:S02]  /*7a960*/  LOP3.LUT R8, R8, 0xffffefff, RZ, 0xc0, !PT ;  /* 0xffffefff08087812 */ /* 0x000fc400078ec0ff */
[C---:B------:R-:W-:Y:S02]  /*7a970*/  LOP3.LUT P3, RZ, R229.reuse, 0x200000, RZ, 0xc0, !PT ;  /* 0x00200000e5ff7812 */ /* 0x040fe4000786c0ff */
[C---:B------:R-:W-:Y:S02]  /*7a980*/  LOP3.LUT P0, RZ, R229.reuse, 0x400000, RZ, 0xc0, !PT ;  /* 0x00400000e5ff7812 */ /* 0x040fe4000780c0ff */
[C---:B------:R-:W-:Y:S02]  /*7a990*/  LOP3.LUT P2, RZ, R229.reuse, 0x800000, RZ, 0xc0, !PT ;  /* 0x00800000e5ff7812 */ /* 0x040fe4000784c0ff */
[----:B------:R-:W-:Y:S02]  /*7a9a0*/  LOP3.LUT P5, RZ, R229, 0x1000000, RZ, 0xc0, !PT ;  /* 0x01000000e5ff7812 */ /* 0x000fe400078ac0ff */
[----:B--2---:R-:W-:-:S13]  /*7a9b0*/  LOP3.LUT P6, RZ, R230, 0x2, RZ, 0xc0, !PT ;  /* 0x00000002e6ff7812 */ /* 0x004fda00078cc0ff */
        /* <DEDUP_REMOVED lines=18> */
[----:B---3--:R-:W-:-:S05]  /*7aae0*/  PRMT R7, R252, 0x7770, RZ ;  /* 0x00007770fc077816 */ /* 0x008fca00000000ff */
[----:B------:R0:W-:Y:S04]  /*7aaf0*/  @P3 STG.E.U8 desc[UR56][R224.64], R7 ;  /* 0x00000007e0003986 */ /* 0x0001e8000c101138 */
[----:B------:R-:W-:Y:S02]  /*7ab00*/  @P6 LOP3.LUT R8, R8, 0x40000, RZ, 0xfc, !PT ;  /* 0x0004000008086812 */ /* 0x000fe400078efcff */
[----:B------:R-:W-:Y:S02]  /*7ab10*/  LOP3.LUT P6, RZ, R229, 0x4000000, RZ, 0xc0, !PT ;  /* 0x04000000e5ff7812 */ /* 0x000fe400078cc0ff */
[----:B0-----:R-:W-:Y:S02]  /*7ab20*/  PRMT R7, R252, 0x7771, RZ ;  /* 0x00007771fc077816 */ /* 0x001fe400000000ff */
[----:B------:R-:W-:-:S03]  /*7ab30*/  LOP3.LUT R8, R8, 0xfff7ffff, RZ, 0xc0, !PT ;  /* 0xfff7ffff08087812 */ /* 0x000fc600078ec0ff */
[----:B----4-:R0:W-:Y:S06]  /*7ab40*/  @P0 STG.E.U8 desc[UR56][R36.64], R7 ;  /* 0x0000000724000986 */ /* 0x0101ec000c101138 */
[----:B------:R-:W-:Y:S02]  /*7ab50*/  @P6 LOP3.LUT R8, R8, 0x80000, RZ, 0xfc, !PT ;  /* 0x0008000008086812 */ /* 0x000fe400078efcff */
[----:B------:R-:W-:Y:S02]  /*7ab60*/  LOP3.LUT P6, RZ, R229, 0x2000000, RZ, 0xc0, !PT ;  /* 0x02000000e5ff7812 */ /* 0x000fe400078cc0ff */
[C---:B0-----:R-:W-:Y:S01]  /*7ab70*/  PRMT R7, R252.reuse, 0x7772, RZ ;  /* 0x00007772fc077816 */ /* 0x041fe200000000ff */
[----:B------:R-:W2:Y:S04]  /*7ab80*/  LDL.LU.64 R36, [R1+0x1b28] ;  /* 0x001b280001247983 */ /* 0x000ea80000300a00 */
[----:B------:R0:W-:Y:S04]  /*7ab90*/  @P2 STG.E.U8 desc[UR56][R226.64], R7 ;  /* 0x00000007e2002986 */ /* 0x0001e8000c101138 */
[----:B------:R-:W3:Y:S04]  /*7aba0*/  LDL.LU.64 R228, [R1+0x1b10] ;  /* 0x001b100001e47983 */ /* 0x000ee80000300a00 */
[----:B------:R-:W4:Y:S01]  /*7abb0*/  LDL.LU.64 R28, [R1+0x1b08] ;  /* 0x001b0800011c7983 */ /* 0x000f220000300a00 */
[----:B0-----:R-:W-:-:S03]  /*7abc0*/  PRMT R7, R252, 0x7773, RZ ;  /* 0x00007773fc077816 */ /* 0x001fc600000000ff */
[----:B------:R-:W4:Y:S04]  /*7abd0*/  LDL.LU.64 R224, [R1+0x1b00] ;  /* 0x001b000001e07983 */ /* 0x000f280000300a00 */
[----:B------:R0:W-:Y:S04]  /*7abe0*/  @P5 STG.E.U8 desc[UR56][R58.64], R7 ;  /* 0x000000073a005986 */ /* 0x0001e8000c101138 */
[----:B------:R-:W4:Y:S01]  /*7abf0*/  LDL.LU.64 R226, [R1+0x1af8] ;  /* 0x001af80001e27983 */ /* 0x000f220000300a00 */
[----:B0-----:R-:W-:-:S03]  /*7ac00*/  PRMT R7, R31, 0x7770, RZ ;  /* 0x000077701f077816 */ /* 0x001fc600000000ff */
        /* <DEDUP_REMOVED lines=11> */
[----:B------:R-:W-:Y:S01]  /*7acc0*/  PRMT R31, R31, 0x7773, RZ ;  /* 0x000077731f1f7816 */ /* 0x000fe200000000ff */
[----:B0-----:R-:W4:Y:S10]  /*7acd0*/  LDL.LU.64 R38, [R1+0x1ad8] ;  /* 0x001ad80001267983 */ /* 0x001f340000300a00 */
[----:B------:R0:W-:Y:S04]  /*7ace0*/  @P6 STG.E.U8 desc[UR56][R32.64], R31 ;  /* 0x0000001f20006986 */ /* 0x0001e8000c101138 */
[----:B0-----:R-:W2:Y:S01]  /*7acf0*/  LDL.LU.64 R32, [R1+0x2458] ;  /* 0x0024580001207983 */ /* 0x001ea20000300a00 */
[----:B------:R-:W-:-:S03]  /*7ad00*/  LOP3.LUT P6, RZ, R8, 0x10000, RZ, 0xc0, !PT ;  /* 0x0001000008ff7812 */ /* 0x000fc600078cc0ff */
[----:B------:R-:W3:Y:S01]  /*7ad10*/  LDL.LU.64 R30, [R1+0x1b18] ;  /* 0x001b1800011e7983 */ /* 0x000ee20000300a00 */
[----:B--2---:R-:W-:-:S09]  /*7ad20*/  PRMT R7, R32, 0x7770, RZ ;  /* 0x0000777020077816 */ /* 0x004fd200000000ff */
[----:B------:R0:W-:Y:S04]  /*7ad30*/  @P6 STG.E.U8 desc[UR56][R36.64], R7 ;  /* 0x0000000724006986 */ /* 0x0001e8000c101138 */
[----:B0-----:R-:W2:Y:S01]  /*7ad40*/  LDL.LU.64 R36, [R1+0x2450] ;  /* 0x0024500001247983 */ /* 0x001ea20000300a00 */
[----:B------:R-:W-:Y:S02]  /*7ad50*/  LOP3.LUT P6, RZ, R8, 0x8000, RZ, 0xc0, !PT ;  /* 0x0000800008ff7812 */ /* 0x000fe400078cc0ff */
[----:B------:R-:W-:-:S11]  /*7ad60*/  PRMT R7, R32, 0x7771, RZ ;  /* 0x0000777120077816 */ /* 0x000fd600000000ff */
[----:B--2---:R0:W-:Y:S04]  /*7ad70*/  @P6 STG.E.U8 desc[UR56][R36.64], R7 ;  /* 0x0000000724006986 */ /* 0x0041e8000c101138 */
[----:B0-----:R-:W2:Y:S01]  /*7ad80*/  LDL.LU.64 R36, [R1+0x2448] ;  /* 0x0024480001247983 */ /* 0x001ea20000300a00 */
[----:B------:R-:W-:Y:S02]  /*7ad90*/  LOP3.LUT P6, RZ, R8, 0x4000, RZ, 0xc0, !PT ;  /* 0x0000400008ff7812 */ /* 0x000fe400078cc0ff */
[C---:B------:R-:W-:Y:S02]  /*7ada0*/  PRMT R7, R32.reuse, 0x7772, RZ ;  /* 0x0000777220077816 */ /* 0x040fe400000000ff */
[----:B------:R-:W-:-:S09]  /*7adb0*/  PRMT R32, R32, 0x7773, RZ ;  /* 0x0000777320207816 */ /* 0x000fd200000000ff */
[----:B---3--:R2:W-:Y:S01]  /*7adc0*/  @P6 STG.E.U8 desc[UR56][R30.64], R7 ;  /* 0x000000071e006986 */ /* 0x0085e2000c101138 */
[----:B------:R-:W-:Y:S02]  /*7add0*/  LOP3.LUT P6, RZ, R8, 0x2000, RZ, 0xc0, !PT ;  /* 0x0000200008ff7812 */ /* 0x000fe400078cc0ff */
[----:B------:R-:W-:-:S11]  /*7ade0*/  LOP3.LUT P1, RZ, R230, 0x4, RZ, 0xc0, !PT ;  /* 0x00000004e6ff7812 */ /* 0x000fd6000782c0ff */
[----:B------:R-:W-:Y:S01]  /*7adf0*/  @P6 STG.E.U8 desc[UR56][R228.64], R32 ;  /* 0x00000020e4006986 */ /* 0x000fe2000c101138 */
[----:B------:R-:W-:Y:S02]  /*7ae00*/  LOP3.LUT P6, RZ, R8, 0x1000, RZ, 0xc0, !PT ;  /* 0x0000100008ff7812 */ /* 0x000fe400078cc0ff */
[C---:B------:R-:W-:Y:S02]  /*7ae10*/  LOP3.LUT P4, RZ, R230.reuse, 0x8, RZ, 0xc0, !PT ;  /* 0x00000008e6ff7812 */ /* 0x040fe4000788c0ff */
[C---:B------:R-:W-:Y:S02]  /*7ae20*/  LOP3.LUT P3, RZ, R230.reuse, 0x10, RZ, 0xc0, !PT ;  /* 0x00000010e6ff7812 */ /* 0x040fe4000786c0ff */
[C---:B------:R-:W-:Y:S02]  /*7ae30*/  LOP3.LUT P0, RZ, R230.reuse, 0x20, RZ, 0xc0, !PT ;  /* 0x00000020e6ff7812 */ /* 0x040fe4000780c0ff */
[C---:B------:R-:W-:Y:S02]  /*7ae40*/  LOP3.LUT P2, RZ, R230.reuse, 0x40, RZ, 0xc0, !PT ;  /* 0x00000040e6ff7812 */ /* 0x040fe4000784c0ff */
[----:B------:R-:W-:-:S02]  /*7ae50*/  LOP3.LUT P5, RZ, R230, 0x80, RZ, 0xc0, !PT ;  /* 0x00000080e6ff7812 */ /* 0x000fc400078ac0ff */
[----:B--2---:R-:W-:-:S05]  /*7ae60*/  PRMT R7, R36, 0x7770, RZ ;  /* 0x0000777024077816 */ /* 0x004fca00000000ff */
[----:B----4-:R0:W-:Y:S02]  /*7ae70*/  @P6 STG.E.U8 desc[UR56][R28.64], R7 ;  /* 0x000000071c006986 */ /* 0x0101e4000c101138 */
[----:B0-----:R-:W-:-:S05]  /*7ae80*/  PRMT R7, R36, 0x7771, RZ ;  /* 0x0000777124077816 */ /* 0x001fca00000000ff */
[----:B------:R0:W-:Y:S02]  /*7ae90*/  @P1 STG.E.U8 desc[UR56][R224.64], R7 ;  /* 0x00000007e0001986 */ /* 0x0001e4000c101138 */
[C---:B0-----:R-:W-:Y:S02]  /*7aea0*/  PRMT R7, R36.reuse, 0x7772, RZ ;  /* 0x0000777224077816 */ /* 0x041fe400000000ff */
[----:B------:R-:W-:-:S03]  /*7aeb0*/  PRMT R36, R36, 0x7773, RZ ;  /* 0x0000777324247816 */ /* 0x000fc600000000ff */
[----:B------:R0:W-:Y:S04]  /*7aec0*/  @P4 STG.E.U8 desc[UR56][R226.64], R7 ;  /* 0x00000007e2004986 */ /* 0x0001e8000c101138 */
[----:B------:R-:W-:Y:S01]  /*7aed0*/  @P3 STG.E.U8 desc[UR56][R58.64], R36 ;  /* 0x000000243a003986 */ /* 0x000fe2000c101138 */
        /* <DEDUP_REMOVED lines=8> */
[----:B------:R-:W4:Y:S01]  /*7af60*/  LDL.LU.64 R226, [R1+0x1ac0] ;  /* 0x001ac00001e27983 */ /* 0x000f220000300a00 */
[----:B------:R-:W-:-:S02]  /*7af70*/  LOP3.LUT P3, RZ, R230, 0x100, RZ, 0xc0, !PT ;  /* 0x00000100e6ff7812 */ /* 0x000fc4000786c0ff */
[C---:B------:R-:W-:Y:S01]  /*7af80*/  LOP3.LUT P0, RZ, R230.reuse, 0x200, RZ, 0xc0, !PT ;  /* 0x00000200e6ff7812 */ /* 0x040fe2000780c0ff */
[----:B------:R-:W4:Y:S01]  /*7af90*/  LDL.LU.64 R58, [R1+0x1ab0] ;  /* 0x001ab000013a7983 */ /* 0x000f220000300a00 */
[C---:B------:R-:W-:Y:S02]  /*7afa0*/  LOP3.LUT P2, RZ, R230.reuse, 0x400, RZ, 0xc0, !PT ;  /* 0x00000400e6ff7812 */ /* 0x040fe4000784c0ff */
[----:B------:R-:W-:Y:S01]  /*7afb0*/  PRMT R33, R33, 0x7773, RZ ;  /* 0x0000777321217816 */ /* 0x000fe200000000ff */
[----:B------:R-:W4:Y:S01]  /*7afc0*/  LDL.LU.64 R54, [R1+0x1aa8] ;  /* 0x001aa80001367983 */ /* 0x000f220000300a00 */
[----:B------:R-:W-:Y:S02]  /*7afd0*/  PRMT R7, R37, 0x7770, RZ ;  /* 0x0000777025077816 */ /* 0x000fe400000000ff */
[C---:B------:R-:W-:Y:S01]  /*7afe0*/  LOP3.LUT P5, RZ, R230.reuse, 0x800, RZ, 0xc0, !PT ;  /* 0x00000800e6ff7812 */ /* 0x040fe200078ac0ff */
[----:B------:R-:W4:Y:S01]  /*7aff0*/  LDL.LU.64 R52, [R1+0x1aa0] ;  /* 0x001aa00001347983 */ /* 0x000f220000300a00 */
[----:B------:R-:W-:-:S02]  /*7b000*/  LOP3.LUT P6, RZ, R230, 0x100000, RZ, 0xc0, !PT ;  /* 0x00100000e6ff7812 */ /* 0x000fc400078cc0ff */
        /* <DEDUP_REMOVED lines=11> */
[----:B---3--:R1:W-:Y:S04]  /*7b0c0*/  @P0 STG.E.U8 desc[UR56][R224.64], R7 ;  /* 0x00000007e0000986 */ /* 0x0083e8000c101138 */
[----:B0-----:R-:W2:Y:S01]  /*7b0d0*/  LDL.LU.64 R38, [R1+0x1a98] ;  /* 0x001a980001267983 */ /* 0x001ea20000300a00 */
[----:B-1----:R-:W-:-:S03]  /*7b0e0*/  PRMT R7, R37, 0x7771, RZ ;  /* 0x0000777125077816 */ /* 0x002fc600000000ff */
[----:B------:R-:W3:Y:S04]  /*7b0f0*/  LDL.LU.64 R32, [R1+0x1a80] ;  /* 0x001a800001207983 */ /* 0x000ee80000300a00 */
[----:B----4-:R0:W-:Y:S04]  /*7b100*/  @P2 STG.E.U8 desc[UR56][R226.64], R7 ;  /* 0x00000007e2002986 */ /* 0x0101e8000c101138 */
[----:B------:R-:W4:Y:S01]  /*7b110*/  LDL.LU.64 R30, [R1+0x1a78] ;  /* 0x001a7800011e7983 */ /* 0x000f220000300a00 */
[----:B0-----:R-:W-:-:S05]  /*7b120*/  PRMT R7, R37, 0x7772, RZ ;  /* 0x0000777225077816 */ /* 0x001fca00000000ff */
[----:B------:R0:W-:Y:S04]  /*7b130*/  @P5 STG.E.U8 desc[UR56][R34.64], R7 ;  /* 0x0000000722005986 */ /* 0x0001e8000c101138 */
[----:B0-----:R-:W2:Y:S01]  /*7b140*/  LDL.LU.64 R34, [R1+0x2440] ;  /* 0x0024400001227983 */ /* 0x001ea20000300a00 */
[----:B------:R-:W-:Y:S02]  /*7b150*/  @P6 LOP3.LUT R8, R8, 0x80, RZ, 0xfc, !PT ;  /* 0x0000008008086812 */ /* 0x000fe400078efcff */
[----:B------:R-:W-:Y:S01]  /*7b160*/  LOP3.LUT P6, RZ, R230, 0x10000, RZ, 0xc0, !PT ;  /* 0x00010000e6ff7812 */ /* 0x000fe200078cc0ff */
[----:B------:R-:W4:Y:S01]  /*7b170*/  LDL.LU.64 R228, [R1+0x1a70] ;  /* 0x001a700001e47983 */ /* 0x000f220000300a00 */
[----:B------:R-:W-:Y:S02]  /*7b180*/  LOP3.LUT R8, R8, 0xfffffeff, RZ, 0xc0, !PT ;  /* 0xfffffeff08087812 */ /* 0x000fe400078ec0ff */
[----:B------:R-:W-:Y:S01]  /*7b190*/  PRMT R37, R37, 0x7773, RZ ;  /* 0x0000777325257816 */ /* 0x000fe200000000ff */
[----:B------:R-:W4:Y:S08]  /*7b1a0*/  LDL.LU.64 R28, [R1+0x1a68] ;  /* 0x001a6800011c7983 */ /* 0x000f300000300a00 */
        /* <DEDUP_REMOVED lines=10> */
[----:B------:R-:W-:-:S13]  /*7b250*/  LOP3.LUT P6, RZ, R230, 0x1000, RZ, 0xc0, !PT ;  /* 0x00001000e6ff7812 */ /* 0x000fda00078cc0ff */
[----:B------:R0:W-:Y:S01]  /*7b260*/  @P6 STG.E.U8 desc[UR56][R58.64], R37 ;  /* 0x000000253a006986 */ /* 0x0001e2000c101138 */
[----:B------:R-:W-:-:S03]  /*7b270*/  LOP3.LUT P6, RZ, R8, 0x800, RZ, 0xc0, !PT ;  /* 0x0000080008ff7812 */ /* 0x000fc600078cc0ff */
[----:B0-----:R-:W3:Y:S04]  /*7b280*/  LDL.LU.64 R36, [R1+0x1a88] ;  /* 0x001a880001247983 */ /* 0x001ee80000300a00 */
[----:B------:R-:W4:Y:S04]  /*7b290*/  LDL.LU.64 R224, [R1+0x1a60] ;  /* 0x001a600001e07983 */ /* 0x000f280000300a00 */
[----:B------:R-:W4:Y:S04]  /*7b2a0*/  LDL.LU.64 R226, [R1+0x1a58] ;  /* 0x001a580001e27983 */ /* 0x000f280000300a00 */
[----:B------:R-:W4:Y:S01]  /*7b2b0*/  LDL.LU.64 R58, [R1+0x1a50] ;  /* 0x001a5000013a7983 */ /* 0x000f220000300a00 */
[----:B--2---:R-:W-:-:S05]  /*7b2c0*/  PRMT R7, R34, 0x7770, RZ ;  /* 0x0000777022077816 */ /* 0x004fca00000000ff */
[----:B------:R0:W-:Y:S01]  /*7b2d0*/  @P6 STG.E.U8 desc[UR56][R54.64], R7 ;  /* 0x0000000736006986 */ /* 0x0001e2000c101138 */
[----:B------:R-:W-:Y:S02]  /*7b2e0*/  LOP3.LUT P6, RZ, R8, 0x400, RZ, 0xc0, !PT ;  /* 0x0000040008ff7812 */ /* 0x000fe400078cc0ff */
[----:B0-----:R-:W-:Y:S01]  /*7b2f0*/  PRMT R7, R34, 0x7771, RZ ;  /* 0x0000777122077816 */ /* 0x001fe200000000ff */
[----:B------:R-:W2:Y:S10]  /*7b300*/  LDL.LU.64 R54, [R1+0x1a48] ;  /* 0x001a480001367983 */ /* 0x000eb40000300a00 */
[----:B------:R0:W-:Y:S01]  /*7b310*/  @P6 STG.E.U8 desc[UR56][R52.64], R7 ;  /* 0x0000000734006986 */ /* 0x0001e2000c101138 */
[----:B------:R-:W-:-:S02]  /*7b320*/  LOP3.LUT P6, RZ, R8, 0x200, RZ, 0xc0, !PT ;  /* 0x0000020008ff7812 */ /* 0x000fc400078cc0ff */
[----:B0-----:R-:W-:Y:S01]  /*7b330*/  PRMT R7, R34, 0x7772, RZ ;  /* 0x0000777222077816 */ /* 0x001fe200000000ff */
[----:B------:R-:W2:Y:S10]  /*7b340*/  LDL.LU.64 R52, [R1+0x2438] ;  /* 0x0024380001347983 */ /* 0x000eb40000300a00 */
[----:B------:R0:W-:Y:S04]  /*7b350*/  @P6 STG.E.U8 desc[UR56][R38.64], R7 ;  /* 0x0000000726006986 */ /* 0x0001e8000c101138 */
[----:B0-----:R-:W3:Y:S01]  /*7b360*/  LDL.LU.64 R38, [R1+0x2430] ;  /* 0x0024300001267983 */ /* 0x001ee20000300a00 */
[----:B------:R-:W-:-:S02]  /*7b370*/  LOP3.LUT P6, RZ, R8, 0x100, RZ, 0xc0, !PT ;  /* 0x0000010008ff7812 */ /* 0x000fc400078cc0ff */
[----:B------:R-:W-:-:S11]  /*7b380*/  PRMT R34, R34, 0x7773, RZ ;  /* 0x0000777322227816 */ /* 0x000fd600000000ff */
[----:B---3--:R0:W-:Y:S04]  /*7b390*/  @P6 STG.E.U8 desc[UR56][R38.64], R34 ;  /* 0x0000002226006986 */ /* 0x0081e8000c101138 */
[----:B0-----:R-:W3:Y:S01]  /*7b3a0*/  LDL.LU.64 R38, [R1+0x2428] ;  /* 0x0024280001267983 */ /* 0x001ee20000300a00 */
[----:B------:R-:W-:Y:S02]  /*7b3b0*/  LOP3.LUT P6, RZ, R8, 0x80, RZ, 0xc0, !PT ;  /* 0x0000008008ff7812 */ /* 0x000fe400078cc0ff */
[C---:B------:R-:W-:Y:S02]  /*7b3c0*/  LOP3.LUT P1, RZ, R230.reuse, 0x200000, RZ, 0xc0, !PT ;  /* 0x00200000e6ff7812 */ /* 0x040fe4000782c0ff */
[C---:B------:R-:W-:Y:S02]  /*7b3d0*/  LOP3.LUT P4, RZ, R230.reuse, 0x400000, RZ, 0xc0, !PT ;  /* 0x00400000e6ff7812 */ /* 0x040fe4000788c0ff */
[----:B------:R-:W-:-:S02]  /*7b3e0*/  LOP3.LUT P3, RZ, R230, 0x800000, RZ, 0xc0, !PT ;  /* 0x00800000e6ff7812 */ /* 0x000fc4000786c0ff */
[C---:B------:R-:W-:Y:S02]  /*7b3f0*/  LOP3.LUT P0, RZ, R230.reuse, 0x1000000, RZ, 0xc0, !PT ;  /* 0x01000000e6ff7812 */ /* 0x040fe4000780c0ff */
[C---:B------:R-:W-:Y:S02]  /*7b400*/  LOP3.LUT P2, RZ, R230.reuse, 0x2000000, RZ, 0xc0, !PT ;  /* 0x02000000e6ff7812 */ /* 0x040fe4000784c0ff */
[----:B------:R-:W-:Y:S02]  /*7b410*/  LOP3.LUT P5, RZ, R230, 0x4000000, RZ, 0xc0, !PT ;  /* 0x04000000e6ff7812 */ /* 0x000fe400078ac0ff */
[----:B---3--:R-:W-:-:S05]  /*7b420*/  PRMT R7, R38, 0x7770, RZ ;  /* 0x0000777026077816 */ /* 0x008fca00000000ff */
[----:B------:R0:W-:Y:S01]  /*7b430*/  @P6 STG.E.U8 desc[UR56][R36.64], R7 ;  /* 0x0000000724006986 */ /* 0x0001e2000c101138 */
[----:B------:R-:W-:Y:S02]  /*7b440*/  LOP3.LUT P6, RZ, R8, 0x40, RZ, 0xc0, !PT ;  /* 0x0000004008ff7812 */ /* 0x000fe400078cc0ff */
[----:B0-----:R-:W-:-:S11]  /*7b450*/  PRMT R7, R38, 0x7771, RZ ;  /* 0x0000777126077816 */ /* 0x001fd600000000ff */
[----:B------:R0:W-:Y:S01]  /*7b460*/  @P6 STG.E.U8 desc[UR56][R32.64], R7 ;  /* 0x0000000720006986 */ /* 0x0001e2000c101138 */
[----:B------:R-:W-:Y:S02]  /*7b470*/  LOP3.LUT P6, RZ, R8, 0x20, RZ, 0xc0, !PT ;  /* 0x0000002008ff7812 */ /* 0x000fe400078cc0ff */
[----:B0-----:R-:W-:-:S11]  /*7b480*/  PRMT R7, R38, 0x7772, RZ ;  /* 0x0000777226077816 */ /* 0x001fd600000000ff */
[----:B----4-:R0:W-:Y:S01]  /*7b490*/  @P6 STG.E.U8 desc[UR56][R30.64], R7 ;  /* 0x000000071e006986 */ /* 0x0101e2000c101138 */
[----:B------:R-:W-:Y:S02]  /*7b4a0*/  LOP3.LUT P6, RZ, R8, 0x10, RZ, 0xc0, !PT ;  /* 0x0000001008ff7812 */ /* 0x000fe400078cc0ff */
[----:B------:R-:W-:Y:S02]  /*7b4b0*/  PRMT R38, R38, 0x7773, RZ ;  /* 0x0000777326267816 */ /* 0x000fe400000000ff */
[----:B0-----:R-:W-:-:S09]  /*7b4c0*/  PRMT R7, R35, 0x7770, RZ ;  /* 0x0000777023077816 */ /* 0x001fd200000000ff */
[----:B------:R-:W-:Y:S04]  /*7b4d0*/  @P6 STG.E.U8 desc[UR56][R228.64], R38 ;  /* 0x00000026e4006986 */ /* 0x000fe8000c101138 */
[----:B------:R0:W-:Y:S02]  /*7b4e0*/  @P1 STG.E.U8 desc[UR56][R28.64], R7 ;  /* 0x000000071c001986 */ /* 0x0001e4000c101138 */
[----:B0-----:R-:W-:-:S05]  /*7b4f0*/  PRMT R7, R35, 0x7771, RZ ;  /* 0x0000777123077816 */ /* 0x001fca00000000ff */
[----:B------:R0:W-:Y:S02]  /*7b500*/  @P4 STG.E.U8 desc[UR56][R224.64], R7 ;  /* 0x00000007e0004986 */ /* 0x0001e4000c101138 */
[C---:B0-----:R-:W-:Y:S02]  /*7b510*/  PRMT R7, R35.reuse, 0x7772, RZ ;  /* 0x0000777223077816 */ /* 0x041fe400000000ff */
[----:B------:R-:W-:-:S03]  /*7b520*/  PRMT R35, R35, 0x7773, RZ ;  /* 0x0000777323237816 */ /* 0x000fc600000000ff */
[----:B------:R0:W-:Y:S04]  /*7b530*/  @P3 STG.E.U8 desc[UR56][R226.64], R7 ;  /* 0x00000007e2003986 */ /* 0x0001e8000c101138 */
[----:B------:R-:W-:Y:S01]  /*7b540*/  @P0 STG.E.U8 desc[UR56][R58.64], R35 ;  /* 0x000000233a000986 */ /* 0x000fe2000c101138 */
[----:B0-----:R-:W-:-:S05]  /*7b550*/  PRMT R7, R39, 0x7770, RZ ;  /* 0x0000777027077816 */ /* 0x001fca00000000ff */
[----:B--2---:R0:W-:Y:S02]  /*7b560*/  @P2 STG.E.U8 desc[UR56][R54.64], R7 ;  /* 0x0000000736002986 */ /* 0x0041e4000c101138 */
[----:B0-----:R-:W-:-:S05]  /*7b570*/  PRMT R7, R39, 0x7771, RZ ;  /* 0x0000777127077816 */ /* 0x001fca00000000ff */
[----:B------:R0:W-:Y:S04]  /*7b580*/  @P5 STG.E.U8 desc[UR56][R52.64], R7 ;  /* 0x0000000734005986 */ /* 0x0001e8000c101138 */
[----:B0-----:R-:W2:Y:S04]  /*7b590*/  LDL.LU.64 R52, [R1+0x2420] ;  /* 0x0024200001347983 */ /* 0x001ea80000300a00 */
[----:B------:R-:W3:Y:S04]  /*7b5a0*/  LDL.LU.64 R58, [R1+0x1a38] ;  /* 0x001a3800013a7983 */ /* 0x000ee80000300a00 */
[----:B------:R-:W4:Y:S04]  /*7b5b0*/  LDL.LU.64 R54, [R1+0x1a30] ;  /* 0x001a300001367983 */ /* 0x000f280000300a00 */
[----:B------:R-:W2:Y:S01]  /*7b5c0*/  LDL.LU.64 R228, [R1+0x1a28] ;  /* 0x001a280001e47983 */ /* 0x000ea20000300a00 */
[----:B------:R-:W-:-:S03]  /*7b5d0*/  LOP3.LUT P3, RZ, R230, 0x8000000, RZ, 0xc0, !PT ;  /* 0x08000000e6ff7812 */ /* 0x000fc6000786c0ff */
[----:B------:R-:W2:Y:S01]  /*7b5e0*/  LDL.LU.64 R28, [R1+0x1a18] ;  /* 0x001a1800011c7983 */ /* 0x000ea20000300a00 */
[C---:B------:R-:W-:Y:S02]  /*7b5f0*/  LOP3.LUT P0, RZ, R230.reuse, 0x10000000, RZ, 0xc0, !PT ;  /* 0x10000000e6ff7812 */ /* 0x040fe4000780c0ff */
[C---:B------:R-:W-:Y:S01]  /*7b600*/  LOP3.LUT P2, RZ, R230.reuse, 0x20000000, RZ, 0xc0, !PT ;  /* 0x20000000e6ff7812 */ /* 0x040fe2000784c0ff */
[----:B------:R-:W2:Y:S01]  /*7b610*/  LDL.LU.64 R224, [R1+0x1a10] ;  /* 0x001a100001e07983 */ /* 0x000ea20000300a00 */
[C---:B------:R-:W-:Y:S02]  /*7b620*/  PRMT R7, R39.reuse, 0x7772, RZ ;  /* 0x0000777227077816 */ /* 0x040fe400000000ff */
[----:B------:R-:W-:Y:S01]  /*7b630*/  LOP3.LUT P5, RZ, R230, 0x40000000, RZ, 0xc0, !PT ;  /* 0x40000000e6ff7812 */ /* 0x000fe200078ac0ff */
[----:B------:R-:W2:Y:S01]  /*7b640*/  LDL.LU.64 R226, [R1+0x1a08] ;  /* 0x001a080001e27983 */ /* 0x000ea20000300a00 */
[----:B------:R-:W-:Y:S02]  /*7b650*/  PRMT R39, R39, 0x7773, RZ ;  /* 0x0000777327277816 */ /* 0x000fe400000000ff */
        /* <DEDUP_REMOVED lines=12> */
[----:B----4-:R0:W-:Y:S01]  /*7b720*/  @P0 STG.E.U8 desc[UR56][R54.64], R39 ;  /* 0x0000002736000986 */ /* 0x0101e2000c101138 */
[----:B--2---:R-:W-:-:S03]  /*7b730*/  PRMT R7, R52, 0x7770, RZ ;  /* 0x0000777034077816 */ /* 0x004fc600000000ff */
[----:B------:R-:W2:Y:S04]  /*7b740*/  LDL.LU.64 R58, [R1+0x1a00] ;  /* 0x001a0000013a7983 */ /* 0x000ea80000300a00 */
[----:B------:R1:W-:Y:S04]  /*7b750*/  @P2 STG.E.U8 desc[UR56][R228.64], R7 ;  /* 0x00000007e4002986 */ /* 0x0003e8000c101138 */
[----:B0-----:R-:W3:Y:S04]  /*7b760*/  LDL.LU.64 R54, [R1+0x19f8] ;  /* 0x0019f80001367983 */ /* 0x001ee80000300a00 */
[----:B------:R-:W4:Y:S01]  /*7b770*/  LDL.LU.64 R38, [R1+0x19f0] ;  /* 0x0019f00001267983 */ /* 0x000f220000300a00 */
[----:B-1----:R-:W-:-:S03]  /*7b780*/  PRMT R7, R52, 0x7771, RZ ;  /* 0x0000777134077816 */ /* 0x002fc600000000ff */
[----:B------:R-:W4:Y:S04]  /*7b790*/  LDL.LU.64 R34, [R1+0x19e8] ;  /* 0x0019e80001227983 */ /* 0x000f280000300a00 */
[----:B------:R-:W4:Y:S04]  /*7b7a0*/  LDL.LU.64 R36, [R1+0x19e0] ;  /* 0x0019e00001247983 */ /* 0x000f280000300a00 */
[----:B------:R0:W-:Y:S04]  /*7b7b0*/  @P5 STG.E.U8 desc[UR56][R56.64], R7 ;  /* 0x0000000738005986 */ /* 0x0001e8000c101138 */
[----:B0-----:R-:W2:Y:S01]  /*7b7c0*/  LDL.LU.64 R56, [R1+0x2418] ;  /* 0x0024180001387983 */ /* 0x001ea20000300a00 */
[----:B------:R-:W-:-:S02]  /*7b7d0*/  @P6 LOP3.LUT R9, R9, 0x80000000, RZ, 0xfc, !PT ;  /* 0x8000000009096812 */ /* 0x000fc400078efcff */
[C---:B------:R-:W-:Y:S01]  /*7b7e0*/  LOP3.LUT P6, RZ, R231.reuse, 0x8, RZ, 0xc0, !PT ;  /* 0x00000008e7ff7812 */ /* 0x040fe200078cc0ff */
[----:B------:R-:W4:Y:S01]  /*7b7f0*/  LDL.LU.64 R32, [R1+0x19d0] ;  /* 0x0019d00001207983 */ /* 0x000f220000300a00 */
[----:B------:R-:W-:Y:S02]  /*7b800*/  LOP3.LUT R8, R8, 0xfffffffe, RZ, 0xc0, !PT ;  /* 0xfffffffe08087812 */ /* 0x000fe400078ec0ff */
[----:B------:R-:W-:Y:S01]  /*7b810*/  PRMT R7, R52, 0x7772, RZ ;  /* 0x0000777234077816 */ /* 0x000fe200000000ff */
[----:B------:R-:W4:Y:S08]  /*7b820*/  LDL.LU.64 R30, [R1+0x19c8] ;  /* 0x0019c800011e7983 */ /* 0x000f300000300a00 */
[----:B------:R-:W-:Y:S01]  /*7b830*/  @P6 LOP3.LUT R8, R8, 0x1, RZ, 0xfc, !PT ;  /* 0x0000000108086812 */ /* 0x000fe200078efcff */
        /* <DEDUP_REMOVED lines=11> */
[----:B------:R-:W-:-:S11]  /*7b8f0*/  PRMT R52, R52, 0x7773, RZ ;  /* 0x0000777334347816 */ /* 0x000fd600000000ff */
[----:B------:R0:W-:Y:S01]  /*7b900*/  @P6 STG.E.U8 desc[UR56][R28.64], R7 ;  /* 0x000000071c006986 */ /* 0x0001e2000c101138 */
[----:B------:R-:W-:-:S03]  /*7b910*/  LOP3.LUT P6, RZ, R8, 0x8, RZ, 0xc0, !PT ;  /* 0x0000000808ff7812 */ /* 0x000fc600078cc0ff */
[----:B0-----:R-:W4:Y:S10]  /*7b920*/  LDL.LU.64 R28, [R1+0x19b8] ;  /* 0x0019b800011c7983 */ /* 0x001f340000300a00 */
[----:B------:R0:W-:Y:S01]  /*7b930*/  @P6 STG.E.U8 desc[UR56][R224.64], R52 ;  /* 0x00000034e0006986 */ /* 0x0001e2000c101138 */
[----:B------:R-:W-:-:S03]  /*7b940*/  LOP3.LUT P6, RZ, R8, 0x4, RZ, 0xc0, !PT ;  /* 0x0000000408ff7812 */ /* 0x000fc600078cc0ff */
[----:B0-----:R-:W4:Y:S01]  /*7b950*/  LDL.LU.64 R224, [R1+0x19b0] ;  /* 0x0019b00001e07983 */ /* 0x001f220000300a00 */
[----:B--2---:R-:W-:-:S09]  /*7b960*/  PRMT R7, R56, 0x7770, RZ ;  /* 0x0000777038077816 */ /* 0x004fd200000000ff */
        /* <DEDUP_REMOVED lines=8> */
[----:B---3--:R0:W-:Y:S04]  /*7b9f0*/  @P6 STG.E.U8 desc[UR56][R54.64], R7 ;  /* 0x0000000736006986 */ /* 0x0081e8000c101138 */
[----:B0-----:R-:W3:Y:S01]  /*7ba00*/  LDL.LU.64 R54, [R1+0x2408] ;  /* 0x0024080001367983 */ /* 0x001ee20000300a00 */
[----:B------:R-:W-:-:S02]  /*7ba10*/  LOP3.LUT P6, RZ, R9, 0x80000000, RZ, 0xc0, !PT ;  /* 0x8000000009ff7812 */ /* 0x000fc400078cc0ff */
[----:B------:R-:W-:Y:S02]  /*7ba20*/  PRMT R56, R56, 0x7773, RZ ;  /* 0x0000777338387816 */ /* 0x000fe400000000ff */
[----:B------:R-:W-:-:S09]  /*7ba30*/  PRMT R7, R53, 0x7770, RZ ;  /* 0x0000777035077816 */ /* 0x000fd200000000ff */
[----:B----4-:R-:W-:Y:S01]  /*7ba40*/  @P6 STG.E.U8 desc[UR56][R38.64], R56 ;  /* 0x0000003826006986 */ /* 0x010fe2000c101138 */
[----:B------:R-:W-:-:S13]  /*7ba50*/  LOP3.LUT P6, RZ, R9, 0x40000000, RZ, 0xc0, !PT ;  /* 0x4000000009ff7812 */ /* 0x000fda00078cc0ff */
[----:B------:R0:W-:Y:S01]  /*7ba60*/  @P6 STG.E.U8 desc[UR56][R34.64], R7 ;  /* 0x0000000722006986 */ /* 0x0001e2000c101138 */
[----:B------:R-:W-:Y:S02]  /*7ba70*/  LOP3.LUT P6, RZ, R9, 0x20000000, RZ, 0xc0, !PT ;  /* 0x2000000009ff7812 */ /* 0x000fe400078cc0ff */
[----:B0-----:R-:W-:-:S11]  /*7ba80*/  PRMT R7, R53, 0x7771, RZ ;  /* 0x0000777135077816 */ /* 0x001fd600000000ff */
[----:B------:R0:W-:Y:S01]  /*7ba90*/  @P6 STG.E.U8 desc[UR56][R36.64], R7 ;  /* 0x0000000724006986 */ /* 0x0001e2000c101138 */
[----:B------:R-:W-:Y:S02]  /*7baa0*/  LOP3.LUT P6, RZ, R9, 0x10000000, RZ, 0xc0, !PT ;  /* 0x1000000009ff7812 */ /* 0x000fe400078cc0ff */
[----:B0-----:R-:W-:-:S11]  /*7bab0*/  PRMT R7, R53, 0x7772, RZ ;  /* 0x0000777235077816 */ /* 0x001fd600000000ff */
[----:B---3--:R0:W-:Y:S04]  /*7bac0*/  @P6 STG.E.U8 desc[UR56][R54.64], R7 ;  /* 0x0000000736006986 */ /* 0x0081e8000c101138 */
[----:B0-----:R-:W3:Y:S01]  /*7bad0*/  LDL.LU.64 R54, [R1+0x2400] ;  /* 0x0024000001367983 */ /* 0x001ee20000300a00 */
[C---:B------:R-:W-:Y:S02]  /*7bae0*/  LOP3.LUT P1, RZ, R231.reuse, 0x100, RZ, 0xc0, !PT ;  /* 0x00000100e7ff7812 */ /* 0x040fe4000782c0ff */
[C---:B------:R-:W-:Y:S02]  /*7baf0*/  LOP3.LUT P4, RZ, R231.reuse, 0x200, RZ, 0xc0, !PT ;  /* 0x00000200e7ff7812 */ /* 0x040fe4000788c0ff */
[----:B------:R-:W-:Y:S02]  /*7bb00*/  LOP3.LUT P3, RZ, R231, 0x400, RZ, 0xc0, !PT ;  /* 0x00000400e7ff7812 */ /* 0x000fe4000786c0ff */
[----:B------:R-:W-:-:S02]  /*7bb10*/  PRMT R53, R53, 0x7773, RZ ;  /* 0x0000777335357816 */ /* 0x000fc400000000ff */
[----:B------:R-:W-:Y:S02]  /*7bb20*/  PRMT R7, R57, 0x7770, RZ ;  /* 0x0000777039077816 */ /* 0x000fe400000000ff */
[----:B------:R-:W-:-:S03]  /*7bb30*/  LOP3.LUT P0, RZ, R231, 0x800, RZ, 0xc0, !PT ;  /* 0x00000800e7ff7812 */ /* 0x000fc6000780c0ff */
[----:B------:R-:W-:Y:S04]  /*7bb40*/  @P1 STG.E.U8 desc[UR56][R32.64], R53 ;  /* 0x0000003520001986 */ /* 0x000fe8000c101138 */
[----:B------:R0:W-:Y:S01]  /*7bb50*/  @P4 STG.E.U8 desc[UR56][R30.64], R7 ;  /* 0x000000071e004986 */ /* 0x0001e2000c101138 */
[C---:B------:R-:W-:Y:S02]  /*7bb60*/  LOP3.LUT P2, RZ, R231.reuse, 0x1000, RZ, 0xc0, !PT ;  /* 0x00001000e7ff7812 */ /* 0x040fe4000784c0ff */
[----:B------:R-:W-:Y:S02]  /*7bb70*/  LOP3.LUT P5, RZ, R231, 0x2000, RZ, 0xc0, !PT ;  /* 0x00002000e7ff7812 */ /* 0x000fe400078ac0ff */
[----:B0-----:R-:W-:-:S05]  /*7bb80*/  PRMT R7, R57, 0x7771, RZ ;  /* 0x0000777139077816 */ /* 0x001fca00000000ff */
[----:B------:R0:W-:Y:S01]  /*7bb90*/  @P3 STG.E.U8 desc[UR56][R228.64], R7 ;  /* 0x00000007e4003986 */ /* 0x0001e2000c101138 */
[----:B------:R-:W-:Y:S02]  /*7bba0*/  LOP3.LUT P3, RZ, R231, 0x4000, RZ, 0xc0, !PT ;  /* 0x00004000e7ff7812 */ /* 0x000fe4000786c0ff */
[C---:B0-----:R-:W-:Y:S01]  /*7bbb0*/  PRMT R7, R57.reuse, 0x7772, RZ ;  /* 0x0000777239077816 */ /* 0x041fe200000000ff */
[----:B------:R-:W4:Y:S01]  /*7bbc0*/  LDL.LU.64 R228, [R1+0x1990] ;  /* 0x0019900001e47983 */ /* 0x000f220000300a00 */
[----:B------:R-:W-:-:S03]  /*7bbd0*/  PRMT R57, R57, 0x7773, RZ ;  /* 0x0000777339397816 */ /* 0x000fc600000000ff */
[----:B------:R0:W-:Y:S04]  /*7bbe0*/  @P0 STG.E.U8 desc[UR56][R28.64], R7 ;  /* 0x000000071c000986 */ /* 0x0001e8000c101138 */
[----:B------:R1:W-:Y:S04]  /*7bbf0*/  @P2 STG.E.U8 desc[UR56][R224.64], R57 ;  /* 0x00000039e0002986 */ /* 0x0003e8000c101138 */
[----:B0-----:R-:W4:Y:S04]  /*7bc00*/  LDL.LU.64 R28, [R1+0x1988] ;  /* 0x00198800011c7983 */ /* 0x001f280000300a00 */
[----:B-1----:R-:W4:Y:S01]  /*7bc10*/  LDL.LU.64 R224, [R1+0x1980] ;  /* 0x0019800001e07983 */ /* 0x002f220000300a00 */
[----:B------:R-:W-:-:S02]  /*7bc20*/  LOP3.LUT P0, RZ, R231, 0x8000, RZ, 0xc0, !PT ;  /* 0x00008000e7ff7812 */ /* 0x000fc4000780c0ff */
[----:B------:R-:W-:Y:S02]  /*7bc30*/  LOP3.LUT P6, RZ, R231, 0x4000000, RZ, 0xc0, !PT ;  /* 0x04000000e7ff7812 */ /* 0x000fe400078cc0ff */
[----:B------:R-:W-:-:S11]  /*7bc40*/  LOP3.LUT R9, R9, 0xffefffff, RZ, 0xc0, !PT ;  /* 0xffefffff09097812 */ /* 0x000fd600078ec0ff */
[----:B------:R-:W-:Y:S02]  /*7bc50*/  @P6 LOP3.LUT R9, R9, 0x100000, RZ, 0xfc, !PT ;  /* 0x0010000009096812 */ /* 0x000fe400078efcff */
[----:B------:R-:W-:Y:S02]  /*7bc60*/  LOP3.LUT P6, RZ, R231, 0x2000000, RZ, 0xc0, !PT ;  /* 0x02000000e7ff7812 */ /* 0x000fe400078cc0ff */
[----:B---3--:R-:W-:-:S05]  /*7bc70*/  PRMT R7, R54, 0x7770, RZ ;  /* 0x0000777036077816 */ /* 0x008fca00000000ff */
[----:B--2---:R0:W-:Y:S02]  /*7bc80*/  @P5 STG.E.U8 desc[UR56][R226.64], R7 ;  /* 0x00000007e2005986 */ /* 0x0041e4000c101138 */
[C---:B0-----:R-:W-:Y:S02]  /*7bc90*/  PRMT R7, R54.reuse, 0x7771, RZ ;  /* 0x0000777136077816 */ /* 0x041fe400000000ff */
[----:B------:R-:W2:Y:S04]  /*7bca0*/  LDL.LU.64 R226, [R1+0x1978] ;  /* 0x0019780001e27983 */ /* 0x000ea80000300a00 */
[----:B------:R-:W3:Y:S04]  /*7bcb0*/  LDL.LU.64 R56, [R1+0x1970] ;  /* 0x0019700001387983 */ /* 0x000ee80000300a00 */
[----:B------:R0:W-:Y:S04]  /*7bcc0*/  @P3 STG.E.U8 desc[UR56][R58.64], R7 ;  /* 0x000000073a003986 */ /* 0x0001e8000c101138 */
[----:B0-----:R-:W2:Y:S04]  /*7bcd0*/  LDL.LU.64 R58, [R1+0x23f8] ;  /* 0x0023f800013a7983 */ /* 0x001ea80000300a00 */
[----:B------:R-:W3:Y:S04]  /*7bce0*/  LDL.LU.64 R52, [R1+0x1968] ;  /* 0x0019680001347983 */ /* 0x000ee80000300a00 */
[----:B------:R-:W3:Y:S01]  /*7bcf0*/  LDL.LU.64 R38, [R1+0x1960] ;  /* 0x0019600001267983 */ /* 0x000ee20000300a00 */
[----:B------:R-:W-:-:S05]  /*7bd00*/  PRMT R7, R54, 0x7772, RZ ;  /* 0x0000777236077816 */ /* 0x000fca00000000ff */
[----:B------:R0:W-:Y:S04]  /*7bd10*/  @P0 STG.E.U8 desc[UR56][R220.64], R7 ;  /* 0x00000007dc000986 */ /* 0x0001e8000c101138 */
[----:B0-----:R-:W3:Y:S04]  /*7bd20*/  LDL.LU.64 R220, [R1+0x23f0] ;  /* 0x0023f00001dc7983 */ /* 0x001ee80000300a00 */
[----:B------:R-:W3:Y:S01]  /*7bd30*/  LDL.LU.64 R34, [R1+0x1958] ;  /* 0x0019580001227983 */ /* 0x000ee20000300a00 */
[----:B------:R-:W-:Y:S02]  /*7bd40*/  LOP3.LUT R9, R9, 0xffdfffff, RZ, 0xc0, !PT ;  /* 0xffdfffff09097812 */ /* 0x000fe400078ec0ff */
[----:B------:R-:W-:Y:S01]  /*7bd50*/  LOP3.LUT P2, RZ, R231, 0x10000, RZ, 0xc0, !PT ;  /* 0x00010000e7ff7812 */ /* 0x000fe2000784c0ff */
[----:B------:R-:W3:Y:S01]  /*7bd60*/  LDL.LU.64 R36, [R1+0x1948] ;  /* 0x0019480001247983 */ /* 0x000ee20000300a00 */
[----:B------:R-:W-:-:S02]  /*7bd70*/  @P6 LOP3.LUT R9, R9, 0x200000, RZ, 0xfc, !PT ;  /* 0x0020000009096812 */ /* 0x000fc400078efcff */
[----:B------:R-:W-:Y:S01]  /*7bd80*/  LOP3.LUT P6, RZ, R231, 0x1000000, RZ, 0xc0, !PT ;  /* 0x01000000e7ff7812 */ /* 0x000fe200078cc0ff */
[----:B------:R-:W3:Y:S01]  /*7bd90*/  LDL.LU.64 R32, [R1+0x1940] ;  /* 0x0019400001207983 */ /* 0x000ee20000300a00 */
[----:B------:R-:W-:Y:S02]  /*7bda0*/  LOP3.LUT R9, R9, 0xffbfffff, RZ, 0xc0, !PT ;  /* 0xffbfffff09097812 */ /* 0x000fe400078ec0ff */
[----:B------:R-:W-:Y:S01]  /*7bdb0*/  LOP3.LUT P5, RZ, R231, 0x20000, RZ, 0xc0, !PT ;  /* 0x00020000e7ff7812 */ /* 0x000fe200078ac0ff */
[----:B------:R-:W3:Y:S08]  /*7bdc0*/  LDL.LU.64 R30, [R1+0x1938] ;  /* 0x00193800011e7983 */ /* 0x000ef00000300a00 */
        /* <DEDUP_REMOVED lines=15> */
[----:B------:R-:W-:-:S09]  /*7bec0*/  PRMT R54, R54, 0x7773, RZ ;  /* 0x0000777336367816 */ /* 0x000fd200000000ff */
[----:B------:R-:W-:Y:S02]  /*7bed0*/  @P6 LOP3.LUT R9, R9, 0x8000000, RZ, 0xfc, !PT ;  /* 0x0800000009096812 */ /* 0x000fe400078efcff */
[----:B------:R-:W-:Y:S01]  /*7bee0*/  LOP3.LUT P6, RZ, R231, 0x40000, RZ, 0xc0, !PT ;  /* 0x00040000e7ff7812 */ /* 0x000fe200078cc0ff */
[----:B----4-:R0:W-:Y:S04]  /*7bef0*/  @P2 STG.E.U8 desc[UR56][R228.64], R54 ;  /* 0x00000036e4002986 */ /* 0x0101e8000c101138 */
[----:B0-----:R-:W4:Y:S01]  /*7bf00*/  LDL.LU.64 R228, [R1+0x1930] ;  /* 0x0019300001e47983 */ /* 0x001f220000300a00 */
[----:B--2---:R-:W-:-:S05]  /*7bf10*/  PRMT R7, R58, 0x7770, RZ ;  /* 0x000077703a077816 */ /* 0x004fca00000000ff */
[----:B------:R0:W-:Y:S02]  /*7bf20*/  @P5 STG.E.U8 desc[UR56][R28.64], R7 ;  /* 0x000000071c005986 */ /* 0x0001e4000c101138 */
[C---:B0-----:R-:W-:Y:S02]  /*7bf30*/  PRMT R7, R58.reuse, 0x7771, RZ ;  /* 0x000077713a077816 */ /* 0x041fe400000000ff */
[----:B------:R-:W2:Y:S04]  /*7bf40*/  LDL.LU.64 R28, [R1+0x1928] ;  /* 0x00192800011c7983 */ /* 0x000ea80000300a00 */
[----:B------:R0:W-:Y:S01]  /*7bf50*/  @P6 STG.E.U8 desc[UR56][R224.64], R7 ;  /* 0x00000007e0006986 */ /* 0x0001e2000c101138 */
[C---:B------:R-:W-:Y:S02]  /*7bf60*/  LOP3.LUT P6, RZ, R9.reuse, 0x8000000, RZ, 0xc0, !PT ;  /* 0x0800000009ff7812 */ /* 0x040fe400078cc0ff */
[----:B0-----:R-:W-:Y:S01]  /*7bf70*/  PRMT R7, R58, 0x7772, RZ ;  /* 0x000077723a077816 */ /* 0x001fe200000000ff */
[----:B------:R-:W2:Y:S10]  /*7bf80*/  LDL.LU.64 R224, [R1+0x1920] ;  /* 0x0019200001e07983 */ /* 0x000eb40000300a00 */
[----:B------:R0:W-:Y:S01]  /*7bf90*/  @P6 STG.E.U8 desc[UR56][R226.64], R7 ;  /* 0x00000007e2006986 */ /* 0x0001e2000c101138 */
[----:B------:R-:W-:-:S02]  /*7bfa0*/  LOP3.LUT P6, RZ, R9, 0x4000000, RZ, 0xc0, !PT ;  /* 0x0400000009ff7812 */ /* 0x000fc400078cc0ff */
[----:B------:R-:W-:Y:S02]  /*7bfb0*/  PRMT R58, R58, 0x7773, RZ ;  /* 0x000077733a3a7816 */ /* 0x000fe400000000ff */
[----:B0-----:R-:W-:Y:S01]  /*7bfc0*/  PRMT R7, R55, 0x7770, RZ ;  /* 0x0000777037077816 */ /* 0x001fe200000000ff */
[----:B------:R-:W2:Y:S08]  /*7bfd0*/  LDL.LU.64 R226, [R1+0x1918] ;  /* 0x0019180001e27983 */ /* 0x000eb00000300a00 */
[----:B---3--:R-:W-:Y:S01]  /*7bfe0*/  @P6 STG.E.U8 desc[UR56][R56.64], R58 ;  /* 0x0000003a38006986 */ /* 0x008fe2000c101138 */
[----:B------:R-:W-:-:S13]  /*7bff0*/  LOP3.LUT P6, RZ, R9, 0x2000000, RZ, 0xc0, !PT ;  /* 0x0200000009ff7812 */ /* 0x000fda00078cc0ff */
[----:B------:R0:W-:Y:S01]  /*7c000*/  @P6 STG.E.U8 desc[UR56][R52.64], R7 ;  /* 0x0000000734006986 */ /* 0x0001e2000c101138 */
[----:B------:R-:W-:Y:S02]  /*7c010*/  LOP3.LUT P6, RZ, R9, 0x1000000, RZ, 0xc0, !PT ;  /* 0x0100000009ff7812 */ /* 0x000fe400078cc0ff */
[----:B0-----:R-:W-:-:S11]  /*7c020*/  PRMT R7, R55, 0x7771, RZ ;  /* 0x0000777137077816 */ /* 0x001fd600000000ff */
[----:B------:R0:W-:Y:S01]  /*7c030*/  @P6 STG.E.U8 desc[UR56][R38.64], R7 ;  /* 0x0000000726006986 */ /* 0x0001e2000c101138 */
[----:B------:R-:W-:Y:S02]  /*7c040*/  LOP3.LUT P6, RZ, R9, 0x800000, RZ, 0xc0, !PT ;  /* 0x0080000009ff7812 */ /* 0x000fe400078cc0ff */
[----:B0-----:R-:W-:-:S11]  /*7c050*/  PRMT R7, R55, 0x7772, RZ ;  /* 0x0000777237077816 */ /* 0x001fd600000000ff */
[----:B------:R-:W-:Y:S01]  /*7c060*/  @P6 STG.E.U8 desc[UR56][R34.64], R7 ;  /* 0x0000000722006986 */ /* 0x000fe2000c101138 */
[----:B------:R-:W-:Y:S02]  /*7c070*/  LOP3.LUT P6, RZ, R9, 0x400000, RZ, 0xc0, !PT ;  /* 0x0040000009ff7812 */ /* 0x000fe400078cc0ff */
[----:B------:R-:W-:-:S11]  /*7c080*/  PRMT R55, R55, 0x7773, RZ ;  /* 0x0000777337377816 */ /* 0x000fd600000000ff */
[----:B------:R0:W-:Y:S04]  /*7c090*/  @P6 STG.E.U8 desc[UR56][R60.64], R55 ;  /* 0x000000373c006986 */ /* 0x0001e8000c101138 */
[----:B0-----:R-:W3:Y:S01]  /*7c0a0*/  LDL.LU.64 R60, [R1+0x23e8] ;  /* 0x0023e800013c7983 */ /* 0x001ee20000300a00 */
[----:B------:R-:W-:Y:S02]  /*7c0b0*/  LOP3.LUT P6, RZ, R9, 0x200000, RZ, 0xc0, !PT ;  /* 0x0020000009ff7812 */ /* 0x000fe400078cc0ff */
[----:B------:R-:W-:Y:S02]  /*7c0c0*/  PRMT R7, R59, 0x7770, RZ ;  /* 0x000077703b077816 */ /* 0x000fe400000000ff */
[----:B------:R-:W-:-:S09]  /*7c0d0*/  LOP3.LUT P1, RZ, R231, 0x8000000, RZ, 0xc0, !PT ;  /* 0x08000000e7ff7812 */ /* 0x000fd2000782c0ff */
[----:B------:R0:W-:Y:S01]  /*7c0e0*/  @P6 STG.E.U8 desc[UR56][R36.64], R7 ;  /* 0x0000000724006986 */ /* 0x0001e2000c101138 */
[----:B------:R-:W-:Y:S02]  /*7c0f0*/  LOP3.LUT P6, RZ, R9, 0x100000, RZ, 0xc0, !PT ;  /* 0x0010000009ff7812 */ /* 0x000fe400078cc0ff */
[C---:B------:R-:W-:Y:S02]  /*7c100*/  LOP3.LUT P4, RZ, R231.reuse, 0x10000000, RZ, 0xc0, !PT ;  /* 0x10000000e7ff7812 */ /* 0x040fe4000788c0ff */
[----:B------:R-:W-:Y:S02]  /*7c110*/  LOP3.LUT P3, RZ, R231, 0x20000000, RZ, 0xc0, !PT ;  /* 0x20000000e7ff7812 */ /* 0x000fe4000786c0ff */
[----:B0-----:R-:W-:-:S07]  /*7c120*/  PRMT R7, R59, 0x7771, RZ ;  /* 0x000077713b077816 */ /* 0x001fce00000000ff */
[----:B------:R0:W-:Y:S01]  /*7c130*/  @P6 STG.E.U8 desc[UR56][R32.64], R7 ;  /* 0x0000000720006986 */ /* 0x0001e2000c101138 */
[----:B------:R-:W-:Y:S02]  /*7c140*/  LOP3.LUT P0, RZ, R231, 0x40000000, RZ, 0xc0, !PT ;  /* 0x40000000e7ff7812 */ /* 0x000fe4000780c0ff */
[C---:B0-----:R-:W-:Y:S02]  /*7c150*/  PRMT R7, R59.reuse, 0x7772, RZ ;  /* 0x000077723b077816 */ /* 0x041fe400000000ff */
[----:B------:R-:W-:-:S03]  /*7c160*/  PRMT R59, R59, 0x7773, RZ ;  /* 0x000077733b3b7816 */ /* 0x000fc600000000ff */
[----:B------:R3:W-:Y:S01]  /*7c170*/  @P1 STG.E.U8 desc[UR56][R30.64], R7 ;  /* 0x000000071e001986 */ /* 0x0007e2000c101138 */
[----:B------:R-:W-:Y:S02]  /*7c180*/  LOP3.LUT P2, RZ, R231, 0x80000000, RZ, 0xc0, !PT ;  /* 0x80000000e7ff7812 */ /* 0x000fe4000784c0ff */
[----:B------:R-:W-:Y:S01]  /*7c190*/  LOP3.LUT P5, RZ, R220, 0x1, RZ, 0xc0, !PT ;  /* 0x00000001dcff7812 */ /* 0x000fe200078ac0ff */
[----:B----4-:R-:W-:Y:S01]  /*7c1a0*/  @P4 STG.E.U8 desc[UR56][R228.64], R59 ;  /* 0x0000003be4004986 */ /* 0x010fe2000c101138 */
[----:B---3--:R-:W-:-:S05]  /*7c1b0*/  PRMT R7, R60, 0x7770, RZ ;  /* 0x000077703c077816 */ /* 0x008fca00000000ff */
[----:B--2---:R0:W-:Y:S02]  /*7c1c0*/  @P3 STG.E.U8 desc[UR56][R28.64], R7 ;  /* 0x000000071c003986 */ /* 0x0041e4000c101138 */
[----:B0-----:R-:W-:-:S05]  /*7c1d0*/  PRMT R7, R60, 0x7771, RZ ;  /* 0x000077713c077816 */ /* 0x001fca00000000ff */
[----:B------:R0:W-:Y:S02]  /*7c1e0*/  @P0 STG.E.U8 desc[UR56][R224.64], R7 ;  /* 0x00000007e0000986 */ /* 0x0001e4000c101138 */
[C---:B0-----:R-:W-:Y:S02]  /*7c1f0*/  PRMT R7, R60.reuse, 0x7772, RZ ;  /* 0x000077723c077816 */ /* 0x041fe400000000ff */
[----:B------:R-:W-:-:S03]  /*7c200*/  PRMT R60, R60, 0x7773, RZ ;  /* 0x000077733c3c7816 */ /* 0x000fc600000000ff */
[----:B------:R-:W-:Y:S04]  /*7c210*/  @P2 STG.E.U8 desc[UR56][R226.64], R7 ;  /* 0x00000007e2002986 */ /* 0x000fe8000c101138 */
[----:B------:R0:W-:Y:S04]  /*7c220*/  @P5 STG.E.U8 desc[UR56][R16.64], R60 ;  /* 0x0000003c10005986 */ /* 0x0001e8000c101138 */
        /* <DEDUP_REMOVED lines=8> */
[----:B------:R-:W4:Y:S01]  /*7c2b0*/  LDL.LU.64 R38, [R1+0x18d0] ;  /* 0x0018d00001267983 */ /* 0x000f220000300a00 */
        /* <DEDUP_REMOVED lines=23> */
[----:B------:R-:W-:-:S07]  /*7c430*/  LOP3.LUT P2, RZ, R220, 0x8, RZ, 0xc0, !PT ;  /* 0x00000008dcff7812 */ /* 0x000fce000784c0ff */
[----:B------:R-:W-:Y:S02]  /*7c440*/  @P6 LOP3.LUT R9, R9, 0x40000, RZ, 0xfc, !PT ;  /* 0x0004000009096812 */ /* 0x000fe400078efcff */
[C---:B------:R-:W-:Y:S02]  /*7c450*/  LOP3.LUT P6, RZ, R220.reuse, 0x40, RZ, 0xc0, !PT ;  /* 0x00000040dcff7812 */ /* 0x040fe400078cc0ff */
[----:B------:R-:W-:Y:S02]  /*7c460*/  LOP3.LUT P5, RZ, R220, 0x10, RZ, 0xc0, !PT ;  /* 0x00000010dcff7812 */ /* 0x000fe400078ac0ff */
[----:B------:R-:W-:-:S09]  /*7c470*/  LOP3.LUT R9, R9, 0xfff7ffff, RZ, 0xc0, !PT ;  /* 0xfff7ffff09097812 */ /* 0x000fd200078ec0ff */
[----:B------:R-:W-:Y:S02]  /*7c480*/  @P6 LOP3.LUT R9, R9, 0x80000, RZ, 0xfc, !PT ;  /* 0x0008000009096812 */ /* 0x000fe400078efcff */
[----:B------:R-:W-:Y:S02]  /*7c490*/  LOP3.LUT P6, RZ, R220, 0x20, RZ, 0xc0, !PT ;  /* 0x00000020dcff7812 */ /* 0x000fe400078cc0ff */
[----:B--2---:R-:W-:-:S05]  /*7c4a0*/  PRMT R7, R16, 0x7770, RZ ;  /* 0x0000777010077816 */ /* 0x004fca00000000ff */
[----:B---3--:R0:W-:Y:S04]  /*7c4b0*/  @P3 STG.E.U8 desc[UR56][R36.64], R7 ;  /* 0x0000000724003986 */ /* 0x0081e8000c101138 */
[----:B0-----:R-:W2:Y:S01]  /*7c4c0*/  LDL.LU.64 R36, [R1+0x18b8] ;  /* 0x0018b80001247983 */ /* 0x001ea20000300a00 */
[----:B------:R-:W-:-:S05]  /*7c4d0*/  PRMT R7, R16, 0x7771, RZ ;  /* 0x0000777110077816 */ /* 0x000fca00000000ff */
[----:B----4-:R0:W-:Y:S02]  /*7c4e0*/  @P0 STG.E.U8 desc[UR56][R32.64], R7 ;  /* 0x0000000720000986 */ /* 0x0101e4000c101138 */
[C---:B0-----:R-:W-:Y:S02]  /*7c4f0*/  PRMT R7, R16.reuse, 0x7772, RZ ;  /* 0x0000777210077816 */ /* 0x041fe400000000ff */
[----:B------:R-:W3:Y:S04]  /*7c500*/  LDL.LU.64 R32, [R1+0x18a0] ;  /* 0x0018a00001207983 */ /* 0x000ee80000300a00 */
[----:B------:R0:W-:Y:S02]  /*7c510*/  @P2 STG.E.U8 desc[UR56][R30.64], R7 ;  /* 0x000000071e002986 */ /* 0x0001e4000c101138 */
[----:B0-----:R-:W-:-:S02]  /*7c520*/  PRMT R7, R16, 0x7773, RZ ;  /* 0x0000777310077816 */ /* 0x001fc400000000ff */
        /* <DEDUP_REMOVED lines=14> */
[----:B------:R-:W-:Y:S02]  /*7c610*/  PRMT R61, R61, 0x7773, RZ ;  /* 0x000077733d3d7816 */ /* 0x000fe400000000ff */
[----:B0-----:R-:W-:Y:S01]  /*7c620*/  PRMT R7, R17, 0x7770, RZ ;  /* 0x0000777011077816 */ /* 0x001fe200000000ff */
[----:B------:R-:W4:Y:S08]  /*7c630*/  LDL.LU.64 R226, [R1+0x1878] ;  /* 0x0018780001e27983 */ /* 0x000f300000300a00 */
[----:B------:R-:W-:Y:S01]  /*7c640*/  @P6 STG.E.U8 desc[UR56][R38.64], R61 ;  /* 0x0000003d26006986 */ /* 0x000fe2000c101138 */
[----:B------:R-:W-:-:S13]  /*7c650*/  LOP3.LUT P6, RZ, R9, 0x10000, RZ, 0xc0, !PT ;  /* 0x0001000009ff7812 */ /* 0x000fda00078cc0ff */
[----:B------:R0:W-:Y:S04]  /*7c660*/  @P6 STG.E.U8 desc[UR56][R62.64], R7 ;  /* 0x000000073e006986 */ /* 0x0001e8000c101138 */
[----:B0-----:R-:W3:Y:S01]  /*7c670*/  LDL.LU.64 R62, [R1+0x23d8] ;  /* 0x0023d800013e7983 */ /* 0x001ee20000300a00 */
[----:B------:R-:W-:Y:S02]  /*7c680*/  LOP3.LUT P6, RZ, R9, 0x8000, RZ, 0xc0, !PT ;  /* 0x0000800009ff7812 */ /* 0x000fe400078cc0ff */
[----:B------:R-:W-:-:S11]  /*7c690*/  PRMT R7, R17, 0x7771, RZ ;  /* 0x0000777111077816 */ /* 0x000fd600000000ff */
[----:B------:R0:W-:Y:S01]  /*7c6a0*/  @P6 STG.E.U8 desc[UR56][R34.64], R7 ;  /* 0x0000000722006986 */ /* 0x0001e2000c101138 */
[----:B------:R-:W-:Y:S02]  /*7c6b0*/  LOP3.LUT P6, RZ, R9, 0x4000, RZ, 0xc0, !PT ;  /* 0x0000400009ff7812 */ /* 0x000fe400078cc0ff */
[C---:B0-----:R-:W-:Y:S02]  /*7c6c0*/  PRMT R7, R17.reuse, 0x7772, RZ ;  /* 0x0000777211077816 */ /* 0x041fe400000000ff */
[----:B------:R-:W-:-:S09]  /*7c6d0*/  PRMT R17, R17, 0x7773, RZ ;  /* 0x0000777311117816 */ /* 0x000fd200000000ff */
[----:B--2---:R-:W-:Y:S01]  /*7c6e0*/  @P6 STG.E.U8 desc[UR56][R36.64], R7 ;  /* 0x0000000724006986 */ /* 0x004fe2000c101138 */
[----:B------:R-:W-:-:S13]  /*7c6f0*/  LOP3.LUT P6, RZ, R9, 0x2000, RZ, 0xc0, !PT ;  /* 0x0000200009ff7812 */ /* 0x000fda00078cc0ff */
[----:B------:R0:W-:Y:S04]  /*7c700*/  @P6 STG.E.U8 desc[UR56][R18.64], R17 ;  /* 0x0000001112006986 */ /* 0x0001e8000c101138 */
[----:B0-----:R-:W2:Y:S01]  /*7c710*/  LDL.LU.64 R18, [R1+0x23d0] ;  /* 0x0023d00001127983 */ /* 0x001ea20000300a00 */
[----:B------:R-:W-:Y:S02]  /*7c720*/  LOP3.LUT P6, RZ, R9, 0x1000, RZ, 0xc0, !PT ;  /* 0x0000100009ff7812 */ /* 0x000fe400078cc0ff */
[----:B------:R-:W-:Y:S02]  /*7c730*/  LOP3.LUT P1, RZ, R220, 0x1000000, RZ, 0xc0, !PT ;  /* 0x01000000dcff7812 */ /* 0x000fe4000782c0ff */
[----:B---3--:R-:W-:-:S09]  /*7c740*/  PRMT R7, R62, 0x7770, RZ ;  /* 0x000077703e077816 */ /* 0x008fd200000000ff */
[----:B------:R0:W-:Y:S04]  /*7c750*/  @P6 STG.E.U8 desc[UR56][R232.64], R7 ;  /* 0x00000007e8006986 */ /* 0x0001e8000c101138 */
[----:B0-----:R-:W3:Y:S01]  /*7c760*/  LDL.LU.64 R232, [R1+0x23c8] ;  /* 0x0023c80001e87983 */ /* 0x001ee20000300a00 */
[----:B------:R-:W-:Y:S02]  /*7c770*/  LOP3.LUT P4, RZ, R220, 0x2000000, RZ, 0xc0, !PT ;  /* 0x02000000dcff7812 */ /* 0x000fe4000788c0ff */
[----:B------:R-:W-:Y:S02]  /*7c780*/  PRMT R7, R62, 0x7771, RZ ;  /* 0x000077713e077816 */ /* 0x000fe400000000ff */
[C---:B------:R-:W-:Y:S02]  /*7c790*/  LOP3.LUT P3, RZ, R220.reuse, 0x4000000, RZ, 0xc0, !PT ;  /* 0x04000000dcff7812 */ /* 0x040fe4000786c0ff */
[C---:B------:R-:W-:Y:S01]  /*7c7a0*/  LOP3.LUT P0, RZ, R220.reuse, 0x8000000, RZ, 0xc0, !PT ;  /* 0x08000000dcff7812 */ /* 0x040fe2000780c0ff */
[----:B------:R0:W-:Y:S01]  /*7c7b0*/  @P1 STG.E.U8 desc[UR56][R32.64], R7 ;  /* 0x0000000720001986 */ /* 0x0001e2000c101138 */
[----:B------:R-:W-:-:S02]  /*7c7c0*/  LOP3.LUT P2, RZ, R220, 0x10000000, RZ, 0xc0, !PT ;  /* 0x10000000dcff7812 */ /* 0x000fc4000784c0ff */
[C---:B0-----:R-:W-:Y:S01]  /*7c7d0*/  PRMT R7, R62.reuse, 0x7772, RZ ;  /* 0x000077723e077816 */ /* 0x041fe200000000ff */
[----:B------:R-:W3:Y:S01]  /*7c7e0*/  LDL.LU.64 R32, [R1+0x1870] ;  /* 0x0018700001207983 */ /* 0x000ee20000300a00 */
[----:B------:R-:W-:-:S03]  /*7c7f0*/  PRMT R62, R62, 0x7773, RZ ;  /* 0x000077733e3e7816 */ /* 0x000fc600000000ff */
[----:B----4-:R0:W-:Y:S04]  /*7c800*/  @P4 STG.E.U8 desc[UR56][R30.64], R7 ;  /* 0x000000071e004986 */ /* 0x0101e8000c101138 */
[----:B------:R1:W-:Y:S04]  /*7c810*/  @P3 STG.E.U8 desc[UR56][R228.64], R62 ;  /* 0x0000003ee4003986 */ /* 0x0003e8000c101138 */
[----:B0-----:R-:W4:Y:S04]  /*7c820*/  LDL.LU.64 R30, [R1+0x1868] ;  /* 0x00186800011e7983 */ /* 0x001f280000300a00 */
[----:B-1----:R-:W4:Y:S01]  /*7c830*/  LDL.LU.64 R228, [R1+0x1860] ;  /* 0x0018600001e47983 */ /* 0x002f220000300a00 */
[----:B------:R-:W-:-:S02]  /*7c840*/  LOP3.LUT P5, RZ, R220, 0x20000000, RZ, 0xc0, !PT ;  /* 0x20000000dcff7812 */ /* 0x000fc400078ac0ff */
[----:B--2---:R-:W-:-:S05]  /*7c850*/  PRMT R7, R18, 0x7770, RZ ;  /* 0x0000777012077816 */ /* 0x004fca00000000ff */
[----:B------:R0:W-:Y:S02]  /*7c860*/  @P0 STG.E.U8 desc[UR56][R28.64], R7 ;  /* 0x000000071c000986 */ /* 0x0001e4000c101138 */
[C---:B0-----:R-:W-:Y:S02]  /*7c870*/  PRMT R7, R18.reuse, 0x7771, RZ ;  /* 0x0000777112077816 */ /* 0x041fe400000000ff */
[----:B------:R-:W2:Y:S04]  /*7c880*/  LDL.LU.64 R28, [R1+0x1858] ;  /* 0x00185800011c7983 */ /* 0x000ea80000300a00 */
[----:B------:R0:W-:Y:S04]  /*7c890*/  @P2 STG.E.U8 desc[UR56][R224.64], R7 ;  /* 0x00000007e0002986 */ /* 0x0001e8000c101138 */
[----:B0-----:R-:W2:Y:S01]  /*7c8a0*/  LDL.LU.64 R224, [R1+0x1850] ;  /* 0x0018500001e07983 */ /* 0x001ea20000300a00 */
[----:B------:R-:W-:-:S05]  /*7c8b0*/  PRMT R7, R18, 0x7772, RZ ;  /* 0x0000777212077816 */ /* 0x000fca00000000ff */
[----:B------:R0:W-:Y:S04]  /*7c8c0*/  @P5 STG.E.U8 desc[UR56][R226.64], R7 ;  /* 0x00000007e2005986 */ /* 0x0001e8000c101138 */
[----:B0-----:R-:W2:Y:S04]  /*7c8d0*/  LDL.LU.64 R226, [R1+0x1840] ;  /* 0x0018400001e27983 */ /* 0x001ea80000300a00 */
[----:B------:R-:W2:Y:S01]  /*7c8e0*/  LDL.LU.64 R56, [R1+0x1838] ;  /* 0x0018380001387983 */ /* 0x000ea20000300a00 */
[----:B------:R-:W-:Y:S02]  /*7c8f0*/  LOP3.LUT R9, R9, 0xffffffef, RZ, 0xc0, !PT ;  /* 0xffffffef09097812 */ /* 0x000fe400078ec0ff */
[----:B---3--:R-:W-:-:S02]  /*7c900*/  LOP3.LUT P6, RZ, R232, 0x1000, RZ, 0xc0, !PT ;  /* 0x00001000e8ff7812 */ /* 0x008fc400078cc0ff */
[C---:B------:R-:W-:Y:S02]  /*7c910*/  LOP3.LUT P3, RZ, R232.reuse, 0x1, RZ, 0xc0, !PT ;  /* 0x00000001e8ff7812 */ /* 0x040fe4000786c0ff */
[C---:B------:R-:W-:Y:S02]  /*7c920*/  LOP3.LUT P0, RZ, R232.reuse, 0x2, RZ, 0xc0, !PT ;  /* 0x00000002e8ff7812 */ /* 0x040fe4000780c0ff */
[----:B------:R-:W-:Y:S02]  /*7c930*/  LOP3.LUT P2, RZ, R232, 0x4, RZ, 0xc0, !PT ;  /* 0x00000004e8ff7812 */ /* 0x000fe4000784c0ff */
[----:B------:R-:W-:Y:S02]  /*7c940*/  PRMT R18, R18, 0x7773, RZ ;  /* 0x0000777312127816 */ /* 0x000fe400000000ff */
[----:B------:R-:W-:Y:S02]  /*7c950*/  PRMT R7, R63, 0x7770, RZ ;  /* 0x000077703f077816 */ /* 0x000fe400000000ff */
[----:B------:R-:W-:Y:S01]  /*7c960*/  LOP3.LUT P5, RZ, R232, 0x8, RZ, 0xc0, !PT ;  /* 0x00000008e8ff7812 */ /* 0x000fe200078ac0ff */
[----:B------:R-:W3:Y:S04]  /*7c970*/  LDL.LU.64 R52, [R1+0x1828] ;  /* 0x0018280001347983 */ /* 0x000ee80000300a00 */
[----:B------:R-:W3:Y:S04]  /*7c980*/  LDL.LU.64 R38, [R1+0x1820] ;  /* 0x0018200001267983 */ /* 0x000ee80000300a00 */
[----:B------:R-:W3:Y:S04]  /*7c990*/  LDL.LU.64 R34, [R1+0x1818] ;  /* 0x0018180001227983 */ /* 0x000ee80000300a00 */
[----:B------:R-:W3:Y:S01]  /*7c9a0*/  LDL.LU.64 R36, [R1+0x1810] ;  /* 0x0018100001247983 */ /* 0x000ee20000300a00 */
        /* <DEDUP_REMOVED lines=21> */
[----:B------:R0:W-:Y:S04]  /*7cb00*/  @P3 STG.E.U8 desc[UR56][R32.64], R18 ;  /* 0x0000001220003986 */ /* 0x0001e8000c101138 */
[----:B----4-:R1:W-:Y:S06]  /*7cb10*/  @P0 STG.E.U8 desc[UR56][R30.64], R7 ;  /* 0x000000071e000986 */ /* 0x0103ec000c101138 */
[----:B------:R-:W-:-:S02]  /*7cb20*/  @P6 LOP3.LUT R9, R9, 0x800, RZ, 0xfc, !PT ;  /* 0x0000080009096812 */ /* 0x000fc400078efcff */
[----:B------:R-:W-:Y:S01]  /*7cb30*/  LOP3.LUT P6, RZ, R232, 0x10, RZ, 0xc0, !PT ;  /* 0x00000010e8ff7812 */ /* 0x000fe200078cc0ff */
[----:B0-----:R-:W4:Y:S01]  /*7cb40*/  LDL.LU.64 R32, [R1+0x1808] ;  /* 0x0018080001207983 */ /* 0x001f220000300a00 */
[----:B-1----:R-:W-:-:S03]  /*7cb50*/  PRMT R7, R63, 0x7771, RZ ;  /* 0x000077713f077816 */ /* 0x002fc600000000ff */
[----:B------:R-:W4:Y:S04]  /*7cb60*/  LDL.LU.64 R30, [R1+0x1800] ;  /* 0x00180000011e7983 */ /* 0x000f280000300a00 */
[----:B------:R0:W-:Y:S02]  /*7cb70*/  @P2 STG.E.U8 desc[UR56][R228.64], R7 ;  /* 0x00000007e4002986 */ /* 0x0001e4000c101138 */
[C---:B0-----:R-:W-:Y:S02]  /*7cb80*/  PRMT R7, R63.reuse, 0x7772, RZ ;  /* 0x000077723f077816 */ /* 0x041fe400000000ff */
[----:B------:R-:W-:Y:S01]  /*7cb90*/  PRMT R63, R63, 0x7773, RZ ;  /* 0x000077733f3f7816 */ /* 0x000fe200000000ff */
[----:B------:R-:W4:Y:S04]  /*7cba0*/  LDL.LU.64 R228, [R1+0x17f8] ;  /* 0x0017f80001e47983 */ /* 0x000f280000300a00 */
[----:B--2---:R0:W-:Y:S04]  /*7cbb0*/  @P5 STG.E.U8 desc[UR56][R28.64], R7 ;  /* 0x000000071c005986 */ /* 0x0041e8000c101138 */
[----:B------:R-:W-:Y:S01]  /*7cbc0*/  @P6 STG.E.U8 desc[UR56][R224.64], R63 ;  /* 0x0000003fe0006986 */ /* 0x000fe2000c101138 */
[----:B------:R-:W-:-:S02]  /*7cbd0*/  LOP3.LUT P6, RZ, R9, 0x800, RZ, 0xc0, !PT ;  /* 0x0000080009ff7812 */ /* 0x000fc400078cc0ff */
[----:B0-----:R-:W-:-:S11]  /*7cbe0*/  PRMT R7, R19, 0x7770, RZ ;  /* 0x0000777013077816 */ /* 0x001fd600000000ff */
[----:B------:R0:W-:Y:S01]  /*7cbf0*/  @P6 STG.E.U8 desc[UR56][R24.64], R7 ;  /* 0x0000000718006986 */ /* 0x0001e2000c101138 */
[----:B------:R-:W-:-:S03]  /*7cc00*/  LOP3.LUT P6, RZ, R9, 0x400, RZ, 0xc0, !PT ;  /* 0x0000040009ff7812 */ /* 0x000fc600078cc0ff */
[----:B0-----:R-:W2:Y:S01]  /*7cc10*/  LDL.LU.64 R24, [R1+0x23c0] ;  /* 0x0023c00001187983 */ /* 0x001ea20000300a00 */
[----:B------:R-:W-:-:S03]  /*7cc20*/  PRMT R7, R19, 0x7771, RZ ;  /* 0x0000777113077816 */ /* 0x000fc600000000ff */
[----:B------:R-:W4:Y:S04]  /*7cc30*/  LDL.LU.64 R28, [R1+0x17f0] ;  /* 0x0017f000011c7983 */ /* 0x000f280000300a00 */
[----:B------:R-:W4:Y:S04]  /*7cc40*/  LDL.LU.64 R224, [R1+0x17e8] ;  /* 0x0017e80001e07983 */ /* 0x000f280000300a00 */
[----:B------:R0:W-:Y:S01]  /*7cc50*/  @P6 STG.E.U8 desc[UR56][R226.64], R7 ;  /* 0x00000007e2006986 */ /* 0x0001e2000c101138 */
[----:B------:R-:W-:Y:S02]  /*7cc60*/  LOP3.LUT P6, RZ, R9, 0x200, RZ, 0xc0, !PT ;  /* 0x0000020009ff7812 */ /* 0x000fe400078cc0ff */
[----:B0-----:R-:W-:Y:S01]  /*7cc70*/  PRMT R7, R19, 0x7772, RZ ;  /* 0x0000777213077816 */ /* 0x001fe200000000ff */
[----:B------:R-:W4:Y:S10]  /*7cc80*/  LDL.LU.64 R226, [R1+0x17e0] ;  /* 0x0017e00001e27983 */ /* 0x000f340000300a00 */
[----:B------:R-:W-:Y:S01]  /*7cc90*/  @P6 STG.E.U8 desc[UR56][R56.64], R7 ;  /* 0x0000000738006986 */ /* 0x000fe2000c101138 */
[----:B------:R-:W-:-:S02]  /*7cca0*/  LOP3.LUT P6, RZ, R9, 0x100, RZ, 0xc0, !PT ;  /* 0x0000010009ff7812 */ /* 0x000fc400078cc0ff */
[----:B------:R-:W-:-:S11]  /*7ccb0*/  PRMT R19, R19, 0x7773, RZ ;  /* 0x0000777313137816 */ /* 0x000fd600000000ff */
[----:B------:R0:W-:Y:S04]  /*7ccc0*/  @P6 STG.E.U8 desc[UR56][R20.64], R19 ;  /* 0x0000001314006986 */ /* 0x0001e8000c101138 */
[----:B0-----:R-:W4:Y:S01]  /*7ccd0*/  LDL.LU.64 R20, [R1+0x23b8] ;  /* 0x0023b80001147983 */ /* 0x001f220000300a00 */
[----:B------:R-:W-:Y:S02]  /*7cce0*/  LOP3.LUT P6, RZ, R9, 0x80, RZ, 0xc0, !PT ;  /* 0x0000008009ff7812 */ /* 0x000fe400078cc0ff */
[C---:B------:R-:W-:Y:S02]  /*7ccf0*/  LOP3.LUT P1, RZ, R232.reuse, 0x2000, RZ, 0xc0, !PT ;  /* 0x00002000e8ff7812 */ /* 0x040fe4000782c0ff */
[C---:B------:R-:W-:Y:S02]  /*7cd00*/  LOP3.LUT P4, RZ, R232.reuse, 0x4000, RZ, 0xc0, !PT ;  /* 0x00004000e8ff7812 */ /* 0x040fe4000788c0ff */
[----:B------:R-:W-:-:S02]  /*7cd10*/  LOP3.LUT P3, RZ, R232, 0x8000, RZ, 0xc0, !PT ;  /* 0x00008000e8ff7812 */ /* 0x000fc4000786c0ff */
[----:B------:R-:W-:Y:S02]  /*7cd20*/  LOP3.LUT P0, RZ, R232, 0x10000, RZ, 0xc0, !PT ;  /* 0x00010000e8ff7812 */ /* 0x000fe4000780c0ff */
[----:B--2---:R-:W-:-:S05]  /*7cd30*/  PRMT R7, R24, 0x7770, RZ ;  /* 0x0000777018077816 */ /* 0x004fca00000000ff */
[----:B---3--:R0:W-:Y:S01]  /*7cd40*/  @P6 STG.E.U8 desc[UR56][R52.64], R7 ;  /* 0x0000000734006986 */ /* 0x0081e2000c101138 */
[----:B------:R-:W-:Y:S02]  /*7cd50*/  LOP3.LUT P6, RZ, R9, 0x40, RZ, 0xc0, !PT ;  /* 0x0000004009ff7812 */ /* 0x000fe400078cc0ff */
[----:B0-----:R-:W-:-:S11]  /*7cd60*/  PRMT R7, R24, 0x7771, RZ ;  /* 0x0000777118077816 */ /* 0x001fd600000000ff */
[----:B------:R0:W-:Y:S01]  /*7cd70*/  @P6 STG.E.U8 desc[UR56][R38.64], R7 ;  /* 0x0000000726006986 */ /* 0x0001e2000c101138 */
[----:B------:R-:W-:Y:S02]  /*7cd80*/  LOP3.LUT P6, RZ, R9, 0x20, RZ, 0xc0, !PT ;  /* 0x0000002009ff7812 */ /* 0x000fe400078cc0ff */
[----:B0-----:R-:W-:-:S11]  /*7cd90*/  PRMT R7, R24, 0x7772, RZ ;  /* 0x0000777218077816 */ /* 0x001fd600000000ff */
[----:B------:R4:W-:Y:S01]  /*7cda0*/  @P6 STG.E.U8 desc[UR56][R34.64], R7 ;  /* 0x0000000722006986 */ /* 0x0009e2000c101138 */
[----:B------:R-:W-:Y:S02]  /*7cdb0*/  LOP3.LUT P6, RZ, R9, 0x10, RZ, 0xc0, !PT ;  /* 0x0000001009ff7812 */ /* 0x000fe400078cc0ff */
[----:B------:R-:W-:Y:S02]  /*7cdc0*/  PRMT R24, R24, 0x7773, RZ ;  /* 0x0000777318187816 */ /* 0x000fe400000000ff */
[----:B----4-:R-:W-:-:S09]  /*7cdd0*/  PRMT R7, R20, 0x7770, RZ ;  /* 0x0000777014077816 */ /* 0x010fd200000000ff */
[----:B------:R-:W-:Y:S04]  /*7cde0*/  @P6 STG.E.U8 desc[UR56][R36.64], R24 ;  /* 0x0000001824006986 */ /* 0x000fe8000c101138 */
[----:B------:R0:W-:Y:S02]  /*7cdf0*/  @P1 STG.E.U8 desc[UR56][R32.64], R7 ;  /* 0x0000000720001986 */ /* 0x0001e4000c101138 */
[----:B0-----:R-:W-:-:S05]  /*7ce00*/  PRMT R7, R20, 0x7771, RZ ;  /* 0x0000777114077816 */ /* 0x001fca00000000ff */
[----:B------:R0:W-:Y:S02]  /*7ce10*/  @P4 STG.E.U8 desc[UR56][R30.64], R7 ;  /* 0x000000071e004986 */ /* 0x0001e4000c101138 */
[C---:B0-----:R-:W-:Y:S02]  /*7ce20*/  PRMT R7, R20.reuse, 0x7772, RZ ;  /* 0x0000777214077816 */ /* 0x041fe400000000ff */
[----:B------:R-:W-:Y:S01]  /*7ce30*/  PRMT R20, R20, 0x7773, RZ ;  /* 0x0000777314147816 */ /* 0x000fe200000000ff */
[----:B------:R-:W2:Y:S04]  /*7ce40*/  LDL.LU.64 R30, [R1+0x17d8] ;  /* 0x0017d800011e7983 */ /* 0x000ea80000300a00 */
[----:B------:R0:W-:Y:S04]  /*7ce50*/  @P3 STG.E.U8 desc[UR56][R228.64], R7 ;  /* 0x00000007e4003986 */ /* 0x0001e8000c101138 */
[----:B------:R1:W-:Y:S04]  /*7ce60*/  @P0 STG.E.U8 desc[UR56][R28.64], R20 ;  /* 0x000000141c000986 */ /* 0x0003e8000c101138 */
[----:B0-----:R-:W3:Y:S04]  /*7ce70*/  LDL.LU.64 R228, [R1+0x17d0] ;  /* 0x0017d00001e47983 */ /* 0x001ee80000300a00 */
[----:B-1----:R-:W4:Y:S01]  /*7ce80*/  LDL.LU.64 R28, [R1+0x17c8] ;  /* 0x0017c800011c7983 */ /* 0x002f220000300a00 */
[----:B------:R-:W-:-:S02]  /*7ce90*/  LOP3.LUT P2, RZ, R232, 0x20000, RZ, 0xc0, !PT ;  /* 0x00020000e8ff7812 */ /* 0x000fc4000784c0ff */
[C---:B------:R-:W-:Y:S02]  /*7cea0*/  LOP3.LUT P5, RZ, R232.reuse, 0x40000, RZ, 0xc0, !PT ;  /* 0x00040000e8ff7812 */ /* 0x040fe400078ac0ff */
[----:B------:R-:W-:Y:S02]  /*7ceb0*/  PRMT R7, R25, 0x7770, RZ ;  /* 0x0000777019077816 */ /* 0x000fe400000000ff */
[C---:B------:R-:W-:Y:S02]  /*7cec0*/  LOP3.LUT P3, RZ, R232.reuse, 0x80000, RZ, 0xc0, !PT ;  /* 0x00080000e8ff7812 */ /* 0x040fe4000786c0ff */
[----:B------:R-:W-:-:S05]  /*7ced0*/  LOP3.LUT P0, RZ, R232, 0x100000, RZ, 0xc0, !PT ;  /* 0x00100000e8ff7812 */ /* 0x000fca000780c0ff */
[----:B------:R0:W-:Y:S01]  /*7cee0*/  @P2 STG.E.U8 desc[UR56][R224.64], R7 ;  /* 0x00000007e0002986 */ /* 0x0001e2000c101138 */
[C---:B------:R-:W-:Y:S02]  /*7cef0*/  LOP3.LUT P2, RZ, R232.reuse, 0x200000, RZ, 0xc0, !PT ;  /* 0x00200000e8ff7812 */ /* 0x040fe4000784c0ff */
[C---:B0-----:R-:W-:Y:S01]  /*7cf00*/  PRMT R7, R25.reuse, 0x7771, RZ ;  /* 0x0000777119077816 */ /* 0x041fe200000000ff */
[----:B------:R-:W4:Y:S04]  /*7cf10*/  LDL.LU.64 R224, [R1+0x17b8] ;  /* 0x0017b80001e07983 */ /* 0x000f280000300a00 */
[----:B------:R0:W-:Y:S01]  /*7cf20*/  @P5 STG.E.U8 desc[UR56][R226.64], R7 ;  /* 0x00000007e2005986 */ /* 0x0001e2000c101138 */
[----:B------:R-:W-:Y:S02]  /*7cf30*/  LOP3.LUT P5, RZ, R232, 0x400000, RZ, 0xc0, !PT ;  /* 0x00400000e8ff7812 */ /* 0x000fe400078ac0ff */
[----:B0-----:R-:W-:-:S02]  /*7cf40*/  PRMT R7, R25, 0x7772, RZ ;  /* 0x0000777219077816 */ /* 0x001fc400000000ff */
[----:B------:R-:W-:Y:S01]  /*7cf50*/  PRMT R25, R25, 0x7773, RZ ;  /* 0x0000777319197816 */ /* 0x000fe200000000ff */
[----:B------:R-:W4:Y:S04]  /*7cf60*/  LDL.LU.64 R226, [R1+0x17b0] ;  /* 0x0017b00001e27983 */ /* 0x000f280000300a00 */
[----:B------:R-:W4:Y:S04]  /*7cf70*/  LDL.LU.64 R230, [R1+0x17a0] ;  /* 0x0017a00001e67983 */ /* 0x000f280000300a00 */
[----:B------:R-:W4:Y:S04]  /*7cf80*/  LDL.LU.64 R56, [R1+0x1798] ;  /* 0x0017980001387983 */ /* 0x000f280000300a00 */
[----:B------:R-:W4:Y:S04]  /*7cf90*/  LDL.LU.64 R52, [R1+0x1790] ;  /* 0x0017900001347983 */ /* 0x000f280000300a00 */
        /* <DEDUP_REMOVED lines=8> */
[----:B------:R-:W-:Y:S01]  /*7d020*/  LOP3.LUT R10, R10, 0xbfffffff, RZ, 0xc0, !PT ;  /* 0xbfffffff0a0a7812 */ /* 0x000fe200078ec0ff */
[----:B--2---:R0:W-:Y:S02]  /*7d030*/  @P3 STG.E.U8 desc[UR56][R30.64], R7 ;  /* 0x000000071e003986 */ /* 0x0041e4000c101138 */
[C---:B0-----:R-:W-:Y:S02]  /*7d040*/  PRMT R7, R21.reuse, 0x7770, RZ ;  /* 0x0000777015077816 */ /* 0x041fe400000000ff */
[----:B---3--:R-:W-:Y:S04]  /*7d050*/  @P0 STG.E.U8 desc[UR56][R228.64], R25 ;  /* 0x00000019e4000986 */ /* 0x008fe8000c101138 */
[----:B----4-:R0:W-:Y:S02]  /*7d060*/  @P2 STG.E.U8 desc[UR56][R28.64], R7 ;  /* 0x000000071c002986 */ /* 0x0101e4000c101138 */
[----:B0-----:R-:W-:-:S05]  /*7d070*/  PRMT R7, R21, 0x7771, RZ ;  /* 0x0000777115077816 */ /* 0x001fca00000000ff */
[----:B------:R0:W-:Y:S04]  /*7d080*/  @P5 STG.E.U8 desc[UR56][R26.64], R7 ;  /* 0x000000071a005986 */ /* 0x0001e8000c101138 */
[----:B0-----:R-:W2:Y:S01]  /*7d090*/  LDL.LU.64 R26, [R1+0x23b0] ;  /* 0x0023b000011a7983 */ /* 0x001ea20000300a00 */
[----:B------:R-:W-:Y:S02]  /*7d0a0*/  @P6 LOP3.LUT R10, R10, 0x40000000, RZ, 0xfc, !PT ;  /* 0x400000000a0a6812 */ /* 0x000fe400078efcff */
[----:B------:R-:W-:Y:S02]  /*7d0b0*/  LOP3.LUT P6, RZ, R232, 0x10000000, RZ, 0xc0, !PT ;  /* 0x10000000e8ff7812 */ /* 0x000fe400078cc0ff */
[----:B------:R-:W-:Y:S02]  /*7d0c0*/  LOP3.LUT R9, R9, 0xfffffffe, RZ, 0xc0, !PT ;  /* 0xfffffffe09097812 */ /* 0x000fe400078ec0ff */
[----:B------:R-:W-:-:S02]  /*7d0d0*/  PRMT R7, R21, 0x7772, RZ ;  /* 0x0000777215077816 */ /* 0x000fc400000000ff */
[----:B------:R-:W-:Y:S01]  /*7d0e0*/  LOP3.LUT R10, R10, 0x7fffffff, RZ, 0xc0, !PT ;  /* 0x7fffffff0a0a7812 */ /* 0x000fe200078ec0ff */
[----:B------:R-:W3:Y:S01]  /*7d0f0*/  LDL.LU.64 R34, [R1+0x1780] ;  /* 0x0017800001227983 */ /* 0x000ee20000300a00 */
[----:B------:R-:W-:-:S03]  /*7d100*/  PRMT R21, R21, 0x7773, RZ ;  /* 0x0000777315157816 */ /* 0x000fc600000000ff */
[----:B------:R-:W4:Y:S04]  /*7d110*/  LDL.LU.64 R36, [R1+0x1778] ;  /* 0x0017780001247983 */ /* 0x000f280000300a00 */
[----:B------:R-:W4:Y:S04]  /*7d120*/  LDL.LU.64 R32, [R1+0x1770] ;  /* 0x0017700001207983 */ /* 0x000f280000300a00 */
[----:B------:R-:W4:Y:S04]  /*7d130*/  LDL.LU.64 R30, [R1+0x1768] ;  /* 0x00176800011e7983 */ /* 0x000f280000300a00 */
[----:B------:R-:W4:Y:S04]  /*7d140*/  LDL.LU.64 R228, [R1+0x1760] ;  /* 0x0017600001e47983 */ /* 0x000f280000300a00 */
[----:B------:R-:W4:Y:S01]  /*7d150*/  LDL.LU.64 R28, [R1+0x1758] ;  /* 0x00175800011c7983 */ /* 0x000f220000300a00 */
[----:B------:R-:W-:-:S02]  /*7d160*/  @P6 LOP3.LUT R10, R10, 0x80000000, RZ, 0xfc, !PT ;  /* 0x800000000a0a6812 */ /* 0x000fc400078efcff */
[----:B------:R-:W-:-:S13]  /*7d170*/  LOP3.LUT P6, RZ, R232, 0x8000000, RZ, 0xc0, !PT ;  /* 0x08000000e8ff7812 */ /* 0x000fda00078cc0ff */
        /* <DEDUP_REMOVED lines=13> */
[----:B0-----:R-:W4:Y:S10]  /*7d250*/  LDL.LU.64 R224, [R1+0x1750] ;  /* 0x0017500001e07983 */ /* 0x001f340000300a00 */
[----:B------:R-:W-:Y:S01]  /*7d260*/  @P6 STG.E.U8 desc[UR56][R226.64], R21 ;  /* 0x00000015e2006986 */ /* 0x000fe2000c101138 */
[----:B------:R-:W-:-:S02]  /*7d270*/  LOP3.LUT P6, RZ, R9, 0x4, RZ, 0xc0, !PT ;  /* 0x0000000409ff7812 */ /* 0x000fc400078cc0ff */
[----:B--2---:R-:W-:-:S11]  /*7d280*/  PRMT R7, R26, 0x7770, RZ ;  /* 0x000077701a077816 */ /* 0x004fd600000000ff */
[----:B------:R0:W-:Y:S04]  /*7d290*/  @P6 STG.E.U8 desc[UR56][R22.64], R7 ;  /* 0x0000000716006986 */ /* 0x0001e8000c101138 */
[----:B0-----:R-:W2:Y:S04]  /*7d2a0*/  LDL.LU.64 R22, [R1+0x23a8] ;  /* 0x0023a80001167983 */ /* 0x001ea80000300a00 */
[----:B------:R-:W4:Y:S01]  /*7d2b0*/  LDL.LU.64 R226, [R1+0x1748] ;  /* 0x0017480001e27983 */ /* 0x000f220000300a00 */
[----:B------:R-:W-:Y:S02]  /*7d2c0*/  LOP3.LUT P6, RZ, R9, 0x2, RZ, 0xc0, !PT ;  /* 0x0000000209ff7812 */ /* 0x000fe400078cc0ff */
[----:B------:R-:W-:-:S11]  /*7d2d0*/  PRMT R7, R26, 0x7771, RZ ;  /* 0x000077711a077816 */ /* 0x000fd600000000ff */
[----:B------:R0:W-:Y:S01]  /*7d2e0*/  @P6 STG.E.U8 desc[UR56][R230.64], R7 ;  /* 0x00000007e6006986 */ /* 0x0001e2000c101138 */
[----:B------:R-:W-:Y:S02]  /*7d2f0*/  LOP3.LUT P6, RZ, R9, 0x1, RZ, 0xc0, !PT ;  /* 0x0000000109ff7812 */ /* 0x000fe400078cc0ff */
[----:B0-----:R-:W-:-:S11]  /*7d300*/  PRMT R7, R26, 0x7772, RZ ;  /* 0x000077721a077816 */ /* 0x001fd600000000ff */
[----:B------:R2:W-:Y:S01]  /*7d310*/  @P6 STG.E.U8 desc[UR56][R56.64], R7 ;  /* 0x0000000738006986 */ /* 0x0005e2000c101138 */
[----:B------:R-:W-:Y:S02]  /*7d320*/  LOP3.LUT P6, RZ, R10, 0x80000000, RZ, 0xc0, !PT ;  /* 0x800000000aff7812 */ /* 0x000fe400078cc0ff */
[----:B------:R-:W-:-:S11]  /*7d330*/  PRMT R26, R26, 0x7773, RZ ;  /* 0x000077731a1a7816 */ /* 0x000fd600000000ff */
[----:B------:R-:W-:Y:S01]  /*7d340*/  @P6 STG.E.U8 desc[UR56][R52.64], R26 ;  /* 0x0000001a34006986 */ /* 0x000fe2000c101138 */
[----:B------:R-:W-:Y:S02]  /*7d350*/  LOP3.LUT P6, RZ, R10, 0x40000000, RZ, 0xc0, !PT ;  /* 0x400000000aff7812 */ /* 0x000fe400078cc0ff */
[C---:B------:R-:W-:Y:S02]  /*7d360*/  LOP3.LUT P1, RZ, R233.reuse, 0x1, RZ, 0xc0, !PT ;  /* 0x00000001e9ff7812 */ /* 0x040fe4000782c0ff */
[C---:B------:R-:W-:Y:S02]  /*7d370*/  LOP3.LUT P4, RZ, R233.reuse, 0x2, RZ, 0xc0, !PT ;  /* 0x00000002e9ff7812 */ /* 0x040fe4000788c0ff */
[C---:B------:R-:W-:Y:S02]  /*7d380*/  LOP3.LUT P3, RZ, R233.reuse, 0x4, RZ, 0xc0, !PT ;  /* 0x00000004e9ff7812 */ /* 0x040fe4000786c0ff */
[C---:B------:R-:W-:Y:S02]  /*7d390*/  LOP3.LUT P0, RZ, R233.reuse, 0x8, RZ, 0xc0, !PT ;  /* 0x00000008e9ff7812 */ /* 0x040fe4000780c0ff */
[----:B------:R-:W-:-:S02]  /*7d3a0*/  LOP3.LUT P2, RZ, R233, 0x10, RZ, 0xc0, !PT ;  /* 0x00000010e9ff7812 */ /* 0x000fc4000784c0ff */
[----:B------:R-:W-:Y:S02]  /*7d3b0*/  LOP3.LUT P5, RZ, R233, 0x20, RZ, 0xc0, !PT ;  /* 0x00000020e9ff7812 */ /* 0x000fe400078ac0ff */
[----:B--2---:R-:W-:-:S05]  /*7d3c0*/  PRMT R7, R22, 0x7770, RZ ;  /* 0x0000777016077816 */ /* 0x004fca00000000ff */
[----:B------:R0:W-:Y:S01]  /*7d3d0*/  @P6 STG.E.U8 desc[UR56][R38.64], R7 ;  /* 0x0000000726006986 */ /* 0x0001e2000c101138 */
[----:B------:R-:W-:Y:S02]  /*7d3e0*/  LOP3.LUT P6, RZ, R10, 0x20000000, RZ, 0xc0, !PT ;  /* 0x200000000aff7812 */ /* 0x000fe400078cc0ff */
[----:B0-----:R-:W-:-:S11]  /*7d3f0*/  PRMT R7, R22, 0x7771, RZ ;  /* 0x0000777116077816 */ /* 0x001fd600000000ff */
[----:B---3--:R0:W-:Y:S01]  /*7d400*/  @P6 STG.E.U8 desc[UR56][R34.64], R7 ;  /* 0x0000000722006986 */ /* 0x0081e2000c101138 */
[----:B------:R-:W-:Y:S02]  /*7d410*/  LOP3.LUT P6, RZ, R10, 0x10000000, RZ, 0xc0, !PT ;  /* 0x100000000aff7812 */ /* 0x000fe400078cc0ff */
[C---:B0-----:R-:W-:Y:S02]  /*7d420*/  PRMT R7, R22.reuse, 0x7772, RZ ;  /* 0x0000777216077816 */ /* 0x041fe400000000ff */
[----:B------:R-:W-:-:S09]  /*7d430*/  PRMT R22, R22, 0x7773, RZ ;  /* 0x0000777316167816 */ /* 0x000fd200000000ff */
[----:B----4-:R0:W-:Y:S04]  /*7d440*/  @P6 STG.E.U8 desc[UR56][R36.64], R7 ;  /* 0x0000000724006986 */ /* 0x0101e8000c101138 */
[----:B------:R-:W-:Y:S01]  /*7d450*/  @P1 STG.E.U8 desc[UR56][R32.64], R22 ;  /* 0x0000001620001986 */ /* 0x000fe2000c101138 */
[----:B0-----:R-:W-:-:S05]  /*7d460*/  PRMT R7, R27, 0x7770, RZ ;  /* 0x000077701b077816 */ /* 0x001fca00000000ff */
[----:B------:R0:W-:Y:S02]  /*7d470*/  @P4 STG.E.U8 desc[UR56][R30.64], R7 ;  /* 0x000000071e004986 */ /* 0x0001e4000c101138 */
[----:B0-----:R-:W-:-:S05]  /*7d480*/  PRMT R7, R27, 0x7771, RZ ;  /* 0x000077711b077816 */ /* 0x001fca00000000ff */
[----:B------:R0:W-:Y:S01]  /*7d490*/  @P3 STG.E.U8 desc[UR56][R228.64], R7 ;  /* 0x00000007e4003986 */ /* 0x0001e2000c101138 */
[----:B------:R-:W-:Y:S02]  /*7d4a0*/  LOP3.LUT P3, RZ, R233, 0x40, RZ, 0xc0, !PT ;  /* 0x00000040e9ff7812 */ /* 0x000fe4000786c0ff */
[C---:B0-----:R-:W-:Y:S02]  /*7d4b0*/  PRMT R7, R27.reuse, 0x7772, RZ ;  /* 0x000077721b077816 */ /* 0x041fe400000000ff */
[----:B------:R-:W-:-:S03]  /*7d4c0*/  PRMT R27, R27, 0x7773, RZ ;  /* 0x000077731b1b7816 */ /* 0x000fc600000000ff */
[----:B------:R0:W-:Y:S04]  /*7d4d0*/  @P0 STG.E.U8 desc[UR56][R28.64], R7 ;  /* 0x000000071c000986 */ /* 0x0001e8000c101138 */
[----:B------:R1:W-:Y:S01]  /*7d4e0*/  @P2 STG.E.U8 desc[UR56][R224.64], R27 ;  /* 0x0000001be0002986 */ /* 0x0003e2000c101138 */
[----:B0-----:R-:W-:-:S03]  /*7d4f0*/  PRMT R7, R23, 0x7770, RZ ;  /* 0x0000777017077816 */ /* 0x001fc600000000ff */
[----:B------:R-:W2:Y:S04]  /*7d500*/  LDL.LU.64 R28, [R1+0x1738] ;  /* 0x00173800011c7983 */ /* 0x000ea80000300a00 */
[----:B-1----:R-:W3:Y:S04]  /*7d510*/  LDL.LU.64 R224, [R1+0x1730] ;  /* 0x0017300001e07983 */ /* 0x002ee80000300a00 */
[----:B------:R0:W-:Y:S02]  /*7d520*/  @P5 STG.E.U8 desc[UR56][R226.64], R7 ;  /* 0x00000007e2005986 */ /* 0x0001e4000c101138 */
[----:B0-----:R-:W-:-:S02]  /*7d530*/  PRMT R7, R23, 0x7771, RZ ;  /* 0x0000777117077816 */ /* 0x001fc400000000ff */
[----:B------:R-:W4:Y:S04]  /*7d540*/  LDL.LU.64 R226, [R1+0x1720] ;  /* 0x0017200001e27983 */ /* 0x000f280000300a00 */
[----:B------:R-:W4:Y:S04]  /*7d550*/  LDL.LU.64 R230, [R1+0x1718] ;  /* 0x0017180001e67983 */ /* 0x000f280000300a00 */
[----:B------:R-:W4:Y:S04]  /*7d560*/  LDL.LU.64 R56, [R1+0x1710] ;  /* 0x0017100001387983 */ /* 0x000f280000300a00 */
[----:B------:R0:W-:Y:S04]  /*7d570*/  @P3 STG.E.U8 desc[UR56][R40.64], R7 ;  /* 0x0000000728003986 */ /* 0x0001e8000c101138 */
[----:B0-----:R-:W4:Y:S01]  /*7d580*/  LDL.LU.64 R40, [R1+0x23a0] ;  /* 0x0023a00001287983 */ /* 0x001f220000300a00 */
[----:B------:R-:W-:-:S02]  /*7d590*/  LOP3.LUT P6, RZ, R233, 0x40000, RZ, 0xc0, !PT ;  /* 0x00040000e9ff7812 */ /* 0x000fc400078cc0ff */
[----:B------:R-:W-:Y:S02]  /*7d5a0*/  LOP3.LUT R10, R10, 0xffefffff, RZ, 0xc0, !PT ;  /* 0xffefffff0a0a7812 */ /* 0x000fe400078ec0ff */
[C---:B------:R-:W-:Y:S02]  /*7d5b0*/  LOP3.LUT P0, RZ, R233.reuse, 0x80, RZ, 0xc0, !PT ;  /* 0x00000080e9ff7812 */ /* 0x040fe4000780c0ff */
[C---:B------:R-:W-:Y:S02]  /*7d5c0*/  LOP3.LUT P2, RZ, R233.reuse, 0x100, RZ, 0xc0, !PT ;  /* 0x00000100e9ff7812 */ /* 0x040fe4000784c0ff */
[----:B------:R-:W-:Y:S02]  /*7d5d0*/  LOP3.LUT P5, RZ, R233, 0x200, RZ, 0xc0, !PT ;  /* 0x00000200e9ff7812 */ /* 0x000fe400078ac0ff */
[----:B------:R-:W-:Y:S01]  /*7d5e0*/  PRMT R7, R23, 0x7772, RZ ;  /* 0x0000777217077816 */ /* 0x000fe200000000ff */
[----:B------:R-:W4:Y:S02]  /*7d5f0*/  LDL.LU.64 R52, [R1+0x1708] ;  /* 0x0017080001347983 */ /* 0x000f240000300a00 */
[----:B------:R-:W-:-:S02]  /*7d600*/  @P6 LOP3.LUT R10, R10, 0x100000, RZ, 0xfc, !PT ;  /* 0x001000000a0a6812 */ /* 0x000fc400078efcff */
[----:B------:R-:W-:Y:S02]  /*7d610*/  LOP3.LUT P6, RZ, R233, 0x20000, RZ, 0xc0, !PT ;  /* 0x00020000e9ff7812 */ /* 0x000fe400078cc0ff */
[----:B------:R-:W-:Y:S01]  /*7d620*/  PRMT R23, R23, 0x7773, RZ ;  /* 0x0000777317177816 */ /* 0x000fe200000000ff */
[----:B------:R-:W4:Y:S01]  /*7d630*/  LDL.LU.64 R38, [R1+0x1700] ;  /* 0x0017000001267983 */ /* 0x000f220000300a00 */
[----:B------:R-:W-:-:S03]  /*7d640*/  LOP3.LUT R10, R10, 0xffdfffff, RZ, 0xc0, !PT ;  /* 0xffdfffff0a0a7812 */ /* 0x000fc600078ec0ff */
[----:B------:R-:W4:Y:S04]  /*7d650*/  LDL.LU.64 R34, [R1+0x16f8] ;  /* 0x0016f80001227983 */ /* 0x000f280000300a00 */
[----:B------:R-:W4:Y:S04]  /*7d660*/  LDL.LU.64 R36, [R1+0x16f0] ;  /* 0x0016f00001247983 */ /* 0x000f280000300a00 */
[----:B------:R-:W4:Y:S01]  /*7d670*/  LDL.LU.64 R32, [R1+0x16e8] ;  /* 0x0016e80001207983 */ /* 0x000f220000300a00 */
[----:B------:R-:W-:Y:S02]  /*7d680*/  @P6 LOP3.LUT R10, R10, 0x200000, RZ, 0xfc, !PT ;  /* 0x002000000a0a6812 */ /* 0x000fe400078efcff */
        /* <DEDUP_REMOVED lines=19> */
[----:B--2---:R4:W-:Y:S04]  /*7d7c0*/  @P0 STG.E.U8 desc[UR56][R28.64], R7 ;  /* 0x000000071c000986 */ /* 0x0049e8000c101138 */
[----:B---3--:R-:W-:Y:S01]  /*7d7d0*/  @P2 STG.E.U8 desc[UR56][R224.64], R23 ;  /* 0x00000017e0002986 */ /* 0x008fe2000c101138 */
[----:B----4-:R-:W-:-:S05]  /*7d7e0*/  PRMT R7, R40, 0x7770, RZ ;  /* 0x0000777028077816 */ /* 0x010fca00000000ff */
[----:B------:R0:W-:Y:S04]  /*7d7f0*/  @P5 STG.E.U8 desc[UR56][R48.64], R7 ;  /* 0x0000000730005986 */ /* 0x0001e8000c101138 */
[----:B0-----:R-:W2:Y:S04]  /*7d800*/  LDL.LU.64 R48, [R1+0x2398] ;  /* 0x0023980001307983 */ /* 0x001ea80000300a00 */
[----:B------:R-:W3:Y:S04]  /*7d810*/  LDL.LU.64 R30, [R1+0x16e0] ;  /* 0x0016e000011e7983 */ /* 0x000ee80000300a00 */
[----:B------:R-:W4:Y:S04]  /*7d820*/  LDL.LU.64 R228, [R1+0x16d8] ;  /* 0x0016d80001e47983 */ /* 0x000f280000300a00 */
[----:B------:R-:W4:Y:S01]  /*7d830*/  LDL.LU.64 R28, [R1+0x16d0] ;  /* 0x0016d000011c7983 */ /* 0x000f220000300a00 */
[----:B------:R-:W-:-:S03]  /*7d840*/  PRMT R7, R40, 0x7771, RZ ;  /* 0x0000777128077816 */ /* 0x000fc600000000ff */
[----:B------:R-:W4:Y:S04]  /*7d850*/  LDL.LU.64 R224, [R1+0x16c8] ;  /* 0x0016c80001e07983 */ /* 0x000f280000300a00 */
[----:B------:R0:W-:Y:S04]  /*7d860*/  @P6 STG.E.U8 desc[UR56][R226.64], R7 ;  /* 0x00000007e2006986 */ /* 0x0001e8000c101138 */
[----:B0-----:R-:W4:Y:S01]  /*7d870*/  LDL.LU.64 R226, [R1+0x16c0] ;  /* 0x0016c00001e27983 */ /* 0x001f220000300a00 */
[----:B------:R-:W-:Y:S02]  /*7d880*/  LOP3.LUT P6, RZ, R10, 0x8000000, RZ, 0xc0, !PT ;  /* 0x080000000aff7812 */ /* 0x000fe400078cc0ff */
[----:B------:R-:W-:-:S02]  /*7d890*/  PRMT R7, R40, 0x7772, RZ ;  /* 0x0000777228077816 */ /* 0x000fc400000000ff */
[----:B------:R-:W-:-:S09]  /*7d8a0*/  PRMT R40, R40, 0x7773, RZ ;  /* 0x0000777328287816 */ /* 0x000fd200000000ff */
[----:B------:R2:W-:Y:S01]  /*7d8b0*/  @P6 STG.E.U8 desc[UR56][R230.64], R7 ;  /* 0x00000007e6006986 */ /* 0x0005e2000c101138 */
[----:B------:R-:W-:-:S13]  /*7d8c0*/  LOP3.LUT P6, RZ, R10, 0x4000000, RZ, 0xc0, !PT ;  /* 0x040000000aff7812 */ /* 0x000fda00078cc0ff */
        /* <DEDUP_REMOVED lines=20> */
[----:B0-----:R-:W-:-:S11]  /*7da10*/  PRMT R7, R41, 0x7770, RZ ;  /* 0x0000777029077816 */ /* 0x001fd600000000ff */
[----:B------:R0:W-:Y:S01]  /*7da20*/  @P6 STG.E.U8 desc[UR56][R32.64], R7 ;  /* 0x0000000720006986 */ /* 0x0001e2000c101138 */
[----:B------:R-:W-:Y:S02]  /*7da30*/  LOP3.LUT P6, RZ, R10, 0x100000, RZ, 0xc0, !PT ;  /* 0x001000000aff7812 */ /* 0x000fe400078cc0ff */
[----:B0-----:R-:W-:-:S11]  /*7da40*/  PRMT R7, R41, 0x7771, RZ ;  /* 0x0000777129077816 */ /* 0x001fd600000000ff */
[----:B---3--:R0:W-:Y:S02]  /*7da50*/  @P6 STG.E.U8 desc[UR56][R30.64], R7 ;  /* 0x000000071e006986 */ /* 0x0081e4000c101138 */
[C---:B0-----:R-:W-:Y:S02]  /*7da60*/  PRMT R7, R41.reuse, 0x7772, RZ ;  /* 0x0000777229077816 */ /* 0x041fe400000000ff */
[----:B------:R-:W-:-:S03]  /*7da70*/  PRMT R41, R41, 0x7773, RZ ;  /* 0x0000777329297816 */ /* 0x000fc600000000ff */
[----:B----4-:R0:W-:Y:S04]  /*7da80*/  @P1 STG.E.U8 desc[UR56][R228.64], R7 ;  /* 0x00000007e4001986 */ /* 0x0101e8000c101138 */
[----:B------:R-:W-:Y:S01]  /*7da90*/  @P4 STG.E.U8 desc[UR56][R28.64], R41 ;  /* 0x000000291c004986 */ /* 0x000fe2000c101138 */
[----:B0-----:R-:W-:-:S05]  /*7daa0*/  PRMT R7, R49, 0x7770, RZ ;  /* 0x0000777031077816 */ /* 0x001fca00000000ff */
[----:B------:R0:W-:Y:S02]  /*7dab0*/  @P3 STG.E.U8 desc[UR56][R224.64], R7 ;  /* 0x00000007e0003986 */ /* 0x0001e4000c101138 */
[----:B0-----:R-:W-:-:S05]  /*7dac0*/  PRMT R7, R49, 0x7771, RZ ;  /* 0x0000777131077816 */ /* 0x001fca00000000ff */
[----:B------:R0:W-:Y:S02]  /*7dad0*/  @P0 STG.E.U8 desc[UR56][R226.64], R7 ;  /* 0x00000007e2000986 */ /* 0x0001e4000c101138 */
[C---:B0-----:R-:W-:Y:S02]  /*7dae0*/  PRMT R7, R49.reuse, 0x7772, RZ ;  /* 0x0000777231077816 */ /* 0x041fe400000000ff */
[----:B------:R-:W-:-:S03]  /*7daf0*/  PRMT R49, R49, 0x7773, RZ ;  /* 0x0000777331317816 */ /* 0x000fc600000000ff */
[----:B------:R0:W-:Y:S04]  /*7db00*/  @P2 STG.E.U8 desc[UR56][R234.64], R7 ;  /* 0x00000007ea002986 */ /* 0x0001e8000c101138 */
[----:B------:R1:W-:Y:S04]  /*7db10*/  @P5 STG.E.U8 desc[UR56][R42.64], R49 ;  /* 0x000000312a005986 */ /* 0x0003e8000c101138 */
[----:B0-----:R-:W2:Y:S04]  /*7db20*/  LDL.LU.64 R234, [R1+0x2390] ;  /* 0x0023900001ea7983 */ /* 0x001ea80000300a00 */
[----:B-1----:R-:W3:Y:S04]  /*7db30*/  LDL.LU.64 R42, [R1+0x2388] ;  /* 0x00238800012a7983 */ /* 0x002ee80000300a00 */
[----:B------:R-:W4:Y:S01]  /*7db40*/  LDL.LU.64 R30, [R1+0x16a8] ;  /* 0x0016a800011e7983 */ /* 0x000f220000300a00 */
[----:B------:R-:W-:-:S02]  /*7db50*/  LOP3.LUT P3, RZ, R233, 0x2000000, RZ, 0xc0, !PT ;  /* 0x02000000e9ff7812 */ /* 0x000fc4000786c0ff */
[----:B------:R-:W-:Y:S01]  /*7db60*/  LOP3.LUT P0, RZ, R233, 0x4000000, RZ, 0xc0, !PT ;  /* 0x04000000e9ff7812 */ /* 0x000fe2000780c0ff */
[----:B------:R-:W2:Y:S04]  /*7db70*/  LDL.LU.64 R228, [R1+0x1698] ;  /* 0x0016980001e47983 */ /* 0x000ea80000300a00 */
[----:B------:R-:W2:Y:S04]  /*7db80*/  LDL.LU.64 R28, [R1+0x1690] ;  /* 0x00169000011c7983 */ /* 0x000ea80000300a00 */
[----:B------:R-:W2:Y:S04]  /*7db90*/  LDL.LU.64 R224, [R1+0x1688] ;  /* 0x0016880001e07983 */ /* 0x000ea80000300a00 */
[----:B------:R-:W2:Y:S04]  /*7dba0*/  LDL.LU.64 R226, [R1+0x1680] ;  /* 0x0016800001e27983 */ /* 0x000ea80000300a00 */
[----:B------:R-:W2:Y:S04]  /*7dbb0*/  LDL.LU.64 R56, [R1+0x1678] ;  /* 0x0016780001387983 */ /* 0x000ea80000300a00 */
[----:B------:R-:W2:Y:S04]  /*7dbc0*/  LDL.LU.64 R52, [R1+0x1670] ;  /* 0x0016700001347983 */ /* 0x000ea80000300a00 */
[----:B------:R-:W2:Y:S01]  /*7dbd0*/  LDL.LU.64 R38, [R1+0x1668] ;  /* 0x0016680001267983 */ /* 0x000ea20000300a00 */
[----:B------:R-:W-:-:S02]  /*7dbe0*/  LOP3.LUT R10, R10, 0xffffefff, RZ, 0xc0, !PT ;  /* 0xffffefff0a0a7812 */ /* 0x000fc400078ec0ff */
[----:B---3--:R-:W-:-:S05]  /*7dbf0*/  PRMT R7, R42, 0x7770, RZ ;  /* 0x000077702a077816 */ /* 0x008fca00000000ff */
[----:B----4-:R0:W-:Y:S02]  /*7dc00*/  @P3 STG.E.U8 desc[UR56][R30.64], R7 ;  /* 0x000000071e003986 */ /* 0x0101e4000c101138 */
[----:B0-----:R-:W-:-:S05]  /*7dc10*/  PRMT R7, R42, 0x7771, RZ ;  /* 0x000077712a077816 */ /* 0x001fca00000000ff */
[----:B------:R0:W-:Y:S04]  /*7dc20*/  @P0 STG.E.U8 desc[UR56][R50.64], R7 ;  /* 0x0000000732000986 */ /* 0x0001e8000c101138 */
[----:B0-----:R-:W3:Y:S04]  /*7dc30*/  LDL.LU.64 R50, [R1+0x2380] ;  /* 0x0023800001327983 */ /* 0x001ee80000300a00 */
[----:B------:R-:W4:Y:S01]  /*7dc40*/  LDL.LU.64 R34, [R1+0x1660] ;  /* 0x0016600001227983 */ /* 0x000f220000300a00 */
[----:B--2---:R-:W-:Y:S02]  /*7dc50*/  LOP3.LUT P6, RZ, R234, 0x20, RZ, 0xc0, !PT ;  /* 0x00000020eaff7812 */ /* 0x004fe400078cc0ff */
[----:B------:R-:W-:-:S02]  /*7dc60*/  LOP3.LUT P2, RZ, R233, 0x8000000, RZ, 0xc0, !PT ;  /* 0x08000000e9ff7812 */ /* 0x000fc4000784c0ff */
[----:B------:R-:W-:Y:S02]  /*7dc70*/  LOP3.LUT P5, RZ, R233, 0x10000000, RZ, 0xc0, !PT ;  /* 0x10000000e9ff7812 */ /* 0x000fe400078ac0ff */
[----:B------:R-:W-:Y:S01]  /*7dc80*/  PRMT R7, R42, 0x7772, RZ ;  /* 0x000077722a077816 */ /* 0x000fe200000000ff */
[----:B------:R-:W2:Y:S06]  /*7dc90*/  LDL.LU.64 R36, [R1+0x1650] ;  /* 0x0016500001247983 */ /* 0x000eac0000300a00 */
[----:B------:R-:W-:Y:S02]  /*7dca0*/  @P6 LOP3.LUT R10, R10, 0x1000, RZ, 0xfc, !PT ;  /* 0x000010000a0a6812 */ /* 0x000fe400078efcff */
[----:B------:R-:W-:Y:S01]  /*7dcb0*/  LOP3.LUT P6, RZ, R234, 0x10, RZ, 0xc0, !PT ;  /* 0x00000010eaff7812 */ /* 0x000fe200078cc0ff */
[----:B------:R0:W-:Y:S01]  /*7dcc0*/  @P2 STG.E.U8 desc[UR56][R228.64], R7 ;  /* 0x00000007e4002986 */ /* 0x0001e2000c101138 */
[----:B------:R-:W-:-:S02]  /*7dcd0*/  PRMT R42, R42, 0x7773, RZ ;  /* 0x000077732a2a7816 */ /* 0x000fc400000000ff */
[----:B------:R-:W-:Y:S01]  /*7dce0*/  LOP3.LUT R10, R10, 0xffffdfff, RZ, 0xc0, !PT ;  /* 0xffffdfff0a0a7812 */ /* 0x000fe200078ec0ff */
[----:B------:R-:W2:Y:S04]  /*7dcf0*/  LDL.LU.64 R32, [R1+0x1648] ;  /* 0x0016480001207983 */ /* 0x000ea80000300a00 */
[----:B------:R1:W-:Y:S04]  /*7dd00*/  @P5 STG.E.U8 desc[UR56][R28.64], R42 ;  /* 0x0000002a1c005986 */ /* 0x0003e8000c101138 */
[----:B------:R-:W2:Y:S01]  /*7dd10*/  LDL.LU.64 R30, [R1+0x1640] ;  /* 0x00164000011e7983 */ /* 0x000ea20000300a00 */
[----:B------:R-:W-:-:S02]  /*7dd20*/  @P6 LOP3.LUT R10, R10, 0x2000, RZ, 0xfc, !PT ;  /* 0x000020000a0a6812 */ /* 0x000fc400078efcff */
[----:B------:R-:W-:Y:S01]  /*7dd30*/  LOP3.LUT P6, RZ, R234, 0x8, RZ, 0xc0, !PT ;  /* 0x00000008eaff7812 */ /* 0x000fe200078cc0ff */
[----:B0-----:R-:W2:Y:S04]  /*7dd40*/  LDL.LU.64 R228, [R1+0x1638] ;  /* 0x0016380001e47983 */ /* 0x001ea80000300a00 */
[----:B-1----:R-:W2:Y:S01]  /*7dd50*/  LDL.LU.64 R28, [R1+0x1630] ;  /* 0x00163000011c7983 */ /* 0x002ea20000300a00 */
[----:B------:R-:W-:-:S07]  /*7dd60*/  LOP3.LUT R10, R10, 0xffffbfff, RZ, 0xc0, !PT ;  /* 0xffffbfff0a0a7812 */ /* 0x000fce00078ec0ff */
        /* <DEDUP_REMOVED lines=17> */
[----:B---3--:R-:W-:-:S11]  /*7de80*/  PRMT R7, R50, 0x7770, RZ ;  /* 0x0000777032077816 */ /* 0x008fd600000000ff */
[----:B------:R0:W-:Y:S01]  /*7de90*/  @P6 STG.E.U8 desc[UR56][R224.64], R7 ;  /* 0x00000007e0006986 */ /* 0x0001e2000c101138 */
[----:B------:R-:W-:Y:S02]  /*7dea0*/  LOP3.LUT P6, RZ, R10, 0x80000, RZ, 0xc0, !PT ;  /* 0x000800000aff7812 */ /* 0x000fe400078cc0ff */
[----:B0-----:R-:W-:Y:S01]  /*7deb0*/  PRMT R7, R50, 0x7771, RZ ;  /* 0x0000777132077816 */ /* 0x001fe200000000ff */
[----:B------:R-:W3:Y:S10]  /*7dec0*/  LDL.LU.64 R224, [R1+0x1628] ;  /* 0x0016280001e07983 */ /* 0x000ef40000300a00 */
[----:B------:R0:W-:Y:S01]  /*7ded0*/  @P6 STG.E.U8 desc[UR56][R226.64], R7 ;  /* 0x00000007e2006986 */ /* 0x0001e2000c101138 */
[----:B------:R-:W-:-:S02]  /*7dee0*/  LOP3.LUT P6, RZ, R10, 0x40000, RZ, 0xc0, !PT ;  /* 0x000400000aff7812 */ /* 0x000fc400078cc0ff */
[----:B0-----:R-:W-:Y:S01]  /*7def0*/  PRMT R7, R50, 0x7772, RZ ;  /* 0x0000777232077816 */ /* 0x001fe200000000ff */
[----:B------:R-:W3:Y:S10]  /*7df00*/  LDL.LU.64 R226, [R1+0x1620] ;  /* 0x0016200001e27983 */ /* 0x000ef40000300a00 */
[----:B------:R0:W-:Y:S01]  /*7df10*/  @P6 STG.E.U8 desc[UR56][R56.64], R7 ;  /* 0x0000000738006986 */ /* 0x0001e2000c101138 */
[----:B------:R-:W-:-:S02]  /*7df20*/  LOP3.LUT P6, RZ, R10, 0x20000, RZ, 0xc0, !PT ;  /* 0x000200000aff7812 */ /* 0x000fc400078cc0ff */
[----:B------:R-:W-:-:S11]  /*7df30*/  PRMT R50, R50, 0x7773, RZ ;  /* 0x0000777332327816 */ /* 0x000fd600000000ff */
[----:B------:R-:W-:Y:S01]  /*7df40*/  @P6 STG.E.U8 desc[UR56][R52.64], R50 ;  /* 0x0000003234006986 */ /* 0x000fe2000c101138 */
[----:B------:R-:W-:Y:S02]  /*7df50*/  LOP3.LUT P6, RZ, R10, 0x10000, RZ, 0xc0, !PT ;  /* 0x000100000aff7812 */ /* 0x000fe400078cc0ff */
[----:B0-----:R-:W-:-:S11]  /*7df60*/  PRMT R7, R43, 0x7770, RZ ;  /* 0x000077702b077816 */ /* 0x001fd600000000ff */
[----:B------:R0:W-:Y:S01]  /*7df70*/  @P6 STG.E.U8 desc[UR56][R38.64], R7 ;  /* 0x0000000726006986 */ /* 0x0001e2000c101138 */
[----:B------:R-:W-:Y:S02]  /*7df80*/  LOP3.LUT P6, RZ, R10, 0x8000, RZ, 0xc0, !PT ;  /* 0x000080000aff7812 */ /* 0x000fe400078cc0ff */
[----:B0-----:R-:W-:-:S11]  /*7df90*/  PRMT R7, R43, 0x7771, RZ ;  /* 0x000077712b077816 */ /* 0x001fd600000000ff */
[----:B----4-:R0:W-:Y:S01]  /*7dfa0*/  @P6 STG.E.U8 desc[UR56][R34.64], R7 ;  /* 0x0000000722006986 */ /* 0x0101e2000c101138 */
[----:B------:R-:W-:Y:S02]  /*7dfb0*/  LOP3.LUT P6, RZ, R10, 0x4000, RZ, 0xc0, !PT ;  /* 0x000040000aff7812 */ /* 0x000fe400078cc0ff */
[----:B0-----:R-:W-:-:S11]  /*7dfc0*/  PRMT R7, R43, 0x7772, RZ ;  /* 0x000077722b077816 */ /* 0x001fd600000000ff */
[----:B------:R0:W-:Y:S04]  /*7dfd0*/  @P6 STG.E.U8 desc[UR56][R44.64], R7 ;  /* 0x000000072c006986 */ /* 0x0001e8000c101138 */
[----:B0-----:R-:W4:Y:S01]  /*7dfe0*/  LDL.LU.64 R44, [R1+0x2378] ;  /* 0x00237800012c7983 */ /* 0x001f220000300a00 */
[----:B------:R-:W-:Y:S02]  /*7dff0*/  LOP3.LUT P6, RZ, R10, 0x2000, RZ, 0xc0, !PT ;  /* 0x000020000aff7812 */ /* 0x000fe400078cc0ff */
[----:B------:R-:W-:Y:S02]  /*7e000*/  PRMT R43, R43, 0x7773, RZ ;  /* 0x000077732b2b7816 */ /* 0x000fe400000000ff */
[----:B------:R-:W-:Y:S02]  /*7e010*/  LOP3.LUT P1, RZ, R234, 0x40, RZ, 0xc0, !PT ;  /* 0x00000040eaff7812 */ /* 0x000fe4000782c0ff */
[----:B------:R-:W-:-:S07]  /*7e020*/  PRMT R7, R51, 0x7770, RZ ;  /* 0x0000777033077816 */ /* 0x000fce00000000ff */
[----:B--2---:R-:W-:Y:S01]  /*7e030*/  @P6 STG.E.U8 desc[UR56][R36.64], R43 ;  /* 0x0000002b24006986 */ /* 0x004fe2000c101138 */
[----:B------:R-:W-:Y:S02]  /*7e040*/  LOP3.LUT P6, RZ, R10, 0x1000, RZ, 0xc0, !PT ;  /* 0x000010000aff7812 */ /* 0x000fe400078cc0ff */
[C---:B------:R-:W-:Y:S02]  /*7e050*/  LOP3.LUT P4, RZ, R234.reuse, 0x80, RZ, 0xc0, !PT ;  /* 0x00000080eaff7812 */ /* 0x040fe4000788c0ff */
[C---:B------:R-:W-:Y:S02]  /*7e060*/  LOP3.LUT P3, RZ, R234.reuse, 0x100, RZ, 0xc0, !PT ;  /* 0x00000100eaff7812 */ /* 0x040fe4000786c0ff */
[----:B------:R-:W-:-:S07]  /*7e070*/  LOP3.LUT P0, RZ, R234, 0x200, RZ, 0xc0, !PT ;  /* 0x00000200eaff7812 */ /* 0x000fce000780c0ff */
[----:B------:R0:W-:Y:S01]  /*7e080*/  @P6 STG.E.U8 desc[UR56][R32.64], R7 ;  /* 0x0000000720006986 */ /* 0x0001e2000c101138 */
[----:B------:R-:W-:Y:S02]  /*7e090*/  LOP3.LUT P2, RZ, R234, 0x400, RZ, 0xc0, !PT ;  /* 0x00000400eaff7812 */ /* 0x000fe4000784c0ff */
[----:B0-----:R-:W-:-:S05]  /*7e0a0*/  PRMT R7, R51, 0x7771, RZ ;  /* 0x0000777133077816 */ /* 0x001fca00000000ff */
[----:B------:R0:W-:Y:S01]  /*7e0b0*/  @P1 STG.E.U8 desc[UR56][R30.64], R7 ;  /* 0x000000071e001986 */ /* 0x0001e2000c101138 */
[----:B------:R-:W-:Y:S02]  /*7e0c0*/  LOP3.LUT P5, RZ, R234, 0x800, RZ, 0xc0, !PT ;  /* 0x00000800eaff7812 */ /* 0x000fe400078ac0ff */
[C---:B0-----:R-:W-:Y:S02]  /*7e0d0*/  PRMT R7, R51.reuse, 0x7772, RZ ;  /* 0x0000777233077816 */ /* 0x041fe400000000ff */
[----:B------:R-:W-:-:S03]  /*7e0e0*/  PRMT R51, R51, 0x7773, RZ ;  /* 0x0000777333337816 */ /* 0x000fc600000000ff */
[----:B------:R4:W-:Y:S04]  /*7e0f0*/  @P4 STG.E.U8 desc[UR56][R228.64], R7 ;  /* 0x00000007e4004986 */ /* 0x0009e8000c101138 */
[----:B------:R-:W-:Y:S01]  /*7e100*/  @P3 STG.E.U8 desc[UR56][R28.64], R51 ;  /* 0x000000331c003986 */ /* 0x000fe2000c101138 */
[----:B------:R-:W-:Y:S02]  /*7e110*/  LOP3.LUT P6, RZ, R234, 0x1000000, RZ, 0xc0, !PT ;  /* 0x01000000eaff7812 */ /* 0x000fe400078cc0ff */
[----:B------:R-:W-:Y:S02]  /*7e120*/  LOP3.LUT R10, R10, 0xffffffef, RZ, 0xc0, !PT ;  /* 0xffffffef0a0a7812 */ /* 0x000fe400078ec0ff */
[----:B----4-:R-:W-:-:S05]  /*7e130*/  PRMT R7, R44, 0x7770, RZ ;  /* 0x000077702c077816 */ /* 0x010fca00000000ff */
[----:B---3--:R0:W-:Y:S02]  /*7e140*/  @P0 STG.E.U8 desc[UR56][R224.64], R7 ;  /* 0x00000007e0000986 */ /* 0x0081e4000c101138 */
        /* <DEDUP_REMOVED lines=14> */
[----:B------:R-:W4:Y:S01]  /*7e230*/  LDL.LU.64 R34, [R1+0x15c0] ;  /* 0x0015c00001227983 */ /* 0x000f220000300a00 */
        /* <DEDUP_REMOVED lines=18> */
[C---:B------:R-:W-:Y:S02]  /*7e360*/  LOP3.LUT P3, RZ, R234.reuse, 0x1000, RZ, 0xc0, !PT ;  /* 0x00001000eaff7812 */ /* 0x040fe4000786c0ff */
[----:B------:R-:W-:-:S07]  /*7e370*/  LOP3.LUT P0, RZ, R234, 0x2000, RZ, 0xc0, !PT ;  /* 0x00002000eaff7812 */ /* 0x000fce000780c0ff */
[----:B------:R-:W-:Y:S02]  /*7e380*/  @P6 LOP3.LUT R10, R10, 0x400, RZ, 0xfc, !PT ;  /* 0x000004000a0a6812 */ /* 0x000fe400078efcff */
[C---:B------:R-:W-:Y:S02]  /*7e390*/  LOP3.LUT P6, RZ, R234.reuse, 0x20000, RZ, 0xc0, !PT ;  /* 0x00020000eaff7812 */ /* 0x040fe400078cc0ff */
[----:B------:R-:W-:Y:S02]  /*7e3a0*/  LOP3.LUT P2, RZ, R234, 0x4000, RZ, 0xc0, !PT ;  /* 0x00004000eaff7812 */ /* 0x000fe4000784c0ff */
[----:B------:R-:W-:Y:S02]  /*7e3b0*/  PRMT R44, R44, 0x7773, RZ ;  /* 0x000077732c2c7816 */ /* 0x000fe400000000ff */
[----:B------:R-:W-:Y:S02]  /*7e3c0*/  LOP3.LUT R10, R10, 0xfffff7ff, RZ, 0xc0, !PT ;  /* 0xfffff7ff0a0a7812 */ /* 0x000fe400078ec0ff */
[----:B------:R-:W-:-:S05]  /*7e3d0*/  LOP3.LUT P5, RZ, R234, 0x8000, RZ, 0xc0, !PT ;  /* 0x00008000eaff7812 */ /* 0x000fca00078ac0ff */
[----:B------:R-:W-:Y:S02]  /*7e3e0*/  @P6 LOP3.LUT R10, R10, 0x800, RZ, 0xfc, !PT ;  /* 0x000008000a0a6812 */ /* 0x000fe400078efcff */
[----:B------:R-:W-:Y:S02]  /*7e3f0*/  LOP3.LUT P6, RZ, R234, 0x10000, RZ, 0xc0, !PT ;  /* 0x00010000eaff7812 */ /* 0x000fe400078cc0ff */
[C---:B--2---:R-:W-:Y:S01]  /*7e400*/  PRMT R7, R64.reuse, 0x7770, RZ ;  /* 0x0000777040077816 */ /* 0x044fe200000000ff */
[----:B---3--:R0:W-:Y:S04]  /*7e410*/  @P3 STG.E.U8 desc[UR56][R36.64], R44 ;  /* 0x0000002c24003986 */ /* 0x0081e8000c101138 */
[----:B----4-:R1:W-:Y:S04]  /*7e420*/  @P0 STG.E.U8 desc[UR56][R32.64], R7 ;  /* 0x0000000720000986 */ /* 0x0103e8000c101138 */
[----:B0-----:R-:W2:Y:S01]  /*7e430*/  LDL.LU.64 R36, [R1+0x15b0] ;  /* 0x0015b00001247983 */ /* 0x001ea20000300a00 */
[----:B-1----:R-:W-:-:S03]  /*7e440*/  PRMT R7, R64, 0x7771, RZ ;  /* 0x0000777140077816 */ /* 0x002fc600000000ff */
[----:B------:R-:W3:Y:S04]  /*7e450*/  LDL.LU.64 R32, [R1+0x15a8] ;  /* 0x0015a80001207983 */ /* 0x000ee80000300a00 */
[----:B------:R0:W-:Y:S02]  /*7e460*/  @P2 STG.E.U8 desc[UR56][R30.64], R7 ;  /* 0x000000071e002986 */ /* 0x0001e4000c101138 */
[C---:B0-----:R-:W-:Y:S02]  /*7e470*/  PRMT R7, R64.reuse, 0x7772, RZ ;  /* 0x0000777240077816 */ /* 0x041fe400000000ff */
[----:B------:R-:W-:Y:S01]  /*7e480*/  PRMT R64, R64, 0x7773, RZ ;  /* 0x0000777340407816 */ /* 0x000fe200000000ff */
[----:B------:R-:W4:Y:S04]  /*7e490*/  LDL.LU.64 R30, [R1+0x15a0] ;  /* 0x0015a000011e7983 */ /* 0x000f280000300a00 */
[----:B------:R0:W-:Y:S04]  /*7e4a0*/  @P5 STG.E.U8 desc[UR56][R228.64], R7 ;  /* 0x00000007e4005986 */ /* 0x0001e8000c101138 */
[----:B------:R1:W-:Y:S01]  /*7e4b0*/  @P6 STG.E.U8 desc[UR56][R28.64], R64 ;  /* 0x000000401c006986 */ /* 0x0003e2000c101138 */
[----:B------:R-:W-:-:S02]  /*7e4c0*/  LOP3.LUT P6, RZ, R10, 0x800, RZ, 0xc0, !PT ;  /* 0x000008000aff7812 */ /* 0x000fc400078cc0ff */
[----:B0-----:R-:W-:Y:S01]  /*7e4d0*/  PRMT R7, R45, 0x7770, RZ ;  /* 0x000077702d077816 */ /* 0x001fe200000000ff */
[----:B------:R-:W4:Y:S04]  /*7e4e0*/  LDL.LU.64 R228, [R1+0x1598] ;  /* 0x0015980001e47983 */ /* 0x000f280000300a00 */
[----:B-1----:R-:W4:Y:S06]  /*7e4f0*/  LDL.LU.64 R28, [R1+0x1590] ;  /* 0x00159000011c7983 */ /* 0x002f2c0000300a00 */
        /* <DEDUP_REMOVED lines=10> */
[----:B------:R-:W-:-:S11]  /*7e5a0*/  PRMT R45, R45, 0x7773, RZ ;  /* 0x000077732d2d7816 */ /* 0x000fd600000000ff */
[----:B------:R-:W-:Y:S01]  /*7e5b0*/  @P6 STG.E.U8 desc[UR56][R38.64], R45 ;  /* 0x0000002d26006986 */ /* 0x000fe2000c101138 */
[----:B------:R-:W-:Y:S02]  /*7e5c0*/  LOP3.LUT P6, RZ, R10, 0x80, RZ, 0xc0, !PT ;  /* 0x000000800aff7812 */ /* 0x000fe400078cc0ff */
[----:B0-----:R-:W-:-:S11]  /*7e5d0*/  PRMT R7, R65, 0x7770, RZ ;  /* 0x0000777041077816 */ /* 0x001fd600000000ff */
[----:B------:R0:W-:Y:S01]  /*7e5e0*/  @P6 STG.E.U8 desc[UR56][R46.64], R7 ;  /* 0x000000072e006986 */ /* 0x0001e2000c101138 */
[----:B------:R-:W-:-:S03]  /*7e5f0*/  LOP3.LUT P6, RZ, R10, 0x40, RZ, 0xc0, !PT ;  /* 0x000000400aff7812 */ /* 0x000fc600078cc0ff */
[----:B0-----:R-:W3:Y:S01]  /*7e600*/  LDL.LU.64 R46, [R1+0x2368] ;  /* 0x00236800012e7983 */ /* 0x001ee20000300a00 */
[----:B------:R-:W-:-:S09]  /*7e610*/  PRMT R7, R65, 0x7771, RZ ;  /* 0x0000777141077816 */ /* 0x000fd200000000ff */
[----:B------:R0:W-:Y:S01]  /*7e620*/  @P6 STG.E.U8 desc[UR56][R34.64], R7 ;  /* 0x0000000722006986 */ /* 0x0001e2000c101138 */
[----:B------:R-:W-:Y:S02]  /*7e630*/  LOP3.LUT P6, RZ, R10, 0x20, RZ, 0xc0, !PT ;  /* 0x000000200aff7812 */ /* 0x000fe400078cc0ff */
[----:B0-----:R-:W-:-:S11]  /*7e640*/  PRMT R7, R65, 0x7772, RZ ;  /* 0x0000777241077816 */ /* 0x001fd600000000ff */
[----:B------:R0:W-:Y:S04]  /*7e650*/  @P6 STG.E.U8 desc[UR56][R66.64], R7 ;  /* 0x0000000742006986 */ /* 0x0001e8000c101138 */
[----:B0-----:R-:W4:Y:S01]  /*7e660*/  LDL.LU.64 R66, [R1+0x2360] ;  /* 0x0023600001427983 */ /* 0x001f220000300a00 */
[----:B------:R-:W-:Y:S02]  /*7e670*/  LOP3.LUT P6, RZ, R10, 0x10, RZ, 0xc0, !PT ;  /* 0x000000100aff7812 */ /* 0x000fe400078cc0ff */
[C---:B------:R-:W-:Y:S02]  /*7e680*/  LOP3.LUT P1, RZ, R234.reuse, 0x2000000, RZ, 0xc0, !PT ;  /* 0x02000000eaff7812 */ /* 0x040fe4000782c0ff */
[----:B------:R-:W-:Y:S02]  /*7e690*/  LOP3.LUT P4, RZ, R234, 0x4000000, RZ, 0xc0, !PT ;  /* 0x04000000eaff7812 */ /* 0x000fe4000788c0ff */
[----:B------:R-:W-:-:S02]  /*7e6a0*/  PRMT R65, R65, 0x7773, RZ ;  /* 0x0000777341417816 */ /* 0x000fc400000000ff */
[C---:B------:R-:W-:Y:S02]  /*7e6b0*/  LOP3.LUT P3, RZ, R234.reuse, 0x8000000, RZ, 0xc0, !PT ;  /* 0x08000000eaff7812 */ /* 0x040fe4000786c0ff */
[C---:B------:R-:W-:Y:S02]  /*7e6c0*/  LOP3.LUT P0, RZ, R234.reuse, 0x10000000, RZ, 0xc0, !PT ;  /* 0x10000000eaff7812 */ /* 0x040fe4000780c0ff */
[C---:B------:R-:W-:Y:S02]  /*7e6d0*/  LOP3.LUT P2, RZ, R234.reuse, 0x20000000, RZ, 0xc0, !PT ;  /* 0x20000000eaff7812 */ /* 0x040fe4000784c0ff */
[----:B------:R-:W-:Y:S01]  /*7e6e0*/  LOP3.LUT P5, RZ, R234, 0x40000000, RZ, 0xc0, !PT ;  /* 0x40000000eaff7812 */ /* 0x000fe200078ac0ff */
[----:B--2---:R-:W-:Y:S01]  /*7e6f0*/  @P6 STG.E.U8 desc[UR56][R36.64], R65 ;  /* 0x0000004124006986 */ /* 0x004fe2000c101138 */
[----:B---3--:R-:W-:-:S05]  /*7e700*/  PRMT R7, R46, 0x7770, RZ ;  /* 0x000077702e077816 */ /* 0x008fca00000000ff */
[----:B------:R0:W-:Y:S02]  /*7e710*/  @P1 STG.E.U8 desc[UR56][R32.64], R7 ;  /* 0x0000000720001986 */ /* 0x0001e4000c101138 */
[C---:B0-----:R-:W-:Y:S02]  /*7e720*/  PRMT R7, R46.reuse, 0x7771, RZ ;  /* 0x000077712e077816 */ /* 0x041fe400000000ff */
[----:B------:R-:W2:Y:S04]  /*7e730*/  LDL.LU.64 R32, [R1+0x1578] ;  /* 0x0015780001207983 */ /* 0x000ea80000300a00 */
[----:B----4-:R0:W-:Y:S02]  /*7e740*/  @P4 STG.E.U8 desc[UR56][R30.64], R7 ;  /* 0x000000071e004986 */ /* 0x0101e4000c101138 */
[----:B0-----:R-:W-:-:S02]  /*7e750*/  PRMT R7, R46, 0x7772, RZ ;  /* 0x000077722e077816 */ /* 0x001fc400000000ff */
[----:B------:R-:W3:Y:S01]  /*7e760*/  LDL.LU.64 R30, [R1+0x1570] ;  /* 0x00157000011e7983 */ /* 0x000ee20000300a00 */
[----:B------:R-:W-:-:S03]  /*7e770*/  PRMT R46, R46, 0x7773, RZ ;  /* 0x000077732e2e7816 */ /* 0x000fc600000000ff */
[----:B------:R0:W-:Y:S04]  /*7e780*/  @P3 STG.E.U8 desc[UR56][R228.64], R7 ;  /* 0x00000007e4003986 */ /* 0x0001e8000c101138 */
[----:B------:R1:W-:Y:S04]  /*7e790*/  @P0 STG.E.U8 desc[UR56][R28.64], R46 ;  /* 0x0000002e1c000986 */ /* 0x0003e8000c101138 */
[----:B0-----:R-:W4:Y:S01]  /*7e7a0*/  LDL.LU.64 R228, [R1+0x1568] ;  /* 0x0015680001e47983 */ /* 0x001f220000300a00 */
[----:B------:R-:W-:-:S03]  /*7e7b0*/  PRMT R7, R66, 0x7770, RZ ;  /* 0x0000777042077816 */ /* 0x000fc600000000ff */
[----:B-1----:R-:W4:Y:S04]  /*7e7c0*/  LDL.LU.64 R28, [R1+0x1560] ;  /* 0x00156000011c7983 */ /* 0x002f280000300a00 */
[----:B------:R0:W-:Y:S04]  /*7e7d0*/  @P2 STG.E.U8 desc[UR56][R224.64], R7 ;  /* 0x00000007e0002986 */ /* 0x0001e8000c101138 */
[----:B0-----:R-:W4:Y:S01]  /*7e7e0*/  LDL.LU.64 R224, [R1+0x1558] ;  /* 0x0015580001e07983 */ /* 0x001f220000300a00 */
[----:B------:R-:W-:-:S05]  /*7e7f0*/  PRMT R7, R66, 0x7771, RZ ;  /* 0x0000777142077816 */ /* 0x000fca00000000ff */
[----:B------:R0:W-:Y:S04]  /*7e800*/  @P5 STG.E.U8 desc[UR56][R226.64], R7 ;  /* 0x00000007e2005986 */ /* 0x0001e8000c101138 */
[----:B0-----:R-:W4:Y:S04]  /*7e810*/  LDL.LU.64 R226, [R1+0x1550] ;  /* 0x0015500001e27983 */ /* 0x001f280000300a00 */
[----:B------:R-:W4:Y:S04]  /*7e820*/  LDL.LU.64 R52, [R1+0x1540] ;  /* 0x0015400001347983 */ /* 0x000f280000300a00 */
[----:B------:R-:W4:Y:S01]  /*7e830*/  LDL.LU.64 R38, [R1+0x1538] ;  /* 0x0015380001267983 */ /* 0x000f220000300a00 */
[----:B------:R-:W-:-:S02]  /*7e840*/  LOP3.LUT P6, RZ, R235, 0x800, RZ, 0xc0, !PT ;  /* 0x00000800ebff7812 */ /* 0x000fc400078cc0ff */
[----:B------:R-:W-:Y:S02]  /*7e850*/  LOP3.LUT R11, R11, 0xefffffff, RZ, 0xc0, !PT ;  /* 0xefffffff0b0b7812 */ /* 0x000fe400078ec0ff */
[----:B------:R-:W-:Y:S02]  /*7e860*/  LOP3.LUT R10, R10, 0xfffffffe, RZ, 0xc0, !PT ;  /* 0xfffffffe0a0a7812 */ /* 0x000fe400078ec0ff */
[----:B------:R-:W-:Y:S02]  /*7e870*/  LOP3.LUT P3, RZ, R234, 0x80000000, RZ, 0xc0, !PT ;  /* 0x80000000eaff7812 */ /* 0x000fe4000786c0ff */
[C---:B------:R-:W-:Y:S02]  /*7e880*/  LOP3.LUT P0, RZ, R235.reuse, 0x1, RZ, 0xc0, !PT ;  /* 0x00000001ebff7812 */ /* 0x040fe4000780c0ff */
[----:B------:R-:W-:Y:S02]  /*7e890*/  LOP3.LUT P2, RZ, R235, 0x2, RZ, 0xc0, !PT ;  /* 0x00000002ebff7812 */ /* 0x000fe4000784c0ff */
[----:B------:R-:W-:-:S02]  /*7e8a0*/  PRMT R7, R66, 0x7772, RZ ;  /* 0x0000777242077816 */ /* 0x000fc400000000ff */
[----:B------:R-:W-:Y:S01]  /*7e8b0*/  LOP3.LUT P5, RZ, R235, 0x4, RZ, 0xc0, !PT ;  /* 0x00000004ebff7812 */ /* 0x000fe200078ac0ff */
[----:B------:R-:W4:Y:S01]  /*7e8c0*/  LDL.LU.64 R34, [R1+0x1520] ;  /* 0x0015200001227983 */ /* 0x000f220000300a00 */
[----:B------:R-:W-:Y:S02]  /*7e8d0*/  @P6 LOP3.LUT R11, R11, 0x10000000, RZ, 0xfc, !PT ;  /* 0x100000000b0b6812 */ /* 0x000fe400078efcff */
[----:B------:R-:W-:Y:S02]  /*7e8e0*/  LOP3.LUT P6, RZ, R235, 0x400, RZ, 0xc0, !PT ;  /* 0x00000400ebff7812 */ /* 0x000fe400078cc0ff */
[----:B------:R-:W-:Y:S01]  /*7e8f0*/  PRMT R66, R66, 0x7773, RZ ;  /* 0x0000777342427816 */ /* 0x000fe200000000ff */
[----:B------:R-:W4:Y:S01]  /*7e900*/  LDL.LU.64 R36, [R1+0x1518] ;  /* 0x0015180001247983 */ /* 0x000f220000300a00 */
[----:B------:R-:W-:-:S09]  /*7e910*/  LOP3.LUT R11, R11, 0xdfffffff, RZ, 0xc0, !PT ;  /* 0xdfffffff0b0b7812 */ /* 0x000fd200078ec0ff */
        /* <DEDUP_REMOVED lines=19> */
[----:B--2---:R0:W-:Y:S02]  /*7ea50*/  @P3 STG.E.U8 desc[UR56][R32.64], R7 ;  /* 0x0000000720003986 */ /* 0x0041e4000c101138 */
[C---:B0-----:R-:W-:Y:S02]  /*7ea60*/  PRMT R7, R47.reuse, 0x7770, RZ ;  /* 0x000077702f077816 */ /* 0x041fe400000000ff */
[----:B------:R-:W2:Y:S04]  /*7ea70*/  LDL.LU.64 R32, [R1+0x1510] ;  /* 0x0015100001207983 */ /* 0x000ea80000300a00 */
[----:B---3--:R0:W-:Y:S04]  /*7ea80*/  @P0 STG.E.U8 desc[UR56][R30.64], R66 ;  /* 0x000000421e000986 */ /* 0x0081e8000c101138 */
[----:B0-----:R-:W3:Y:S04]  /*7ea90*/  LDL.LU.64 R30, [R1+0x1508] ;  /* 0x00150800011e7983 */ /* 0x001ee80000300a00 */
[----:B----4-:R0:W-:Y:S02]  /*7eaa0*/  @P2 STG.E.U8 desc[UR56][R228.64], R7 ;  /* 0x00000007e4002986 */ /* 0x0101e4000c101138 */
[----:B0-----:R-:W-:-:S02]  /*7eab0*/  PRMT R7, R47, 0x7771, RZ ;  /* 0x000077712f077816 */ /* 0x001fc400000000ff */
[----:B------:R-:W4:Y:S04]  /*7eac0*/  LDL.LU.64 R228, [R1+0x1500] ;  /* 0x0015000001e47983 */ /* 0x000f280000300a00 */
[----:B------:R0:W-:Y:S02]  /*7ead0*/  @P5 STG.E.U8 desc[UR56][R28.64], R7 ;  /* 0x000000071c005986 */ /* 0x0001e4000c101138 */
[----:B0-----:R-:W-:Y:S02]  /*7eae0*/  PRMT R7, R47, 0x7772, RZ ;  /* 0x000077722f077816 */ /* 0x001fe400000000ff */
[----:B------:R-:W4:Y:S04]  /*7eaf0*/  LDL.LU.64 R28, [R1+0x14f8] ;  /* 0x0014f800011c7983 */ /* 0x000f280000300a00 */
[----:B------:R0:W-:Y:S01]  /*7eb00*/  @P6 STG.E.U8 desc[UR56][R224.64], R7 ;  /* 0x00000007e0006986 */ /* 0x0001e2000c101138 */
[----:B------:R-:W-:-:S02]  /*7eb10*/  LOP3.LUT P6, RZ, R10, 0x8, RZ, 0xc0, !PT ;  /* 0x000000080aff7812 */ /* 0x000fc400078cc0ff */
[----:B------:R-:W-:Y:S02]  /*7eb20*/  PRMT R47, R47, 0x7773, RZ ;  /* 0x000077732f2f7816 */ /* 0x000fe400000000ff */
[----:B0-----:R-:W-:Y:S01]  /*7eb30*/  PRMT R7, R67, 0x7770, RZ ;  /* 0x0000777043077816 */ /* 0x001fe200000000ff */
[----:B------:R-:W4:Y:S08]  /*7eb40*/  LDL.LU.64 R224, [R1+0x14f0] ;  /* 0x0014f00001e07983 */ /* 0x000f300000300a00 */
[----:B------:R0:W-:Y:S01]  /*7eb50*/  @P6 STG.E.U8 desc[UR56][R226.64], R47 ;  /* 0x0000002fe2006986 */ /* 0x0001e2000c101138 */
[----:B------:R-:W-:-:S03]  /*7eb60*/  LOP3.LUT P6, RZ, R10, 0x4, RZ, 0xc0, !PT ;  /* 0x000000040aff7812 */ /* 0x000fc600078cc0ff */
[----:B0-----:R-:W4:Y:S10]  /*7eb70*/  LDL.LU.64 R226, [R1+0x14e8] ;  /* 0x0014e80001e27983 */ /* 0x001f340000300a00 */
[----:B------:R0:W-:Y:S01]  /*7eb80*/  @P6 STG.E.U8 desc[UR56][R68.64], R7 ;  /* 0x0000000744006986 */ /* 0x0001e2000c101138 */
[----:B------:R-:W-:-:S03]  /*7eb90*/  LOP3.LUT P6, RZ, R10, 0x2, RZ, 0xc0, !PT ;  /* 0x000000020aff7812 */ /* 0x000fc600078cc0ff */
[----:B0-----:R-:W2:Y:S01]  /*7eba0*/  LDL.LU.64 R68, [R1+0x2358] ;  /* 0x0023580001447983 */ /* 0x001ea20000300a00 */
[----:B------:R-:W-:-:S09]  /*7ebb0*/  PRMT R7, R67, 0x7771, RZ ;  /* 0x0000777143077816 */ /* 0x000fd200000000ff */
[----:B------:R0:W-:Y:S01]  /*7ebc0*/  @P6 STG.E.U8 desc[UR56][R52.64], R7 ;  /* 0x0000000734006986 */ /* 0x0001e2000c101138 */
[----:B------:R-:W-:Y:S02]  /*7ebd0*/  LOP3.LUT P6, RZ, R10, 0x1, RZ, 0xc0, !PT ;  /* 0x000000010aff7812 */ /* 0x000fe400078cc0ff */
[----:B0-----:R-:W-:-:S11]  /*7ebe0*/  PRMT R7, R67, 0x7772, RZ ;  /* 0x0000777243077816 */ /* 0x001fd600000000ff */
[----:B------:R-:W-:Y:S01]  /*7ebf0*/  @P6 STG.E.U8 desc[UR56][R38.64], R7 ;  /* 0x0000000726006986 */ /* 0x000fe2000c101138 */
[----:B------:R-:W-:Y:S02]  /*7ec00*/  LOP3.LUT P6, RZ, R11, 0x80000000, RZ, 0xc0, !PT ;  /* 0x800000000bff7812 */ /* 0x000fe400078cc0ff */
[----:B------:R-:W-:-:S11]  /*7ec10*/  PRMT R67, R67, 0x7773, RZ ;  /* 0x0000777343437816 */ /* 0x000fd600000000ff */
[----:B------:R0:W-:Y:S04]  /*7ec20*/  @P6 STG.E.U8 desc[UR56][R72.64], R67 ;  /* 0x0000004348006986 */ /* 0x0001e8000c101138 */
[----:B0-----:R-:W4:Y:S01]  /*7ec30*/  LDL.LU.64 R72, [R1+0x2350] ;  /* 0x0023500001487983 */ /* 0x001f220000300a00 */
[----:B------:R-:W-:Y:S02]  /*7ec40*/  LOP3.LUT P6, RZ, R11, 0x40000000, RZ, 0xc0, !PT ;  /* 0x400000000bff7812 */ /* 0x000fe400078cc0ff */
[C---:B------:R-:W-:Y:S02]  /*7ec50*/  LOP3.LUT P1, RZ, R235.reuse, 0x1000, RZ, 0xc0, !PT ;  /* 0x00001000ebff7812 */ /* 0x040fe4000782c0ff */
[C---:B------:R-:W-:Y:S02]  /*7ec60*/  LOP3.LUT P4, RZ, R235.reuse, 0x2000, RZ, 0xc0, !PT ;  /* 0x00002000ebff7812 */ /* 0x040fe4000788c0ff */
[----:B------:R-:W-:-:S02]  /*7ec70*/  LOP3.LUT P3, RZ, R235, 0x4000, RZ, 0xc0, !PT ;  /* 0x00004000ebff7812 */ /* 0x000fc4000786c0ff */
[C---:B------:R-:W-:Y:S02]  /*7ec80*/  LOP3.LUT P0, RZ, R235.reuse, 0x8000, RZ, 0xc0, !PT ;  /* 0x00008000ebff7812 */ /* 0x040fe4000780c0ff */
[C---:B------:R-:W-:Y:S02]  /*7ec90*/  LOP3.LUT P2, RZ, R235.reuse, 0x10000, RZ, 0xc0, !PT ;  /* 0x00010000ebff7812 */ /* 0x040fe4000784c0ff */
[----:B------:R-:W-:Y:S02]  /*7eca0*/  LOP3.LUT P5, RZ, R235, 0x20000, RZ, 0xc0, !PT ;  /* 0x00020000ebff7812 */ /* 0x000fe400078ac0ff */
[----:B--2---:R-:W-:-:S05]  /*7ecb0*/  PRMT R7, R68, 0x7770, RZ ;  /* 0x0000777044077816 */ /* 0x004fca00000000ff */
[----:B------:R0:W-:Y:S01]  /*7ecc0*/  @P6 STG.E.U8 desc[UR56][R34.64], R7 ;  /* 0x0000000722006986 */ /* 0x0001e2000c101138 */
[----:B------:R-:W-:Y:S02]  /*7ecd0*/  LOP3.LUT P6, RZ, R11, 0x20000000, RZ, 0xc0, !PT ;  /* 0x200000000bff7812 */ /* 0x000fe400078cc0ff */
[----:B0-----:R-:W-:-:S11]  /*7ece0*/  PRMT R7, R68, 0x7771, RZ ;  /* 0x0000777144077816 */ /* 0x001fd600000000ff */
[----:B------:R0:W-:Y:S01]  /*7ecf0*/  @P6 STG.E.U8 desc[UR56][R36.64], R7 ;  /* 0x0000000724006986 */ /* 0x0001e2000c101138 */
[----:B------:R-:W-:Y:S02]  /*7ed00*/  LOP3.LUT P6, RZ, R11, 0x10000000, RZ, 0xc0, !PT ;  /* 0x100000000bff7812 */ /* 0x000fe400078cc0ff */
[C---:B0-----:R-:W-:Y:S02]  /*7ed10*/  PRMT R7, R68.reuse, 0x7772, RZ ;  /* 0x0000777244077816 */ /* 0x041fe400000000ff */
[----:B------:R-:W-:-:S09]  /*7ed20*/  PRMT R68, R68, 0x7773, RZ ;  /* 0x0000777344447816 */ /* 0x000fd200000000ff */
[----:B------:R4:W-:Y:S04]  /*7ed30*/  @P6 STG.E.U8 desc[UR56][R32.64], R7 ;  /* 0x0000000720006986 */ /* 0x0009e8000c101138 */
[----:B---3--:R-:W-:Y:S01]  /*7ed40*/  @P1 STG.E.U8 desc[UR56][R30.64], R68 ;  /* 0x000000441e001986 */ /* 0x008fe2000c101138 */
[----:B----4-:R-:W-:-:S05]  /*7ed50*/  PRMT R7, R72, 0x7770, RZ ;  /* 0x0000777048077816 */ /* 0x010fca00000000ff */
        /* <DEDUP_REMOVED lines=8> */
[----:B------:R0:W-:Y:S04]  /*7ede0*/  @P5 STG.E.U8 desc[UR56][R236.64], R7 ;  /* 0x00000007ec005986 */ /* 0x0001e8000c101138 */
[----:B0-----:R-:W2:Y:S04]  /*7edf0*/  LDL.LU.64 R236, [R1+0x2348] ;  /* 0x0023480001ec7983 */ /* 0x001ea80000300a00 */
[----:B------:R-:W3:Y:S04]  /*7ee00*/  LDL.LU.64 R32, [R1+0x14d8] ;  /* 0x0014d80001207983 */ /* 0x000ee80000300a00 */
[----:B------:R-:W4:Y:S04]  /*7ee10*/  LDL.LU.64 R30, [R1+0x14d0] ;  /* 0x0014d000011e7983 */ /* 0x000f280000300a00 */
[----:B------:R-:W2:Y:S04]  /*7ee20*/  LDL.LU.64 R228, [R1+0x14c8] ;  /* 0x0014c80001e47983 */ /* 0x000ea80000300a00 */
[----:B------:R-:W2:Y:S01]  /*7ee30*/  LDL.LU.64 R28, [R1+0x14b8] ;  /* 0x0014b800011c7983 */ /* 0x000ea20000300a00 */
[----:B------:R-:W-:-:S02]  /*7ee40*/  LOP3.LUT P6, RZ, R235, 0x40000000, RZ, 0xc0, !PT ;  /* 0x40000000ebff7812 */ /* 0x000fc400078cc0ff */
[----:B------:R-:W-:Y:S02]  /*7ee50*/  LOP3.LUT R11, R11, 0xffefffff, RZ, 0xc0, !PT ;  /* 0xffefffff0b0b7812 */ /* 0x000fe400078ec0ff */
[C---:B------:R-:W-:Y:S02]  /*7ee60*/  LOP3.LUT P3, RZ, R235.reuse, 0x40000, RZ, 0xc0, !PT ;  /* 0x00040000ebff7812 */ /* 0x040fe4000786c0ff */
[----:B------:R-:W-:Y:S02]  /*7ee70*/  LOP3.LUT P0, RZ, R235, 0x80000, RZ, 0xc0, !PT ;  /* 0x00080000ebff7812 */ /* 0x000fe4000780c0ff */
[----:B------:R-:W-:Y:S01]  /*7ee80*/  PRMT R7, R69, 0x7771, RZ ;  /* 0x0000777145077816 */ /* 0x000fe200000000ff */
[----:B------:R-:W2:Y:S01]  /*7ee90*/  LDL.LU.64 R224, [R1+0x14a8] ;  /* 0x0014a80001e07983 */ /* 0x000ea20000300a00 */
[C---:B------:R-:W-:Y:S02]  /*7eea0*/  LOP3.LUT P2, RZ, R235.reuse, 0x100000, RZ, 0xc0, !PT ;  /* 0x00100000ebff7812 */ /* 0x040fe4000784c0ff */
[----:B------:R-:W-:Y:S01]  /*7eeb0*/  LOP3.LUT P5, RZ, R235, 0x200000, RZ, 0xc0, !PT ;  /* 0x00200000ebff7812 */ /* 0x000fe200078ac0ff */
[----:B------:R-:W2:Y:S04]  /*7eec0*/  LDL.LU.64 R226, [R1+0x14a0] ;  /* 0x0014a00001e27983 */ /* 0x000ea80000300a00 */
[----:B------:R-:W2:Y:S04]  /*7eed0*/  LDL.LU.64 R56, [R1+0x1490] ;  /* 0x0014900001387983 */ /* 0x000ea80000300a00 */
[----:B------:R-:W2:Y:S04]  /*7eee0*/  LDL.LU.64 R52, [R1+0x1488] ;  /* 0x0014880001347983 */ /* 0x000ea80000300a00 */
[----:B------:R-:W2:Y:S04]  /*7eef0*/  LDL.LU.64 R38, [R1+0x1480] ;  /* 0x0014800001267983 */ /* 0x000ea80000300a00 */
[----:B------:R-:W2:Y:S01]  /*7ef00*/  LDL.LU.64 R34, [R1+0x1478] ;  /* 0x0014780001227983 */ /* 0x000ea20000300a00 */
[----:B------:R-:W-:-:S02]  /*7ef10*/  @P6 LOP3.LUT R11, R11, 0x100000, RZ, 0xfc, !PT ;  /* 0x001000000b0b6812 */ /* 0x000fc400078efcff */
[----:B------:R-:W-:Y:S01]  /*7ef20*/  LOP3.LUT P6, RZ, R235, 0x20000000, RZ, 0xc0, !PT ;  /* 0x20000000ebff7812 */ /* 0x000fe200078cc0ff */
[----:B------:R-:W2:Y:S01]  /*7ef30*/  LDL.LU.64 R36, [R1+0x1470] ;  /* 0x0014700001247983 */ /* 0x000ea20000300a00 */
        /* <DEDUP_REMOVED lines=21> */
[----:B---3--:R0:W-:Y:S02]  /*7f090*/  @P3 STG.E.U8 desc[UR56][R32.64], R7 ;  /* 0x0000000720003986 */ /* 0x0081e4000c101138 */
[C---:B0-----:R-:W-:Y:S02]  /*7f0a0*/  PRMT R7, R69.reuse, 0x7772, RZ ;  /* 0x0000777245077816 */ /* 0x041fe400000000ff */
[----:B------:R-:W-:-:S03]  /*7f0b0*/  PRMT R69, R69, 0x7773, RZ ;  /* 0x0000777345457816 */ /* 0x000fc600000000ff */
[----:B----4-:R0:W-:Y:S04]  /*7f0c0*/  @P0 STG.E.U8 desc[UR56][R30.64], R7 ;  /* 0x000000071e000986 */ /* 0x0101e8000c101138 */
[----:B--2---:R-:W-:Y:S01]  /*7f0d0*/  @P2 STG.E.U8 desc[UR56][R228.64], R69 ;  /* 0x00000045e4002986 */ /* 0x004fe2000c101138 */
[----:B0-----:R-:W-:-:S05]  /*7f0e0*/  PRMT R7, R73, 0x7770, RZ ;  /* 0x0000777049077816 */ /* 0x001fca00000000ff */
[----:B------:R0:W-:Y:S02]  /*7f0f0*/  @P5 STG.E.U8 desc[UR56][R28.64], R7 ;  /* 0x000000071c005986 */ /* 0x0001e4000c101138 */
[----:B0-----:R-:W-:-:S05]  /*7f100*/  PRMT R7, R73, 0x7771, RZ ;  /* 0x0000777149077816 */ /* 0x001fca00000000ff */
[----:B------:R0:W-:Y:S04]  /*7f110*/  @P6 STG.E.U8 desc[UR56][R70.64], R7 ;  /* 0x0000000746006986 */ /* 0x0001e8000c101138 */
[----:B0-----:R-:W2:Y:S01]  /*7f120*/  LDL.LU.64 R70, [R1+0x2340] ;  /* 0x0023400001467983 */ /* 0x001ea20000300a00 */
[----:B------:R-:W-:Y:S02]  /*7f130*/  LOP3.LUT P6, RZ, R11, 0x8000000, RZ, 0xc0, !PT ;  /* 0x080000000bff7812 */ /* 0x000fe400078cc0ff */
[C---:B------:R-:W-:Y:S02]  /*7f140*/  PRMT R7, R73.reuse, 0x7772, RZ ;  /* 0x0000777249077816 */ /* 0x040fe400000000ff */
[----:B------:R-:W-:Y:S01]  /*7f150*/  PRMT R73, R73, 0x7773, RZ ;  /* 0x0000777349497816 */ /* 0x000fe200000000ff */
[----:B------:R-:W3:Y:S04]  /*7f160*/  LDL.LU.64 R32, [R1+0x1468] ;  /* 0x0014680001207983 */ /* 0x000ee80000300a00 */
[----:B------:R-:W4:Y:S04]  /*7f170*/  LDL.LU.64 R30, [R1+0x1458] ;  /* 0x00145800011e7983 */ /* 0x000f280000300a00 */
[----:B------:R-:W4:Y:S04]  /*7f180*/  LDL.LU.64 R228, [R1+0x1450] ;  /* 0x0014500001e47983 */ /* 0x000f280000300a00 */
[----:B------:R-:W4:Y:S04]  /*7f190*/  LDL.LU.64 R28, [R1+0x1448] ;  /* 0x00144800011c7983 */ /* 0x000f280000300a00 */
[----:B------:R0:W-:Y:S01]  /*7f1a0*/  @P6 STG.E.U8 desc[UR56][R224.64], R7 ;  /* 0x00000007e0006986 */ /* 0x0001e2000c101138 */
[----:B------:R-:W-:-:S03]  /*7f1b0*/  LOP3.LUT P6, RZ, R11, 0x4000000, RZ, 0xc0, !PT ;  /* 0x040000000bff7812 */ /* 0x000fc600078cc0ff */
[----:B0-----:R-:W4:Y:S10]  /*7f1c0*/  LDL.LU.64 R224, [R1+0x1440] ;  /* 0x0014400001e07983 */ /* 0x001f340000300a00 */
[----:B------:R0:W-:Y:S01]  /*7f1d0*/  @P6 STG.E.U8 desc[UR56][R226.64], R73 ;  /* 0x00000049e2006986 */ /* 0x0001e2000c101138 */
[----:B------:R-:W-:-:S03]  /*7f1e0*/  LOP3.LUT P6, RZ, R11, 0x2000000, RZ, 0xc0, !PT ;  /* 0x020000000bff7812 */ /* 0x000fc600078cc0ff */
[----:B0-----:R-:W4:Y:S01]  /*7f1f0*/  LDL.LU.64 R226, [R1+0x1438] ;  /* 0x0014380001e27983 */ /* 0x001f220000300a00 */
[----:B--2---:R-:W-:-:S09]  /*7f200*/  PRMT R7, R70, 0x7770, RZ ;  /* 0x0000777046077816 */ /* 0x004fd200000000ff */
[----:B------:R0:W-:Y:S04]  /*7f210*/  @P6 STG.E.U8 desc[UR56][R74.64], R7 ;  /* 0x000000074a006986 */ /* 0x0001e8000c101138 */
        /* <DEDUP_REMOVED lines=11> */
[----:B------:R-:W-:Y:S02]  /*7f2d0*/  LOP3.LUT P1, RZ, R235, 0x80000000, RZ, 0xc0, !PT ;  /* 0x80000000ebff7812 */ /* 0x000fe4000782c0ff */
[C---:B------:R-:W-:Y:S02]  /*7f2e0*/  LOP3.LUT P4, RZ, R236.reuse, 0x1, RZ, 0xc0, !PT ;  /* 0x00000001ecff7812 */ /* 0x040fe4000788c0ff */
[----:B------:R-:W-:Y:S02]  /*7f2f0*/  LOP3.LUT P3, RZ, R236, 0x2, RZ, 0xc0, !PT ;  /* 0x00000002ecff7812 */ /* 0x000fe4000786c0ff */
[----:B--2---:R-:W-:-:S05]  /*7f300*/  PRMT R7, R74, 0x7770, RZ ;  /* 0x000077704a077816 */ /* 0x004fca00000000ff */
[----:B------:R0:W-:Y:S01]  /*7f310*/  @P6 STG.E.U8 desc[UR56][R34.64], R7 ;  /* 0x0000000722006986 */ /* 0x0001e2000c101138 */
[----:B------:R-:W-:Y:S02]  /*7f320*/  LOP3.LUT P6, RZ, R11, 0x100000, RZ, 0xc0, !PT ;  /* 0x001000000bff7812 */ /* 0x000fe400078cc0ff */
[----:B0-----:R-:W-:-:S11]  /*7f330*/  PRMT R7, R74, 0x7771, RZ ;  /* 0x000077714a077816 */ /* 0x001fd600000000ff */
[----:B------:R0:W-:Y:S02]  /*7f340*/  @P6 STG.E.U8 desc[UR56][R36.64], R7 ;  /* 0x0000000724006986 */ /* 0x0001e4000c101138 */
[C---:B0-----:R-:W-:Y:S02]  /*7f350*/  PRMT R7, R74.reuse, 0x7772, RZ ;  /* 0x000077724a077816 */ /* 0x041fe400000000ff */
[----:B------:R-:W-:-:S03]  /*7f360*/  PRMT R74, R74, 0x7773, RZ ;  /* 0x000077734a4a7816 */ /* 0x000fc600000000ff */
[----:B---3--:R0:W-:Y:S04]  /*7f370*/  @P1 STG.E.U8 desc[UR56][R32.64], R7 ;  /* 0x0000000720001986 */ /* 0x0081e8000c101138 */
[----:B----4-:R-:W-:Y:S01]  /*7f380*/  @P4 STG.E.U8 desc[UR56][R30.64], R74 ;  /* 0x0000004a1e004986 */ /* 0x010fe2000c101138 */
[----:B0-----:R-:W-:-:S05]  /*7f390*/  PRMT R7, R71, 0x7770, RZ ;  /* 0x0000777047077816 */ /* 0x001fca00000000ff */
[----:B------:R0:W-:Y:S04]  /*7f3a0*/  @P3 STG.E.U8 desc[UR56][R228.64], R7 ;  /* 0x00000007e4003986 */ /* 0x0001e8000c101138 */
[----:B0-----:R-:W2:Y:S01]  /*7f3b0*/  LDL.LU.64 R228, [R1+0x1430] ;  /* 0x0014300001e47983 */ /* 0x001ea20000300a00 */
[C---:B------:R-:W-:Y:S02]  /*7f3c0*/  LOP3.LUT P0, RZ, R236.reuse, 0x4, RZ, 0xc0, !PT ;  /* 0x00000004ecff7812 */ /* 0x040fe4000780c0ff */
[C---:B------:R-:W-:Y:S02]  /*7f3d0*/  LOP3.LUT P2, RZ, R236.reuse, 0x8, RZ, 0xc0, !PT ;  /* 0x00000008ecff7812 */ /* 0x040fe4000784c0ff */
[----:B------:R-:W-:Y:S02]  /*7f3e0*/  PRMT R7, R71, 0x7771, RZ ;  /* 0x0000777147077816 */ /* 0x000fe400000000ff */
[----:B------:R-:W-:-:S02]  /*7f3f0*/  LOP3.LUT P5, RZ, R236, 0x10, RZ, 0xc0, !PT ;  /* 0x00000010ecff7812 */ /* 0x000fc400078ac0ff */
[----:B------:R-:W-:-:S05]  /*7f400*/  LOP3.LUT P3, RZ, R236, 0x20, RZ, 0xc0, !PT ;  /* 0x00000020ecff7812 */ /* 0x000fca000786c0ff */
[----:B------:R0:W-:Y:S01]  /*7f410*/  @P0 STG.E.U8 desc[UR56][R28.64], R7 ;  /* 0x000000071c000986 */ /* 0x0001e2000c101138 */
[----:B------:R-:W-:Y:S02]  /*7f420*/  LOP3.LUT P0, RZ, R236, 0x40, RZ, 0xc0, !PT ;  /* 0x00000040ecff7812 */ /* 0x000fe4000780c0ff */
[C---:B0-----:R-:W-:Y:S02]  /*7f430*/  PRMT R7, R71.reuse, 0x7772, RZ ;  /* 0x0000777247077816 */ /* 0x041fe400000000ff */
[----:B------:R-:W-:Y:S01]  /*7f440*/  PRMT R71, R71, 0x7773, RZ ;  /* 0x0000777347477816 */ /* 0x000fe200000000ff */
[----:B------:R-:W3:Y:S04]  /*7f450*/  LDL.LU.64 R28, [R1+0x1420] ;  /* 0x00142000011c7983 */ /* 0x000ee80000300a00 */
[----:B------:R0:W-:Y:S04]  /*7f460*/  @P2 STG.E.U8 desc[UR56][R224.64], R7 ;  /* 0x00000007e0002986 */ /* 0x0001e8000c101138 */
[----:B------:R1:W-:Y:S01]  /*7f470*/  @P5 STG.E.U8 desc[UR56][R226.64], R71 ;  /* 0x00000047e2005986 */ /* 0x0003e2000c101138 */
[----:B0-----:R-:W-:-:S03]  /*7f480*/  PRMT R7, R75, 0x7770, RZ ;  /* 0x000077704b077816 */ /* 0x001fc600000000ff */
[----:B------:R-:W4:Y:S04]  /*7f490*/  LDL.LU.64 R224, [R1+0x1418] ;  /* 0x0014180001e07983 */ /* 0x000f280000300a00 */
[----:B-1----:R-:W4:Y:S04]  /*7f4a0*/  LDL.LU.64 R226, [R1+0x1408] ;  /* 0x0014080001e27983 */ /* 0x002f280000300a00 */
        /* <DEDUP_REMOVED lines=8> */
[----:B------:R-:W-:Y:S01]  /*7f530*/  LOP3.LUT P6, RZ, R236, 0x8000, RZ, 0xc0, !PT ;  /* 0x00008000ecff7812 */ /* 0x000fe200078cc0ff */
[----:B--2---:R0:W-:Y:S02]  /*7f540*/  @P3 STG.E.U8 desc[UR56][R228.64], R7 ;  /* 0x00000007e4003986 */ /* 0x0041e4000c101138 */
[----:B0-----:R-:W-:-:S05]  /*7f550*/  PRMT R7, R75, 0x7771, RZ ;  /* 0x000077714b077816 */ /* 0x001fca00000000ff */
[----:B------:R0:W-:Y:S04]  /*7f560*/  @P0 STG.E.U8 desc[UR56][R76.64], R7 ;  /* 0x000000074c000986 */ /* 0x0001e8000c101138 */
[----:B0-----:R-:W2:Y:S01]  /*7f570*/  LDL.LU.64 R76, [R1+0x2330] ;  /* 0x00233000014c7983 */ /* 0x001ea20000300a00 */
[----:B------:R-:W-:Y:S02]  /*7f580*/  LOP3.LUT R11, R11, 0xffffbfff, RZ, 0xc0, !PT ;  /* 0xffffbfff0b0b7812 */ /* 0x000fe400078ec0ff */
[C---:B------:R-:W-:Y:S02]  /*7f590*/  LOP3.LUT P2, RZ, R236.reuse, 0x80, RZ, 0xc0, !PT ;  /* 0x00000080ecff7812 */ /* 0x040fe4000784c0ff */
[----:B------:R-:W-:Y:S02]  /*7f5a0*/  LOP3.LUT P5, RZ, R236, 0x100, RZ, 0xc0, !PT ;  /* 0x00000100ecff7812 */ /* 0x000fe400078ac0ff */
[----:B------:R-:W-:-:S02]  /*7f5b0*/  PRMT R7, R75, 0x7772, RZ ;  /* 0x000077724b077816 */ /* 0x000fc400000000ff */
[----:B------:R-:W-:Y:S02]  /*7f5c0*/  @P6 LOP3.LUT R11, R11, 0x4000, RZ, 0xfc, !PT ;  /* 0x000040000b0b6812 */ /* 0x000fe400078efcff */
[----:B------:R-:W-:Y:S01]  /*7f5d0*/  LOP3.LUT P6, RZ, R236, 0x4000, RZ, 0xc0, !PT ;  /* 0x00004000ecff7812 */ /* 0x000fe200078cc0ff */
[----:B------:R-:W2:Y:S01]  /*7f5e0*/  LDL.LU.64 R52, [R1+0x13e8] ;  /* 0x0013e80001347983 */ /* 0x000ea20000300a00 */
[----:B------:R-:W-:Y:S02]  /*7f5f0*/  PRMT R75, R75, 0x7773, RZ ;  /* 0x000077734b4b7816 */ /* 0x000fe400000000ff */
[----:B------:R-:W-:Y:S01]  /*7f600*/  LOP3.LUT R11, R11, 0xffff7fff, RZ, 0xc0, !PT ;  /* 0xffff7fff0b0b7812 */ /* 0x000fe200078ec0ff */
[----:B------:R-:W2:Y:S04]  /*7f610*/  LDL.LU.64 R38, [R1+0x13e0] ;  /* 0x0013e00001267983 */ /* 0x000ea80000300a00 */
[----:B------:R-:W2:Y:S04]  /*7f620*/  LDL.LU.64 R34, [R1+0x13d8] ;  /* 0x0013d80001227983 */ /* 0x000ea80000300a00 */
[----:B------:R-:W2:Y:S04]  /*7f630*/  LDL.LU.64 R36, [R1+0x13d0] ;  /* 0x0013d00001247983 */ /* 0x000ea80000300a00 */
[----:B------:R-:W2:Y:S04]  /*7f640*/  LDL.LU.64 R32, [R1+0x13c8] ;  /* 0x0013c80001207983 */ /* 0x000ea80000300a00 */
[----:B------:R-:W2:Y:S01]  /*7f650*/  LDL.LU.64 R30, [R1+0x13c0] ;  /* 0x0013c000011e7983 */ /* 0x000ea20000300a00 */
        /* <DEDUP_REMOVED lines=12> */
[----:B---3--:R2:W-:Y:S10]  /*7f720*/  @P2 STG.E.U8 desc[UR56][R28.64], R7 ;  /* 0x000000071c002986 */ /* 0x0085f4000c101138 */
[----:B------:R-:W-:-:S02]  /*7f730*/  @P6 LOP3.LUT R11, R11, 0x80000, RZ, 0xfc, !PT ;  /* 0x000800000b0b6812 */ /* 0x000fc400078efcff */
[----:B------:R-:W-:Y:S01]  /*7f740*/  LOP3.LUT P6, RZ, R236, 0x200, RZ, 0xc0, !PT ;  /* 0x00000200ecff7812 */ /* 0x000fe200078cc0ff */
[----:B----4-:R-:W-:Y:S01]  /*7f750*/  @P5 STG.E.U8 desc[UR56][R224.64], R75 ;  /* 0x0000004be0005986 */ /* 0x010fe2000c101138 */
[----:B--2---:R-:W-:-:S11]  /*7f760*/  PRMT R7, R76, 0x7770, RZ ;  /* 0x000077704c077816 */ /* 0x004fd600000000ff */
[----:B------:R0:W-:Y:S04]  /*7f770*/  @P6 STG.E.U8 desc[UR56][R80.64], R7 ;  /* 0x0000000750006986 */ /* 0x0001e8000c101138 */
[----:B0-----:R-:W2:Y:S01]  /*7f780*/  LDL.LU.64 R80, [R1+0x2328] ;  /* 0x0023280001507983 */ /* 0x001ea20000300a00 */
[----:B------:R-:W-:-:S03]  /*7f790*/  LOP3.LUT P6, RZ, R11, 0x80000, RZ, 0xc0, !PT ;  /* 0x000800000bff7812 */ /* 0x000fc600078cc0ff */
[----:B------:R-:W3:Y:S04]  /*7f7a0*/  LDL.LU.64 R228, [R1+0x13b8] ;  /* 0x0013b80001e47983 */ /* 0x000ee80000300a00 */
[----:B------:R-:W4:Y:S04]  /*7f7b0*/  LDL.LU.64 R28, [R1+0x13b0] ;  /* 0x0013b000011c7983 */ /* 0x000f280000300a00 */
[----:B------:R-:W4:Y:S01]  /*7f7c0*/  LDL.LU.64 R224, [R1+0x13a8] ;  /* 0x0013a80001e07983 */ /* 0x000f220000300a00 */
[----:B------:R-:W-:-:S05]  /*7f7d0*/  PRMT R7, R76, 0x7771, RZ ;  /* 0x000077714c077816 */ /* 0x000fca00000000ff */
[----:B------:R0:W-:Y:S04]  /*7f7e0*/  @P6 STG.E.U8 desc[UR56][R226.64], R7 ;  /* 0x00000007e2006986 */ /* 0x0001e8000c101138 */
[----:B0-----:R-:W4:Y:S01]  /*7f7f0*/  LDL.LU.64 R226, [R1+0x13a0] ;  /* 0x0013a00001e27983 */ /* 0x001f220000300a00 */
[----:B------:R-:W-:Y:S02]  /*7f800*/  LOP3.LUT P6, RZ, R11, 0x40000, RZ, 0xc0, !PT ;  /* 0x000400000bff7812 */ /* 0x000fe400078cc0ff */
[C---:B------:R-:W-:Y:S02]  /*7f810*/  PRMT R7, R76.reuse, 0x7772, RZ ;  /* 0x000077724c077816 */ /* 0x040fe400000000ff */
        /* <DEDUP_REMOVED lines=24> */
[----:B------:R0:W-:Y:S02]  /*7f9a0*/  @P6 STG.E.U8 desc[UR56][R32.64], R7 ;  /* 0x0000000720006986 */ /* 0x0001e4000c101138 */
[----:B0-----:R-:W-:-:S05]  /*7f9b0*/  PRMT R7, R77, 0x7771, RZ ;  /* 0x000077714d077816 */ /* 0x001fca00000000ff */
[----:B------:R0:W-:Y:S02]  /*7f9c0*/  @P1 STG.E.U8 desc[UR56][R30.64], R7 ;  /* 0x000000071e001986 */ /* 0x0001e4000c101138 */
[C---:B0-----:R-:W-:Y:S02]  /*7f9d0*/  PRMT R7, R77.reuse, 0x7772, RZ ;  /* 0x000077724d077816 */ /* 0x041fe400000000ff */
[----:B------:R-:W-:-:S03]  /*7f9e0*/  PRMT R77, R77, 0x7773, RZ ;  /* 0x000077734d4d7816 */ /* 0x000fc600000000ff */
[----:B---3--:R0:W-:Y:S04]  /*7f9f0*/  @P4 STG.E.U8 desc[UR56][R228.64], R7 ;  /* 0x00000007e4004986 */ /* 0x0081e8000c101138 */
[----:B----4-:R-:W-:Y:S01]  /*7fa00*/  @P3 STG.E.U8 desc[UR56][R28.64], R77 ;  /* 0x0000004d1c003986 */ /* 0x010fe2000c101138 */
        /* <DEDUP_REMOVED lines=10> */
[C---:B------:R-:W-:Y:S02]  /*7fab0*/  LOP3.LUT P0, RZ, R236.reuse, 0x2000000, RZ, 0xc0, !PT ;  /* 0x02000000ecff7812 */ /* 0x040fe4000780c0ff */
[----:B------:R-:W-:Y:S02]  /*7fac0*/  LOP3.LUT P2, RZ, R236, 0x4000000, RZ, 0xc0, !PT ;  /* 0x04000000ecff7812 */ /* 0x000fe4000784c0ff */
[----:B------:R-:W-:Y:S01]  /*7fad0*/  PRMT R81, R81, 0x7773, RZ ;  /* 0x0000777351517816 */ /* 0x000fe200000000ff */
        /* <DEDUP_REMOVED lines=19> */
[C---:B--2---:R-:W-:Y:S01]  /*7fc10*/  PRMT R7, R78.reuse, 0x7770, RZ ;  /* 0x000077704e077816 */ /* 0x044fe200000000ff */
[----:B---3--:R-:W-:Y:S04]  /*7fc20*/  @P3 STG.E.U8 desc[UR56][R30.64], R81 ;  /* 0x000000511e003986 */ /* 0x008fe8000c101138 */
[----:B----4-:R0:W-:Y:S02]  /*7fc30*/  @P0 STG.E.U8 desc[UR56][R228.64], R7 ;  /* 0x00000007e4000986 */ /* 0x0101e4000c101138 */
[----:B0-----:R-:W-:-:S05]  /*7fc40*/  PRMT R7, R78, 0x7771, RZ ;  /* 0x000077714e077816 */ /* 0x001fca00000000ff */
[----:B------:R0:W-:Y:S04]  /*7fc50*/  @P2 STG.E.U8 desc[UR56][R82.64], R7 ;  /* 0x0000000752002986 */ /* 0x0001e8000c101138 */
[----:B0-----:R-:W2:Y:S01]  /*7fc60*/  LDL.LU.64 R82, [R1+0x2318] ;  /* 0x0023180001527983 */ /* 0x001ea20000300a00 */
[----:B------:R-:W-:Y:S02]  /*7fc70*/  @P6 LOP3.LUT R11, R11, 0x80, RZ, 0xfc, !PT ;  /* 0x000000800b0b6812 */ /* 0x000fe400078efcff */
[----:B------:R-:W-:Y:S02]  /*7fc80*/  LOP3.LUT P6, RZ, R237, 0x1, RZ, 0xc0, !PT ;  /* 0x00000001edff7812 */ /* 0x000fe400078cc0ff */
[----:B------:R-:W-:Y:S02]  /*7fc90*/  LOP3.LUT P5, RZ, R236, 0x8000000, RZ, 0xc0, !PT ;  /* 0x08000000ecff7812 */ /* 0x000fe400078ac0ff */
[----:B------:R-:W-:-:S02]  /*7fca0*/  PRMT R7, R78, 0x7772, RZ ;  /* 0x000077724e077816 */ /* 0x000fc400000000ff */
[----:B------:R-:W-:Y:S01]  /*7fcb0*/  LOP3.LUT R11, R11, 0xfffffeff, RZ, 0xc0, !PT ;  /* 0xfffffeff0b0b7812 */ /* 0x000fe200078ec0ff */
[----:B------:R-:W3:Y:S01]  /*7fcc0*/  LDL.LU.64 R32, [R1+0x1328] ;  /* 0x0013280001207983 */ /* 0x000ee20000300a00 */
[----:B------:R-:W-:-:S03]  /*7fcd0*/  PRMT R78, R78, 0x7773, RZ ;  /* 0x000077734e4e7816 */ /* 0x000fc600000000ff */
[----:B------:R-:W4:Y:S04]  /*7fce0*/  LDL.LU.64 R30, [R1+0x1318] ;  /* 0x00131800011e7983 */ /* 0x000f280000300a00 */
[----:B------:R-:W4:Y:S01]  /*7fcf0*/  LDL.LU.64 R228, [R1+0x1310] ;  /* 0x0013100001e47983 */ /* 0x000f220000300a00 */
        /* <DEDUP_REMOVED lines=11> */
[----:B------:R0:W-:-:S12]  /*7fdb0*/  @P5 STG.E.U8 desc[UR56][R28.64], R7 ;  /* 0x000000071c005986 */ /* 0x0001d8000c101138 */
[----:B------:R1:W-:Y:S01]  /*7fdc0*/  @P6 STG.E.U8 desc[UR56][R224.64], R78 ;  /* 0x0000004ee0006986 */ /* 0x0003e2000c101138 */
[----:B------:R-:W-:-:S03]  /*7fdd0*/  LOP3.LUT P6, RZ, R11, 0x800, RZ, 0xc0, !PT ;  /* 0x000008000bff7812 */ /* 0x000fc600078cc0ff */
[----:B0-----:R-:W4:Y:S04]  /*7fde0*/  LDL.LU.64 R28, [R1+0x1308] ;  /* 0x00130800011c7983 */ /* 0x001f280000300a00 */
[----:B-1----:R-:W4:Y:S01]  /*7fdf0*/  LDL.LU.64 R224, [R1+0x1300] ;  /* 0x0013000001e07983 */ /* 0x002f220000300a00 */
[----:B--2---:R-:W-:-:S05]  /*7fe00*/  PRMT R7, R82, 0x7770, RZ ;  /* 0x0000777052077816 */ /* 0x004fca00000000ff */
[----:B------:R0:W-:Y:S01]  /*7fe10*/  @P6 STG.E.U8 desc[UR56][R226.64], R7 ;  /* 0x00000007e2006986 */ /* 0x0001e2000c101138 */
[C---:B------:R-:W-:Y:S02]  /*7fe20*/  LOP3.LUT P6, RZ, R11.reuse, 0x400, RZ, 0xc0, !PT ;  /* 0x000004000bff7812 */ /* 0x040fe400078cc0ff */
[----:B0-----:R-:W-:Y:S01]  /*7fe30*/  PRMT R7, R82, 0x7771, RZ ;  /* 0x0000777152077816 */ /* 0x001fe200000000ff */
[----:B------:R-:W2:Y:S10]  /*7fe40*/  LDL.LU.64 R226, [R1+0x12f8] ;  /* 0x0012f80001e27983 */ /* 0x000eb40000300a00 */
[----:B------:R0:W-:Y:S01]  /*7fe50*/  @P6 STG.E.U8 desc[UR56][R56.64], R7 ;  /* 0x0000000738006986 */ /* 0x0001e2000c101138 */
[----:B------:R-:W-:-:S02]  /*7fe60*/  LOP3.LUT P6, RZ, R11, 0x200, RZ, 0xc0, !PT ;  /* 0x000002000bff7812 */ /* 0x000fc400078cc0ff */
        /* <DEDUP_REMOVED lines=13> */
[----:B------:R0:W-:Y:S04]  /*7ff40*/  @P6 STG.E.U8 desc[UR56][R84.64], R7 ;  /* 0x0000000754006986 */ /* 0x0001e8000c101138 */
[----:B0-----:R-:W2:Y:S01]  /*7ff50*/  LDL.LU.64 R84, [R1+0x2310] ;  /* 0x0023100001547983 */ /* 0x001ea20000300a00 */
[----:B------:R-:W-:Y:S02]  /*7ff60*/  LOP3.LUT P6, RZ, R11, 0x10, RZ, 0xc0, !PT ;  /* 0x000000100bff7812 */ /* 0x000fe400078cc0ff */
[C---:B------:R-:W-:Y:S02]  /*7ff70*/  LOP3.LUT P1, RZ, R237.reuse, 0x20, RZ, 0xc0, !PT ;  /* 0x00000020edff7812 */ /* 0x040fe4000782c0ff */
[----:B------:R-:W-:Y:S02]  /*7ff80*/  LOP3.LUT P4, RZ, R237, 0x40, RZ, 0xc0, !PT ;  /* 0x00000040edff7812 */ /* 0x000fe4000788c0ff */
[----:B------:R-:W-:-:S02]  /*7ff90*/  PRMT R79, R79, 0x7773, RZ ;  /* 0x000077734f4f7816 */ /* 0x000fc400000000ff */
[----:B------:R-:W-:Y:S02]  /*7ffa0*/  PRMT R7, R83, 0x7770, RZ ;  /* 0x0000777053077816 */ /* 0x000fe400000000ff */
[C---:B------:R-:W-:Y:S02]  /*7ffb0*/  LOP3.LUT P3, RZ, R237.reuse, 0x80, RZ, 0xc0, !PT ;  /* 0x00000080edff7812 */ /* 0x040fe4000786c0ff */
[C---:B------:R-:W-:Y:S02]  /*7ffc0*/  LOP3.LUT P0, RZ, R237.reuse, 0x100, RZ, 0xc0, !PT ;  /* 0x00000100edff7812 */ /* 0x040fe4000780c0ff */
[C---:B------:R-:W-:Y:S01]  /*7ffd0*/  LOP3.LUT P2, RZ, R237.reuse, 0x200, RZ, 0xc0, !PT ;  /* 0x00000200edff7812 */ /* 0x040fe2000784c0ff */
[----:B---3--:R-:W-:Y:S04]  /*7ffe0*/  @P6 STG.E.U8 desc[UR56][R32.64], R79 ;  /* 0x0000004f20006986 */ /* 0x008fe8000c101138 */
[----:B----4-:R0:W-:Y:S01]  /*7fff0*/  @P1 STG.E.U8 desc[UR56][R30.64], R7 ;  /* 0x000000071e001986 */ /* 0x0101e2000c101138 */
[----:B------:R-:W-:-:S02]  /*80000*/  LOP3.LUT P5, RZ, R237, 0x400, RZ, 0xc0, !PT ;  /* 0x00000400edff7812 */ /* 0x000fc400078ac0ff */
[----:B0-----:R-:W-:-:S05]  /*80010*/  PRMT R7, R83, 0x7771, RZ ;  /* 0x0000777153077816 */ /* 0x001fca00000000ff */
[----:B------:R0:W-:Y:S02]  /*80020*/  @P4 STG.E.U8 desc[UR56][R228.64], R7 ;  /* 0x00000007e4004986 */ /* 0x0001e4000c101138 */
[C---:B0-----:R-:W-:Y:S02]  /*80030*/  PRMT R7, R83.reuse, 0x7772, RZ ;  /* 0x0000777253077816 */ /* 0x041fe400000000ff */
[----:B------:R-:W-:-:S03]  /*80040*/  PRMT R83, R83, 0x7773, RZ ;  /* 0x0000777353537816 */ /* 0x000fc600000000ff */
[----:B------:R2:W-:Y:S04]  /*80050*/  @P3 STG.E.U8 desc[UR56][R28.64], R7 ;  /* 0x000000071c003986 */ /* 0x0005e8000c101138 */
[----:B------:R-:W-:Y:S01]  /*80060*/  @P0 STG.E.U8 desc[UR56][R224.64], R83 ;  /* 0x00000053e0000986 */ /* 0x000fe2000c101138 */
[----:B--2---:R-:W-:-:S05]  /*80070*/  PRMT R7, R84, 0x7770, RZ ;  /* 0x0000777054077816 */ /* 0x004fca00000000ff */
[----:B------:R0:W-:Y:S02]  /*80080*/  @P2 STG.E.U8 desc[UR56][R226.64], R7 ;  /* 0x00000007e2002986 */ /* 0x0001e4000c101138 */
[----:B0-----:R-:W-:-:S05]  /*80090*/  PRMT R7, R84, 0x7771, RZ ;  /* 0x0000777154077816 */ /* 0x001fca00000000ff */
[----:B------:R0:W-:Y:S04]  /*800a0*/  @P5 STG.E.U8 desc[UR56][R88.64], R7 ;  /* 0x0000000758005986 */ /* 0x0001e8000c101138 */
[----:B0-----:R-:W2:Y:S04]  /*800b0*/  LDL.LU.64 R88, [R1+0x2308] ;  /* 0x0023080001587983 */ /* 0x001ea80000300a00 */
[----:B------:R-:W3:Y:S04]  /*800c0*/  LDL.LU.64 R32, [R1+0x12e8] ;  /* 0x0012e80001207983 */ /* 0x000ee80000300a00 */
[----:B------:R-:W4:Y:S04]  /*800d0*/  LDL.LU.64 R30, [R1+0x12e0] ;  /* 0x0012e000011e7983 */ /* 0x000f280000300a00 */
[----:B------:R-:W2:Y:S04]  /*800e0*/  LDL.LU.64 R228, [R1+0x12d8] ;  /* 0x0012d80001e47983 */ /* 0x000ea80000300a00 */
[----:B------:R-:W2:Y:S04]  /*800f0*/  LDL.LU.64 R28, [R1+0x12d0] ;  /* 0x0012d000011c7983 */ /* 0x000ea80000300a00 */
[----:B------:R-:W2:Y:S04]  /*80100*/  LDL.LU.64 R224, [R1+0x12c8] ;  /* 0x0012c80001e07983 */ /* 0x000ea80000300a00 */
[----:B------:R-:W2:Y:S04]  /*80110*/  LDL.LU.64 R52, [R1+0x12c0] ;  /* 0x0012c00001347983 */ /* 0x000ea80000300a00 */
[----:B------:R-:W2:Y:S04]  /*80120*/  LDL.LU.64 R226, [R1+0x12b0] ;  /* 0x0012b00001e27983 */ /* 0x000ea80000300a00 */
[----:B------:R-:W2:Y:S04]  /*80130*/  LDL.LU.64 R38, [R1+0x12a8] ;  /* 0x0012a80001267983 */ /* 0x000ea80000300a00 */
[----:B------:R-:W2:Y:S01]  /*80140*/  LDL.LU.64 R34, [R1+0x12a0] ;  /* 0x0012a00001227983 */ /* 0x000ea20000300a00 */
[----:B------:R-:W-:-:S02]  /*80150*/  LOP3.LUT P6, RZ, R237, 0x800000, RZ, 0xc0, !PT ;  /* 0x00800000edff7812 */ /* 0x000fc400078cc0ff */
[----:B------:R-:W-:Y:S02]  /*80160*/  LOP3.LUT R12, R12, 0xefffffff, RZ, 0xc0, !PT ;  /* 0xefffffff0c0c7812 */ /* 0x000fe400078ec0ff */
[----:B------:R-:W-:Y:S01]  /*80170*/  LOP3.LUT P3, RZ, R237, 0x800, RZ, 0xc0, !PT ;  /* 0x00000800edff7812 */ /* 0x000fe2000786c0ff */
[----:B------:R-:W2:Y:S08]  /*80180*/  LDL.LU.64 R36, [R1+0x1290] ;  /* 0x0012900001247983 */ /* 0x000eb00000300a00 */
[----:B------:R-:W-:-:S02]  /*80190*/  @P6 LOP3.LUT R12, R12, 0x10000000, RZ, 0xfc, !PT ;  /* 0x100000000c0c6812 */ /* 0x000fc400078efcff */
[----:B------:R-:W-:Y:S02]  /*801a0*/  LOP3.LUT P6, RZ, R237, 0x400000, RZ, 0xc0, !PT ;  /* 0x00400000edff7812 */ /* 0x000fe400078cc0ff */
[----:B------:R-:W-:-:S11]  /*801b0*/  LOP3.LUT R12, R12, 0xdfffffff, RZ, 0xc0, !PT ;  /* 0xdfffffff0c0c7812 */ /* 0x000fd600078ec0ff */
[----:B------:R-:W-:Y:S02]  /*801c0*/  @P6 LOP3.LUT R12, R12, 0x20000000, RZ, 0xfc, !PT ;  /* 0x200000000c0c6812 */ /* 0x000fe400078efcff */
[C---:B------:R-:W-:Y:S02]  /*801d0*/  LOP3.LUT P6, RZ, R237.reuse, 0x200000, RZ, 0xc0, !PT ;  /* 0x00200000edff7812 */ /* 0x040fe400078cc0ff */
[----:B------:R-:W-:Y:S02]  /*801e0*/  LOP3.LUT R12, R12, 0xbfffffff, RZ, 0xc0, !PT ;  /* 0xbfffffff0c0c7812 */ /* 0x000fe400078ec0ff */
[----:B------:R-:W-:Y:S02]  /*801f0*/  PRMT R7, R84, 0x7772, RZ ;  /* 0x0000777254077816 */ /* 0x000fe400000000ff */
[----:B------:R-:W-:-:S07]  /*80200*/  LOP3.LUT P0, RZ, R237, 0x1000, RZ, 0xc0, !PT ;  /* 0x00001000edff7812 */ /* 0x000fce000780c0ff */
[----:B------:R-:W-:Y:S02]  /*80210*/  @P6 LOP3.LUT R12, R12, 0x40000000, RZ, 0xfc, !PT ;  /* 0x400000000c0c6812 */ /* 0x000fe400078efcff */
[----:B------:R-:W-:Y:S02]  /*80220*/  LOP3.LUT P6, RZ, R237, 0x100000, RZ, 0xc0, !PT ;  /* 0x00100000edff7812 */ /* 0x000fe400078cc0ff */
[----:B------:R-:W-:Y:S02]  /*80230*/  LOP3.LUT R12, R12, 0x7fffffff, RZ, 0xc0, !PT ;  /* 0x7fffffff0c0c7812 */ /* 0x000fe400078ec0ff */
[----:B------:R-:W-:-:S09]  /*80240*/  PRMT R84, R84, 0x7773, RZ ;  /* 0x0000777354547816 */ /* 0x000fd200000000ff */
        /* <DEDUP_REMOVED lines=11> */
[C---:B------:R-:W-:Y:S02]  /*80300*/  LOP3.LUT P6, RZ, R237.reuse, 0x10000, RZ, 0xc0, !PT ;  /* 0x00010000edff7812 */ /* 0x040fe400078cc0ff */
[----:B------:R-:W-:Y:S02]  /*80310*/  LOP3.LUT P5, RZ, R237, 0x4000, RZ, 0xc0, !PT ;  /* 0x00004000edff7812 */ /* 0x000fe400078ac0ff */
[----:B------:R-:W-:-:S09]  /*80320*/  LOP3.LUT R11, R11, 0xfffffff7, RZ, 0xc0, !PT ;  /* 0xfffffff70b0b7812 */ /* 0x000fd200078ec0ff */
[----:B------:R-:W-:Y:S02]  /*80330*/  @P6 LOP3.LUT R11, R11, 0x8, RZ, 0xfc, !PT ;  /* 0x000000080b0b6812 */ /* 0x000fe400078efcff */
[----:B------:R-:W-:Y:S01]  /*80340*/  LOP3.LUT P6, RZ, R237, 0x8000, RZ, 0xc0, !PT ;  /* 0x00008000edff7812 */ /* 0x000fe200078cc0ff */
[----:B---3--:R0:W-:Y:S04]  /*80350*/  @P3 STG.E.U8 desc[UR56][R32.64], R7 ;  /* 0x0000000720003986 */ /* 0x0081e8000c101138 */
[----:B0-----:R-:W3:Y:S04]  /*80360*/  LDL.LU.64 R32, [R1+0x1288] ;  /* 0x0012880001207983 */ /* 0x001ee80000300a00 */
[----:B----4-:R0:W-:Y:S04]  /*80370*/  @P0 STG.E.U8 desc[UR56][R30.64], R84 ;  /* 0x000000541e000986 */ /* 0x0101e8000c101138 */
[----:B0-----:R-:W4:Y:S01]  /*80380*/  LDL.LU.64 R30, [R1+0x1280] ;  /* 0x00128000011e7983 */ /* 0x001f220000300a00 */
[----:B--2---:R-:W-:-:S05]  /*80390*/  PRMT R7, R88, 0x7770, RZ ;  /* 0x0000777058077816 */ /* 0x004fca00000000ff */
[----:B------:R0:W-:Y:S02]  /*803a0*/  @P2 STG.E.U8 desc[UR56][R228.64], R7 ;  /* 0x00000007e4002986 */ /* 0x0001e4000c101138 */
[C---:B0-----:R-:W-:Y:S02]  /*803b0*/  PRMT R7, R88.reuse, 0x7771, RZ ;  /* 0x0000777158077816 */ /* 0x041fe400000000ff */
[----:B------:R-:W2:Y:S04]  /*803c0*/  LDL.LU.64 R228, [R1+0x1270] ;  /* 0x0012700001e47983 */ /* 0x000ea80000300a00 */
[----:B------:R0:W-:Y:S02]  /*803d0*/  @P5 STG.E.U8 desc[UR56][R28.64], R7 ;  /* 0x000000071c005986 */ /* 0x0001e4000c101138 */
[----:B0-----:R-:W-:-:S02]  /*803e0*/  PRMT R7, R88, 0x7772, RZ ;  /* 0x0000777258077816 */ /* 0x001fc400000000ff */
[----:B------:R-:W2:Y:S04]  /*803f0*/  LDL.LU.64 R28, [R1+0x1268] ;  /* 0x00126800011c7983 */ /* 0x000ea80000300a00 */
[----:B------:R0:W-:Y:S01]  /*80400*/  @P6 STG.E.U8 desc[UR56][R224.64], R7 ;  /* 0x00000007e0006986 */ /* 0x0001e2000c101138 */
[----:B------:R-:W-:Y:S02]  /*80410*/  LOP3.LUT P6, RZ, R11, 0x8, RZ, 0xc0, !PT ;  /* 0x000000080bff7812 */ /* 0x000fe400078cc0ff */
[----:B------:R-:W-:Y:S02]  /*80420*/  PRMT R88, R88, 0x7773, RZ ;  /* 0x0000777358587816 */ /* 0x000fe400000000ff */
[----:B0-----:R-:W-:Y:S01]  /*80430*/  PRMT R7, R85, 0x7770, RZ ;  /* 0x0000777055077816 */ /* 0x001fe200000000ff */
[----:B------:R-:W2:Y:S08]  /*80440*/  LDL.LU.64 R224, [R1+0x1260] ;  /* 0x0012600001e07983 */ /* 0x000eb00000300a00 */
[----:B------:R-:W-:Y:S01]  /*80450*/  @P6 STG.E.U8 desc[UR56][R52.64], R88 ;  /* 0x0000005834006986 */ /* 0x000fe2000c101138 */
[----:B------:R-:W-:-:S13]  /*80460*/  LOP3.LUT P6, RZ, R11, 0x4, RZ, 0xc0, !PT ;  /* 0x000000040bff7812 */ /* 0x000fda00078cc0ff */
[----:B------:R0:W-:Y:S01]  /*80470*/  @P6 STG.E.U8 desc[UR56][R226.64], R7 ;  /* 0x00000007e2006986 */ /* 0x0001e2000c101138 */
[----:B------:R-:W-:Y:S02]  /*80480*/  LOP3.LUT P6, RZ, R11, 0x2, RZ, 0xc0, !PT ;  /* 0x000000020bff7812 */ /* 0x000fe400078cc0ff */
[----:B0-----:R-:W-:Y:S01]  /*80490*/  PRMT R7, R85, 0x7771, RZ ;  /* 0x0000777155077816 */ /* 0x001fe200000000ff */
[----:B------:R-:W2:Y:S10]  /*804a0*/  LDL.LU.64 R226, [R1+0x1248] ;  /* 0x0012480001e27983 */ /* 0x000eb40000300a00 */
[----:B------:R0:W-:Y:S01]  /*804b0*/  @P6 STG.E.U8 desc[UR56][R38.64], R7 ;  /* 0x0000000726006986 */ /* 0x0001e2000c101138 */
[----:B------:R-:W-:-:S02]  /*804c0*/  LOP3.LUT P6, RZ, R11, 0x1, RZ, 0xc0, !PT ;  /* 0x000000010bff7812 */ /* 0x000fc400078cc0ff */
[----:B0-----:R-:W-:-:S11]  /*804d0*/  PRMT R7, R85, 0x7772, RZ ;  /* 0x0000777255077816 */ /* 0x001fd600000000ff */
[----:B------:R-:W-:Y:S01]  /*804e0*/  @P6 STG.E.U8 desc[UR56][R34.64], R7 ;  /* 0x0000000722006986 */ /* 0x000fe2000c101138 */
[----:B------:R-:W-:Y:S02]  /*804f0*/  LOP3.LUT P6, RZ, R12, 0x80000000, RZ, 0xc0, !PT ;  /* 0x800000000cff7812 */ /* 0x000fe400078cc0ff */
[----:B------:R-:W-:-:S11]  /*80500*/  PRMT R85, R85, 0x7773, RZ ;  /* 0x0000777355557816 */ /* 0x000fd600000000ff */
[----:B------:R0:W-:Y:S04]  /*80510*/  @P6 STG.E.U8 desc[UR56][R86.64], R85 ;  /* 0x0000005556006986 */ /* 0x0001e8000c101138 */
[----:B0-----:R-:W2:Y:S01]  /*80520*/  LDL.LU.64 R86, [R1+0x2300] ;  /* 0x0023000001567983 */ /* 0x001ea20000300a00 */
[----:B------:R-:W-:Y:S02]  /*80530*/  LOP3.LUT P6, RZ, R12, 0x40000000, RZ, 0xc0, !PT ;  /* 0x400000000cff7812 */ /* 0x000fe400078cc0ff */
[----:B------:R-:W-:-:S11]  /*80540*/  PRMT R7, R89, 0x7770, RZ ;  /* 0x0000777059077816 */ /* 0x000fd600000000ff */
[----:B------:R0:W-:Y:S01]  /*80550*/  @P6 STG.E.U8 desc[UR56][R36.64], R7 ;  /* 0x0000000724006986 */ /* 0x0001e2000c101138 */
[----:B------:R-:W-:Y:S02]  /*80560*/  LOP3.LUT P6, RZ, R12, 0x20000000, RZ, 0xc0, !PT ;  /* 0x200000000cff7812 */ /* 0x000fe400078cc0ff */
[----:B------:R-:W-:Y:S02]  /*80570*/  LOP3.LUT P1, RZ, R237, 0x1000000, RZ, 0xc0, !PT ;  /* 0x01000000edff7812 */ /* 0x000fe4000782c0ff */
[----:B0-----:R-:W-:-:S09]  /*80580*/  PRMT R7, R89, 0x7771, RZ ;  /* 0x0000777159077816 */ /* 0x001fd200000000ff */
[----:B---3--:R0:W-:Y:S01]  /*80590*/  @P6 STG.E.U8 desc[UR56][R32.64], R7 ;  /* 0x0000000720006986 */ /* 0x0081e2000c101138 */
[----:B------:R-:W-:Y:S02]  /*805a0*/  LOP3.LUT P6, RZ, R12, 0x10000000, RZ, 0xc0, !PT ;  /* 0x100000000cff7812 */ /* 0x000fe400078cc0ff */
[C---:B0-----:R-:W-:Y:S02]  /*805b0*/  PRMT R7, R89.reuse, 0x7772, RZ ;  /* 0x0000777259077816 */ /* 0x041fe400000000ff */
[----:B------:R-:W-:-:S09]  /*805c0*/  PRMT R89, R89, 0x7773, RZ ;  /* 0x0000777359597816 */ /* 0x000fd200000000ff */
[----:B----4-:R-:W-:Y:S04]  /*805d0*/  @P6 STG.E.U8 desc[UR56][R30.64], R7 ;  /* 0x000000071e006986 */ /* 0x010fe8000c101138 */
[----:B------:R0:W-:Y:S04]  /*805e0*/  @P1 STG.E.U8 desc[UR56][R90.64], R89 ;  /* 0x000000595a001986 */ /* 0x0001e8000c101138 */
[----:B0-----:R-:W3:Y:S01]  /*805f0*/  LDL.LU.64 R90, [R1+0x22f8] ;  /* 0x0022f800015a7983 */ /* 0x001ee20000300a00 */
[C---:B------:R-:W-:Y:S02]  /*80600*/  LOP3.LUT P4, RZ, R237.reuse, 0x2000000, RZ, 0xc0, !PT ;  /* 0x02000000edff7812 */ /* 0x040fe4000788c0ff */
[----:B------:R-:W-:-:S02]  /*80610*/  LOP3.LUT P3, RZ, R237, 0x4000000, RZ, 0xc0, !PT ;  /* 0x04000000edff7812 */ /* 0x000fc4000786c0ff */
        /* <DEDUP_REMOVED lines=9> */
[----:B------:R0:W-:Y:S04]  /*806b0*/  @P2 STG.E.U8 desc[UR56][R238.64], R86 ;  /* 0x00000056ee002986 */ /* 0x0001e8000c101138 */
[----:B0-----:R-:W2:Y:S04]  /*806c0*/  LDL.LU.64 R238, [R1+0x22f0] ;  /* 0x0022f00001ee7983 */ /* 0x001ea80000300a00 */
[----:B------:R-:W4:Y:S04]  /*806d0*/  LDL.LU.64 R36, [R1+0x1240] ;  /* 0x0012400001247983 */ /* 0x000f280000300a00 */
[----:B------:R-:W4:Y:S04]  /*806e0*/  LDL.LU.64 R32, [R1+0x1238] ;  /* 0x0012380001207983 */ /* 0x000f280000300a00 */
[----:B------:R-:W4:Y:S04]  /*806f0*/  LDL.LU.64 R30, [R1+0x1230] ;  /* 0x00123000011e7983 */ /* 0x000f280000300a00 */
[----:B------:R-:W4:Y:S04]  /*80700*/  LDL.LU.64 R228, [R1+0x1228] ;  /* 0x0012280001e47983 */ /* 0x000f280000300a00 */
[----:B------:R-:W4:Y:S01]  /*80710*/  LDL.LU.64 R28, [R1+0x1220] ;  /* 0x00122000011c7983 */ /* 0x000f220000300a00 */
[----:B------:R-:W-:-:S03]  /*80720*/  LOP3.LUT P5, RZ, R237, 0x20000000, RZ, 0xc0, !PT ;  /* 0x20000000edff7812 */ /* 0x000fc600078ac0ff */
[----:B------:R-:W4:Y:S01]  /*80730*/  LDL.LU.64 R224, [R1+0x1218] ;  /* 0x0012180001e07983 */ /* 0x000f220000300a00 */
[----:B---3--:R-:W-:-:S09]  /*80740*/  PRMT R7, R90, 0x7770, RZ ;  /* 0x000077705a077816 */ /* 0x008fd200000000ff */
[----:B------:R0:W-:Y:S04]  /*80750*/  @P5 STG.E.U8 desc[UR56][R226.64], R7 ;  /* 0x00000007e2005986 */ /* 0x0001e8000c101138 */
[----:B0-----:R-:W3:Y:S04]  /*80760*/  LDL.LU.64 R226, [R1+0x1210] ;  /* 0x0012100001e27983 */ /* 0x001ee80000300a00 */
[----:B------:R-:W3:Y:S04]  /*80770*/  LDL.LU.64 R52, [R1+0x1200] ;  /* 0x0012000001347983 */ /* 0x000ee80000300a00 */
[----:B------:R-:W3:Y:S01]  /*80780*/  LDL.LU.64 R38, [R1+0x11f8] ;  /* 0x0011f80001267983 */ /* 0x000ee20000300a00 */
[----:B------:R-:W-:-:S02]  /*80790*/  LOP3.LUT R12, R12, 0xffefffff, RZ, 0xc0, !PT ;  /* 0xffefffff0c0c7812 */ /* 0x000fc400078ec0ff */
[C---:B------:R-:W-:Y:S02]  /*807a0*/  LOP3.LUT P3, RZ, R237.reuse, 0x40000000, RZ, 0xc0, !PT ;  /* 0x40000000edff7812 */ /* 0x040fe4000786c0ff */
[----:B------:R-:W-:Y:S02]  /*807b0*/  LOP3.LUT P0, RZ, R237, 0x80000000, RZ, 0xc0, !PT ;  /* 0x80000000edff7812 */ /* 0x000fe4000780c0ff */
[----:B------:R-:W-:Y:S01]  /*807c0*/  PRMT R7, R90, 0x7771, RZ ;  /* 0x000077715a077816 */ /* 0x000fe200000000ff */
[----:B------:R-:W3:Y:S01]  /*807d0*/  LDL.LU.64 R34, [R1+0x11e8] ;  /* 0x0011e80001227983 */ /* 0x000ee20000300a00 */
        /* <DEDUP_REMOVED lines=22> */
[----:B------:R-:W-:Y:S01]  /*80940*/  LOP3.LUT P5, RZ, R238, 0x2, RZ, 0xc0, !PT ;  /* 0x00000002eeff7812 */ /* 0x000fe200078ac0ff */
[----:B----4-:R0:W-:Y:S01]  /*80950*/  @P3 STG.E.U8 desc[UR56][R36.64], R7 ;  /* 0x0000000724003986 */ /* 0x0101e2000c101138 */
[----:B------:R-:W-:Y:S02]  /*80960*/  LOP3.LUT R12, R12, 0xf7ffffff, RZ, 0xc0, !PT ;  /* 0xf7ffffff0c0c7812 */ /* 0x000fe400078ec0ff */
[----:B0-----:R-:W-:-:S07]  /*80970*/  PRMT R7, R90, 0x7772, RZ ;  /* 0x000077725a077816 */ /* 0x001fce00000000ff */
[----:B------:R-:W-:Y:S02]  /*80980*/  @P6 LOP3.LUT R12, R12, 0x8000000, RZ, 0xfc, !PT ;  /* 0x080000000c0c6812 */ /* 0x000fe400078efcff */
[----:B------:R-:W-:Y:S02]  /*80990*/  LOP3.LUT P6, RZ, R238, 0x4, RZ, 0xc0, !PT ;  /* 0x00000004eeff7812 */ /* 0x000fe400078cc0ff */
[----:B------:R-:W-:Y:S01]  /*809a0*/  PRMT R90, R90, 0x7773, RZ ;  /* 0x000077735a5a7816 */ /* 0x000fe200000000ff */
[----:B------:R-:W2:Y:S04]  /*809b0*/  LDL.LU.64 R36, [R1+0x11e0] ;  /* 0x0011e00001247983 */ /* 0x000ea80000300a00 */
[----:B------:R0:W-:Y:S04]  /*809c0*/  @P0 STG.E.U8 desc[UR56][R32.64], R7 ;  /* 0x0000000720000986 */ /* 0x0001e8000c101138 */
[----:B------:R1:W-:Y:S01]  /*809d0*/  @P2 STG.E.U8 desc[UR56][R30.64], R90 ;  /* 0x0000005a1e002986 */ /* 0x0003e2000c101138 */
[----:B0-----:R-:W-:-:S03]  /*809e0*/  PRMT R7, R87, 0x7770, RZ ;  /* 0x0000777057077816 */ /* 0x001fc600000000ff */
[----:B------:R-:W4:Y:S04]  /*809f0*/  LDL.LU.64 R32, [R1+0x11d8] ;  /* 0x0011d80001207983 */ /* 0x000f280000300a00 */
[----:B-1----:R-:W4:Y:S04]  /*80a00*/  LDL.LU.64 R30, [R1+0x11c8] ;  /* 0x0011c800011e7983 */ /* 0x002f280000300a00 */
[----:B------:R0:W-:Y:S02]  /*80a10*/  @P5 STG.E.U8 desc[UR56][R228.64], R7 ;  /* 0x00000007e4005986 */ /* 0x0001e4000c101138 */
[----:B0-----:R-:W-:-:S02]  /*80a20*/  PRMT R7, R87, 0x7771, RZ ;  /* 0x0000777157077816 */ /* 0x001fc400000000ff */
[----:B------:R-:W4:Y:S04]  /*80a30*/  LDL.LU.64 R228, [R1+0x11c0] ;  /* 0x0011c00001e47983 */ /* 0x000f280000300a00 */
[----:B------:R0:W-:Y:S01]  /*80a40*/  @P6 STG.E.U8 desc[UR56][R28.64], R7 ;  /* 0x000000071c006986 */ /* 0x0001e2000c101138 */
[C---:B------:R-:W-:Y:S02]  /*80a50*/  LOP3.LUT P6, RZ, R12.reuse, 0x8000000, RZ, 0xc0, !PT ;  /* 0x080000000cff7812 */ /* 0x040fe400078cc0ff */
[----:B0-----:R-:W-:Y:S01]  /*80a60*/  PRMT R7, R87, 0x7772, RZ ;  /* 0x0000777257077816 */ /* 0x001fe200000000ff */
[----:B------:R-:W4:Y:S10]  /*80a70*/  LDL.LU.64 R28, [R1+0x11b8] ;  /* 0x0011b800011c7983 */ /* 0x000f340000300a00 */
[----:B------:R0:W-:Y:S01]  /*80a80*/  @P6 STG.E.U8 desc[UR56][R224.64], R7 ;  /* 0x00000007e0006986 */ /* 0x0001e2000c101138 */
[----:B------:R-:W-:-:S02]  /*80a90*/  LOP3.LUT P6, RZ, R12, 0x4000000, RZ, 0xc0, !PT ;  /* 0x040000000cff7812 */ /* 0x000fc400078cc0ff */
[----:B------:R-:W-:Y:S02]  /*80aa0*/  PRMT R87, R87, 0x7773, RZ ;  /* 0x0000777357577816 */ /* 0x000fe400000000ff */
[----:B0-----:R-:W-:Y:S01]  /*80ab0*/  PRMT R7, R91, 0x7770, RZ ;  /* 0x000077705b077816 */ /* 0x001fe200000000ff */
[----:B------:R-:W4:Y:S08]  /*80ac0*/  LDL.LU.64 R224, [R1+0x11b0] ;  /* 0x0011b00001e07983 */ /* 0x000f300000300a00 */
[----:B---3--:R0:W-:Y:S01]  /*80ad0*/  @P6 STG.E.U8 desc[UR56][R226.64], R87 ;  /* 0x00000057e2006986 */ /* 0x0081e2000c101138 */
[----:B------:R-:W-:-:S03]  /*80ae0*/  LOP3.LUT P6, RZ, R12, 0x2000000, RZ, 0xc0, !PT ;  /* 0x020000000cff7812 */ /* 0x000fc600078cc0ff */
[----:B0-----:R-:W3:Y:S10]  /*80af0*/  LDL.LU.64 R226, [R1+0x11a8] ;  /* 0x0011a80001e27983 */ /* 0x001ef40000300a00 */
[----:B------:R0:W-:Y:S01]  /*80b00*/  @P6 STG.E.U8 desc[UR56][R92.64], R7 ;  /* 0x000000075c006986 */ /* 0x0001e2000c101138 */
[----:B------:R-:W-:-:S02]  /*80b10*/  LOP3.LUT P6, RZ, R12, 0x1000000, RZ, 0xc0, !PT ;  /* 0x010000000cff7812 */ /* 0x000fc400078cc0ff */
        /* <DEDUP_REMOVED lines=9> */
[----:B0-----:R-:W3:Y:S01]  /*80bb0*/  LDL.LU.64 R96, [R1+0x22e0] ;  /* 0x0022e00001607983 */ /* 0x001ee20000300a00 */
[----:B------:R-:W-:Y:S02]  /*80bc0*/  LOP3.LUT P6, RZ, R12, 0x200000, RZ, 0xc0, !PT ;  /* 0x002000000cff7812 */ /* 0x000fe400078cc0ff */
[C---:B------:R-:W-:Y:S02]  /*80bd0*/  LOP3.LUT P1, RZ, R238.reuse, 0x800, RZ, 0xc0, !PT ;  /* 0x00000800eeff7812 */ /* 0x040fe4000782c0ff */
[C---:B------:R-:W-:Y:S02]  /*80be0*/  LOP3.LUT P4, RZ, R238.reuse, 0x1000, RZ, 0xc0, !PT ;  /* 0x00001000eeff7812 */ /* 0x040fe4000788c0ff */
[----:B------:R-:W-:-:S02]  /*80bf0*/  LOP3.LUT P3, RZ, R238, 0x2000, RZ, 0xc0, !PT ;  /* 0x00002000eeff7812 */ /* 0x000fc4000786c0ff */
        /* <DEDUP_REMOVED lines=9> */
[----:B----4-:R3:W-:Y:S04]  /*80c90*/  @P1 STG.E.U8 desc[UR56][R32.64], R7 ;  /* 0x0000000720001986 */ /* 0x0107e8000c101138 */
[----:B------:R0:W-:Y:S01]  /*80ca0*/  @P4 STG.E.U8 desc[UR56][R30.64], R92 ;  /* 0x0000005c1e004986 */ /* 0x0001e2000c101138 */
[----:B---3--:R-:W-:-:S03]  /*80cb0*/  PRMT R7, R96, 0x7770, RZ ;  /* 0x0000777060077816 */ /* 0x008fc600000000ff */
[----:B------:R-:W2:Y:S04]  /*80cc0*/  LDL.LU.64 R32, [R1+0x11a0] ;  /* 0x0011a00001207983 */ /* 0x000ea80000300a00 */
[----:B0-----:R-:W3:Y:S04]  /*80cd0*/  LDL.LU.64 R30, [R1+0x1198] ;  /* 0x00119800011e7983 */ /* 0x001ee80000300a00 */
[----:B------:R0:W-:Y:S02]  /*80ce0*/  @P3 STG.E.U8 desc[UR56][R228.64], R7 ;  /* 0x00000007e4003986 */ /* 0x0001e4000c101138 */
[----:B0-----:R-:W-:-:S02]  /*80cf0*/  PRMT R7, R96, 0x7771, RZ ;  /* 0x0000777160077816 */ /* 0x001fc400000000ff */
[----:B------:R-:W4:Y:S04]  /*80d00*/  LDL.LU.64 R228, [R1+0x1190] ;  /* 0x0011900001e47983 */ /* 0x000f280000300a00 */
[----:B------:R0:W-:Y:S02]  /*80d10*/  @P0 STG.E.U8 desc[UR56][R28.64], R7 ;  /* 0x000000071c000986 */ /* 0x0001e4000c101138 */
[----:B0-----:R-:W-:Y:S02]  /*80d20*/  PRMT R7, R96, 0x7772, RZ ;  /* 0x0000777260077816 */ /* 0x001fe400000000ff */
[----:B------:R-:W4:Y:S04]  /*80d30*/  LDL.LU.64 R28, [R1+0x1188] ;  /* 0x00118800011c7983 */ /* 0x000f280000300a00 */
[----:B------:R0:W-:Y:S04]  /*80d40*/  @P2 STG.E.U8 desc[UR56][R224.64], R7 ;  /* 0x00000007e0002986 */ /* 0x0001e8000c101138 */
[----:B0-----:R-:W4:Y:S01]  /*80d50*/  LDL.LU.64 R224, [R1+0x1178] ;  /* 0x0011780001e07983 */ /* 0x001f220000300a00 */
        /* <DEDUP_REMOVED lines=19> */
[C---:B------:R-:W-:Y:S02]  /*80e90*/  LOP3.LUT P5, RZ, R238.reuse, 0x10000, RZ, 0xc0, !PT ;  /* 0x00010000eeff7812 */ /* 0x040fe400078ac0ff */
[----:B------:R-:W-:Y:S02]  /*80ea0*/  LOP3.LUT P3, RZ, R238, 0x20000, RZ, 0xc0, !PT ;  /* 0x00020000eeff7812 */ /* 0x000fe4000786c0ff */
[----:B------:R-:W-:Y:S02]  /*80eb0*/  LOP3.LUT R12, R12, 0xfffbffff, RZ, 0xc0, !PT ;  /* 0xfffbffff0c0c7812 */ /* 0x000fe400078ec0ff */
[----:B------:R-:W-:-:S02]  /*80ec0*/  LOP3.LUT P0, RZ, R238, 0x40000, RZ, 0xc0, !PT ;  /* 0x00040000eeff7812 */ /* 0x000fc4000780c0ff */
[----:B------:R-:W-:Y:S02]  /*80ed0*/  PRMT R96, R96, 0x7773, RZ ;  /* 0x0000777360607816 */ /* 0x000fe400000000ff */
[----:B------:R-:W-:Y:S02]  /*80ee0*/  PRMT R7, R93, 0x7770, RZ ;  /* 0x000077705d077816 */ /* 0x000fe400000000ff */
[----:B------:R-:W-:Y:S02]  /*80ef0*/  @P6 LOP3.LUT R12, R12, 0x40000, RZ, 0xfc, !PT ;  /* 0x000400000c0c6812 */ /* 0x000fe400078efcff */
[C---:B------:R-:W-:Y:S01]  /*80f00*/  LOP3.LUT P6, RZ, R238.reuse, 0x400000, RZ, 0xc0, !PT ;  /* 0x00400000eeff7812 */ /* 0x040fe200078cc0ff */
[----:B------:R0:W-:Y:S01]  /*80f10*/  @P5 STG.E.U8 desc[UR56][R226.64], R96 ;  /* 0x00000060e2005986 */ /* 0x0001e2000c101138 */
[----:B------:R-:W-:Y:S02]  /*80f20*/  LOP3.LUT P2, RZ, R238, 0x80000, RZ, 0xc0, !PT ;  /* 0x00080000eeff7812 */ /* 0x000fe4000784c0ff */
[----:B------:R-:W-:-:S02]  /*80f30*/  LOP3.LUT R12, R12, 0xfff7ffff, RZ, 0xc0, !PT ;  /* 0xfff7ffff0c0c7812 */ /* 0x000fc400078ec0ff */
[----:B------:R-:W-:-:S07]  /*80f40*/  LOP3.LUT P5, RZ, R238, 0x100000, RZ, 0xc0, !PT ;  /* 0x00100000eeff7812 */ /* 0x000fce00078ac0ff */
[----:B------:R-:W-:Y:S02]  /*80f50*/  @P6 LOP3.LUT R12, R12, 0x80000, RZ, 0xfc, !PT ;  /* 0x000800000c0c6812 */ /* 0x000fe400078efcff */
[----:B------:R-:W-:Y:S01]  /*80f60*/  LOP3.LUT P6, RZ, R238, 0x200000, RZ, 0xc0, !PT ;  /* 0x00200000eeff7812 */ /* 0x000fe200078cc0ff */
[----:B0-----:R-:W4:Y:S04]  /*80f70*/  LDL.LU.64 R226, [R1+0x1168] ;  /* 0x0011680001e27983 */ /* 0x001f280000300a00 */
[----:B------:R-:W4:Y:S04]  /*80f80*/  LDL.LU.64 R56, [R1+0x1160] ;  /* 0x0011600001387983 */ /* 0x000f280000300a00 */
[----:B------:R-:W4:Y:S04]  /*80f90*/  LDL.LU.64 R52, [R1+0x1150] ;  /* 0x0011500001347983 */ /* 0x000f280000300a00 */
[----:B------:R-:W4:Y:S04]  /*80fa0*/  LDL.LU.64 R38, [R1+0x1148] ;  /* 0x0011480001267983 */ /* 0x000f280000300a00 */
[----:B------:R-:W4:Y:S04]  /*80fb0*/  LDL.LU.64 R34, [R1+0x1140] ;  /* 0x0011400001227983 */ /* 0x000f280000300a00 */
[----:B------:R-:W4:Y:S04]  /*80fc0*/  LDL.LU.64 R36, [R1+0x1138] ;  /* 0x0011380001247983 */ /* 0x000f280000300a00 */
[----:B--2---:R0:W-:Y:S02]  /*80fd0*/  @P3 STG.E.U8 desc[UR56][R32.64], R7 ;  /* 0x0000000720003986 */ /* 0x0041e4000c101138 */
[----:B0-----:R-:W-:-:S02]  /*80fe0*/  PRMT R7, R93, 0x7771, RZ ;  /* 0x000077715d077816 */ /* 0x001fc400000000ff */
[----:B------:R-:W2:Y:S04]  /*80ff0*/  LDL.LU.64 R32, [R1+0x1128] ;  /* 0x0011280001207983 */ /* 0x000ea80000300a00 */
[----:B---3--:R0:W-:Y:S02]  /*81000*/  @P0 STG.E.U8 desc[UR56][R30.64], R7 ;  /* 0x000000071e000986 */ /* 0x0081e4000c101138 */
[C---:B0-----:R-:W-:Y:S02]  /*81010*/  PRMT R7, R93.reuse, 0x7772, RZ ;  /* 0x000077725d077816 */ /* 0x041fe400000000ff */
[----:B------:R-:W-:Y:S01]  /*81020*/  PRMT R93, R93, 0x7773, RZ ;  /* 0x000077735d5d7816 */ /* 0x000fe200000000ff */
[----:B------:R-:W3:Y:S04]  /*81030*/  LDL.LU.64 R30, [R1+0x1120] ;  /* 0x00112000011e7983 */ /* 0x000ee80000300a00 */
[----:B----4-:R0:W-:Y:S04]  /*81040*/  @P2 STG.E.U8 desc[UR56][R228.64], R7 ;  /* 0x00000007e4002986 */ /* 0x0101e8000c101138 */
[----:B------:R-:W-:Y:S01]  /*81050*/  @P5 STG.E.U8 desc[UR56][R28.64], R93 ;  /* 0x0000005d1c005986 */ /* 0x000fe2000c101138 */
[----:B0-----:R-:W-:-:S03]  /*81060*/  PRMT R7, R97, 0x7770, RZ ;  /* 0x0000777061077816 */ /* 0x001fc600000000ff */
[----:B------:R-:W4:Y:S04]  /*81070*/  LDL.LU.64 R228, [R1+0x1118] ;  /* 0x0011180001e47983 */ /* 0x000f280000300a00 */
[----:B------:R0:W-:Y:S01]  /*81080*/  @P6 STG.E.U8 desc[UR56][R224.64], R7 ;  /* 0x00000007e0006986 */ /* 0x0001e2000c101138 */
[----:B------:R-:W-:Y:S02]  /*81090*/  LOP3.LUT P6, RZ, R12, 0x80000, RZ, 0xc0, !PT ;  /* 0x000800000cff7812 */ /* 0x000fe400078cc0ff */
[----:B0-----:R-:W-:-:S11]  /*810a0*/  PRMT R7, R97, 0x7771, RZ ;  /* 0x0000777161077816 */ /* 0x001fd600000000ff */
[----:B------:R0:W-:Y:S04]  /*810b0*/  @P6 STG.E.U8 desc[UR56][R94.64], R7 ;  /* 0x000000075e006986 */ /* 0x0001e8000c101138 */
[----:B0-----:R-:W2:Y:S01]  /*810c0*/  LDL.LU.64 R94, [R1+0x22d8] ;  /* 0x0022d800015e7983 */ /* 0x001ea20000300a00 */
[C---:B------:R-:W-:Y:S02]  /*810d0*/  LOP3.LUT P6, RZ, R12.reuse, 0x40000, RZ, 0xc0, !PT ;  /* 0x000400000cff7812 */ /* 0x040fe400078cc0ff */
[C---:B------:R-:W-:Y:S02]  /*810e0*/  PRMT R7, R97.reuse, 0x7772, RZ ;  /* 0x0000777261077816 */ /* 0x040fe400000000ff */
[----:B------:R-:W-:Y:S01]  /*810f0*/  PRMT R97, R97, 0x7773, RZ ;  /* 0x0000777361617816 */ /* 0x000fe200000000ff */
[----:B------:R-:W4:Y:S04]  /*81100*/  LDL.LU.64 R28, [R1+0x1110] ;  /* 0x00111000011c7983 */ /* 0x000f280000300a00 */
[----:B------:R-:W4:Y:S04]  /*81110*/  LDL.LU.64 R224, [R1+0x1108] ;  /* 0x0011080001e07983 */ /* 0x000f280000300a00 */
[----:B------:R0:W-:Y:S01]  /*81120*/  @P6 STG.E.U8 desc[UR56][R226.64], R7 ;  /* 0x00000007e2006986 */ /* 0x0001e2000c101138 */
[----:B------:R-:W-:-:S03]  /*81130*/  LOP3.LUT P6, RZ, R12, 0x20000, RZ, 0xc0, !PT ;  /* 0x000200000cff7812 */ /* 0x000fc600078cc0ff */
[----:B0-----:R-:W4:Y:S10]  /*81140*/  LDL.LU.64 R226, [R1+0x1100] ;  /* 0x0011000001e27983 */ /* 0x001f340000300a00 */
[----:B------:R-:W-:Y:S01]  /*81150*/  @P6 STG.E.U8 desc[UR56][R56.64], R97 ;  /* 0x0000006138006986 */ /* 0x000fe2000c101138 */
[----:B------:R-:W-:-:S02]  /*81160*/  LOP3.LUT P6, RZ, R12, 0x10000, RZ, 0xc0, !PT ;  /* 0x000100000cff7812 */ /* 0x000fc400078cc0ff */
[----:B--2---:R-:W-:-:S11]  /*81170*/  PRMT R7, R94, 0x7770, RZ ;  /* 0x000077705e077816 */ /* 0x004fd600000000ff */
        /* <DEDUP_REMOVED lines=9> */
[----:B------:R-:W-:Y:S02]  /*81210*/  PRMT R94, R94, 0x7773, RZ ;  /* 0x000077735e5e7816 */ /* 0x000fe400000000ff */
[----:B------:R-:W-:-:S09]  /*81220*/  LOP3.LUT P1, RZ, R238, 0x40000000, RZ, 0xc0, !PT ;  /* 0x40000000eeff7812 */ /* 0x000fd2000782c0ff */
[----:B------:R-:W-:Y:S01]  /*81230*/  @P6 STG.E.U8 desc[UR56][R34.64], R94 ;  /* 0x0000005e22006986 */ /* 0x000fe2000c101138 */
[----:B------:R-:W-:Y:S02]  /*81240*/  LOP3.LUT P6, RZ, R12, 0x1000, RZ, 0xc0, !PT ;  /* 0x000010000cff7812 */ /* 0x000fe400078cc0ff */
[----:B------:R-:W-:Y:S02]  /*81250*/  LOP3.LUT P4, RZ, R238, 0x80000000, RZ, 0xc0, !PT ;  /* 0x80000000eeff7812 */ /* 0x000fe4000788c0ff */
        /* <DEDUP_REMOVED lines=8> */
[----:B---3--:R0:W-:Y:S04]  /*812e0*/  @P4 STG.E.U8 desc[UR56][R30.64], R7 ;  /* 0x000000071e004986 */ /* 0x0081e8000c101138 */
[----:B----4-:R1:W-:Y:S01]  /*812f0*/  @P3 STG.E.U8 desc[UR56][R228.64], R98 ;  /* 0x00000062e4003986 */ /* 0x0103e2000c101138 */
[----:B0-----:R-:W-:-:S03]  /*81300*/  PRMT R7, R95, 0x7770, RZ ;  /* 0x000077705f077816 */ /* 0x001fc600000000ff */
[----:B-1----:R-:W2:Y:S04]  /*81310*/  LDL.LU.64 R228, [R1+0x10f8] ;  /* 0x0010f80001e47983 */ /* 0x002ea80000300a00 */
[----:B------:R0:W-:Y:S04]  /*81320*/  @P0 STG.E.U8 desc[UR56][R28.64], R7 ;  /* 0x000000071c000986 */ /* 0x0001e8000c101138 */
[----:B0-----:R-:W3:Y:S01]  /*81330*/  LDL.LU.64 R28, [R1+0x10f0] ;  /* 0x0010f000011c7983 */ /* 0x001ee20000300a00 */
[C---:B------:R-:W-:Y:S02]  /*81340*/  LOP3.LUT P2, RZ, R239.reuse, 0x4, RZ, 0xc0, !PT ;  /* 0x00000004efff7812 */ /* 0x040fe4000784c0ff */
[----:B------:R-:W-:-:S02]  /*81350*/  LOP3.LUT P5, RZ, R239, 0x8, RZ, 0xc0, !PT ;  /* 0x00000008efff7812 */ /* 0x000fc400078ac0ff */
[----:B------:R-:W-:Y:S02]  /*81360*/  PRMT R7, R95, 0x7771, RZ ;  /* 0x000077715f077816 */ /* 0x000fe400000000ff */
[C---:B------:R-:W-:Y:S02]  /*81370*/  LOP3.LUT P3, RZ, R239.reuse, 0x10, RZ, 0xc0, !PT ;  /* 0x00000010efff7812 */ /* 0x040fe4000786c0ff */
[----:B------:R-:W-:-:S05]  /*81380*/  LOP3.LUT P0, RZ, R239, 0x20, RZ, 0xc0, !PT ;  /* 0x00000020efff7812 */ /* 0x000fca000780c0ff */
[----:B------:R0:W-:Y:S01]  /*81390*/  @P2 STG.E.U8 desc[UR56][R224.64], R7 ;  /* 0x00000007e0002986 */ /* 0x0001e2000c101138 */
[----:B------:R-:W-:Y:S02]  /*813a0*/  LOP3.LUT P2, RZ, R239, 0x40, RZ, 0xc0, !PT ;  /* 0x00000040efff7812 */ /* 0x000fe4000784c0ff */
[C---:B0-----:R-:W-:Y:S02]  /*813b0*/  PRMT R7, R95.reuse, 0x7772, RZ ;  /* 0x000077725f077816 */ /* 0x041fe400000000ff */
[----:B------:R-:W-:Y:S01]  /*813c0*/  PRMT R95, R95, 0x7773, RZ ;  /* 0x000077735f5f7816 */ /* 0x000fe200000000ff */
[----:B------:R-:W4:Y:S04]  /*813d0*/  LDL.LU.64 R224, [R1+0x10e0] ;  /* 0x0010e00001e07983 */ /* 0x000f280000300a00 */
[----:B------:R0:W-:Y:S02]  /*813e0*/  @P5 STG.E.U8 desc[UR56][R226.64], R7 ;  /* 0x00000007e2005986 */ /* 0x0001e4000c101138 */
[----:B0-----:R-:W-:-:S02]  /*813f0*/  PRMT R7, R99, 0x7770, RZ ;  /* 0x0000777063077816 */ /* 0x001fc400000000ff */
        /* <DEDUP_REMOVED lines=13> */
[----:B--2---:R-:W-:Y:S04]  /*814d0*/  @P3 STG.E.U8 desc[UR56][R228.64], R95 ;  /* 0x0000005fe4003986 */ /* 0x004fe8000c101138 */
[----:B---3--:R0:W-:Y:S02]  /*814e0*/  @P0 STG.E.U8 desc[UR56][R28.64], R7 ;  /* 0x000000071c000986 */ /* 0x0081e4000c101138 */
[----:B0-----:R-:W-:-:S05]  /*814f0*/  PRMT R7, R99, 0x7771, RZ ;  /* 0x0000777163077816 */ /* 0x001fca00000000ff */
[----:B------:R0:W-:Y:S04]  /*81500*/  @P2 STG.E.U8 desc[UR56][R100.64], R7 ;  /* 0x0000000764002986 */ /* 0x0001e8000c101138 */
[----:B0-----:R-:W2:Y:S01]  /*81510*/  LDL.LU.64 R100, [R1+0x22c8] ;  /* 0x0022c80001647983 */ /* 0x001ea20000300a00 */
[----:B------:R-:W-:Y:S02]  /*81520*/  LOP3.LUT R12, R12, 0xffffffbf, RZ, 0xc0, !PT ;  /* 0xffffffbf0c0c7812 */ /* 0x000fe400078ec0ff */
[----:B------:R-:W-:Y:S02]  /*81530*/  LOP3.LUT P5, RZ, R239, 0x80, RZ, 0xc0, !PT ;  /* 0x00000080efff7812 */ /* 0x000fe400078ac0ff */
[----:B------:R-:W-:Y:S01]  /*81540*/  PRMT R7, R99, 0x7772, RZ ;  /* 0x0000777263077816 */ /* 0x000fe200000000ff */
[----:B------:R-:W3:Y:S01]  /*81550*/  LDL.LU.64 R32, [R1+0x1098] ;  /* 0x0010980001207983 */ /* 0x000ee20000300a00 */
[----:B------:R-:W-:-:S02]  /*81560*/  @P6 LOP3.LUT R12, R12, 0x40, RZ, 0xfc, !PT ;  /* 0x000000400c0c6812 */ /* 0x000fc400078efcff */
[----:B------:R-:W-:Y:S02]  /*81570*/  LOP3.LUT P6, RZ, R239, 0x2000, RZ, 0xc0, !PT ;  /* 0x00002000efff7812 */ /* 0x000fe400078cc0ff */
[----:B------:R-:W-:Y:S01]  /*81580*/  PRMT R99, R99, 0x7773, RZ ;  /* 0x0000777363637816 */ /* 0x000fe200000000ff */
[----:B------:R-:W3:Y:S01]  /*81590*/  LDL.LU.64 R30, [R1+0x1090] ;  /* 0x00109000011e7983 */ /* 0x000ee20000300a00 */
[----:B------:R-:W-:-:S03]  /*815a0*/  LOP3.LUT R12, R12, 0xffffff7f, RZ, 0xc0, !PT ;  /* 0xffffff7f0c0c7812 */ /* 0x000fc600078ec0ff */
[----:B------:R-:W3:Y:S04]  /*815b0*/  LDL.LU.64 R228, [R1+0x1088] ;  /* 0x0010880001e47983 */ /* 0x000ee80000300a00 */
[----:B------:R-:W3:Y:S02]  /*815c0*/  LDL.LU.64 R28, [R1+0x1080] ;  /* 0x00108000011c7983 */ /* 0x000ee40000300a00 */
        /* <DEDUP_REMOVED lines=14> */
[----:B----4-:R0:W-:-:S12]  /*816b0*/  @P5 STG.E.U8 desc[UR56][R224.64], R7 ;  /* 0x00000007e0005986 */ /* 0x0101d8000c101138 */
[----:B------:R1:W-:Y:S01]  /*816c0*/  @P6 STG.E.U8 desc[UR56][R226.64], R99 ;  /* 0x00000063e2006986 */ /* 0x0003e2000c101138 */
[----:B------:R-:W-:-:S03]  /*816d0*/  LOP3.LUT P6, RZ, R12, 0x800, RZ, 0xc0, !PT ;  /* 0x000008000cff7812 */ /* 0x000fc600078cc0ff */
[----:B0-----:R-:W4:Y:S04]  /*816e0*/  LDL.LU.64 R224, [R1+0x1078] ;  /* 0x0010780001e07983 */ /* 0x001f280000300a00 */
[----:B-1----:R-:W4:Y:S01]  /*816f0*/  LDL.LU.64 R226, [R1+0x1070] ;  /* 0x0010700001e27983 */ /* 0x002f220000300a00 */
[----:B--2---:R-:W-:-:S05]  /*81700*/  PRMT R7, R100, 0x7770, RZ ;  /* 0x0000777064077816 */ /* 0x004fca00000000ff */
        /* <DEDUP_REMOVED lines=25> */
[----:B---3--:R0:W-:Y:S01]  /*818a0*/  @P6 STG.E.U8 desc[UR56][R32.64], R7 ;  /* 0x0000000720006986 */ /* 0x0081e2000c101138 */
        /* <DEDUP_REMOVED lines=9> */
[----:B----4-:R0:W-:Y:S04]  /*81940*/  @P3 STG.E.U8 desc[UR56][R224.64], R7 ;  /* 0x00000007e0003986 */ /* 0x0101e8000c101138 */
[----:B------:R-:W-:Y:S01]  /*81950*/  @P0 STG.E.U8 desc[UR56][R226.64], R101 ;  /* 0x00000065e2000986 */ /* 0x000fe2000c101138 */
[----:B0-----:R-:W-:-:S05]  /*81960*/  PRMT R7, R105, 0x7770, RZ ;  /* 0x0000777069077816 */ /* 0x001fca00000000ff */
[----:B------:R0:W-:Y:S02]  /*81970*/  @P2 STG.E.U8 desc[UR56][R240.64], R7 ;  /* 0x00000007f0002986 */ /* 0x0001e4000c101138 */
[----:B0-----:R-:W-:Y:S02]  /*81980*/  PRMT R7, R105, 0x7771, RZ ;  /* 0x0000777169077816 */ /* 0x001fe400000000ff */
[----:B------:R-:W2:Y:S04]  /*81990*/  LDL.LU.64 R240, [R1+0x22b8] ;  /* 0x0022b80001f07983 */ /* 0x000ea80000300a00 */
[----:B------:R0:W-:Y:S04]  /*819a0*/  @P5 STG.E.U8 desc[UR56][R102.64], R7 ;  /* 0x0000000766005986 */ /* 0x0001e8000c101138 */
[----:B0-----:R-:W3:Y:S04]  /*819b0*/  LDL.LU.64 R102, [R1+0x22b0] ;  /* 0x0022b00001667983 */ /* 0x001ee80000300a00 */
[----:B------:R-:W4:Y:S04]  /*819c0*/  LDL.LU.64 R32, [R1+0x1050] ;  /* 0x0010500001207983 */ /* 0x000f280000300a00 */
[----:B------:R-:W2:Y:S04]  /*819d0*/  LDL.LU.64 R30, [R1+0x1048] ;  /* 0x00104800011e7983 */ /* 0x000ea80000300a00 */
[----:B------:R-:W3:Y:S01]  /*819e0*/  LDL.LU.64 R228, [R1+0x1040] ;  /* 0x0010400001e47983 */ /* 0x000ee20000300a00 */
[----:B------:R-:W-:-:S03]  /*819f0*/  LOP3.LUT P3, RZ, R239, 0x800000, RZ, 0xc0, !PT ;  /* 0x00800000efff7812 */ /* 0x000fc6000786c0ff */
[----:B------:R-:W3:Y:S01]  /*81a00*/  LDL.LU.64 R28, [R1+0x1030] ;  /* 0x00103000011c7983 */ /* 0x000ee20000300a00 */
[C---:B------:R-:W-:Y:S02]  /*81a10*/  LOP3.LUT P0, RZ, R239.reuse, 0x1000000, RZ, 0xc0, !PT ;  /* 0x01000000efff7812 */ /* 0x040fe4000780c0ff */
[----:B------:R-:W-:Y:S02]  /*81a20*/  LOP3.LUT P2, RZ, R239, 0x2000000, RZ, 0xc0, !PT ;  /* 0x02000000efff7812 */ /* 0x000fe4000784c0ff */
[----:B------:R-:W-:Y:S02]  /*81a30*/  PRMT R7, R105, 0x7772, RZ ;  /* 0x0000777269077816 */ /* 0x000fe400000000ff */
[----:B------:R-:W-:Y:S02]  /*81a40*/  LOP3.LUT P5, RZ, R239, 0x4000000, RZ, 0xc0, !PT ;  /* 0x04000000efff7812 */ /* 0x000fe400078ac0ff */
[----:B------:R-:W-:Y:S01]  /*81a50*/  PRMT R105, R105, 0x7773, RZ ;  /* 0x0000777369697816 */ /* 0x000fe200000000ff */
[----:B------:R-:W3:Y:S04]  /*81a60*/  LDL.LU.64 R224, [R1+0x1028] ;  /* 0x0010280001e07983 */ /* 0x000ee80000300a00 */
[----:B------:R-:W3:Y:S04]  /*81a70*/  LDL.LU.64 R226, [R1+0x1020] ;  /* 0x0010200001e27983 */ /* 0x000ee80000300a00 */
[----:B------:R-:W3:Y:S04]  /*81a80*/  LDL.LU.64 R56, [R1+0x1018] ;  /* 0x0010180001387983 */ /* 0x000ee80000300a00 */
[----:B------:R-:W3:Y:S04]  /*81a90*/  LDL.LU.64 R52, [R1+0x1010] ;  /* 0x0010100001347983 */ /* 0x000ee80000300a00 */
[----:B------:R-:W3:Y:S04]  /*81aa0*/  LDL.LU.64 R38, [R1+0x1008] ;  /* 0x0010080001267983 */ /* 0x000ee80000300a00 */
[----:B------:R-:W3:Y:S04]  /*81ab0*/  LDL.LU.64 R34, [R1+0x1000] ;  /* 0x0010000001227983 */ /* 0x000ee80000300a00 */
[----:B------:R-:W3:Y:S01]  /*81ac0*/  LDL.LU.64 R36, [R1+0xff8] ;  /* 0x000ff80001247983 */ /* 0x000ee20000300a00 */
[----:B------:R-:W-:-:S02]  /*81ad0*/  LOP3.LUT R13, R13, 0xefffffff, RZ, 0xc0, !PT ;  /* 0xefffffff0d0d7812 */ /* 0x000fc400078ec0ff */
[----:B------:R-:W-:Y:S01]  /*81ae0*/  LOP3.LUT R12, R12, 0xfffffffe, RZ, 0xc0, !PT ;  /* 0xfffffffe0c0c7812 */ /* 0x000fe200078ec0ff */
[----:B----4-:R3:W-:Y:S04]  /*81af0*/  @P3 STG.E.U8 desc[UR56][R32.64], R7 ;  /* 0x0000000720003986 */ /* 0x0107e8000c101138 */
[----:B--2---:R-:W-:Y:S01]  /*81b00*/  @P0 STG.E.U8 desc[UR56][R30.64], R105 ;  /* 0x000000691e000986 */ /* 0x004fe2000c101138 */
[----:B---3--:R-:W-:-:S05]  /*81b10*/  PRMT R7, R102, 0x7770, RZ ;  /* 0x0000777066077816 */ /* 0x008fca00000000ff */
[----:B------:R0:W-:Y:S02]  /*81b20*/  @P2 STG.E.U8 desc[UR56][R228.64], R7 ;  /* 0x00000007e4002986 */ /* 0x0001e4000c101138 */
[----:B0-----:R-:W-:-:S05]  /*81b30*/  PRMT R7, R102, 0x7771, RZ ;  /* 0x0000777166077816 */ /* 0x001fca00000000ff */
[----:B------:R0:W-:Y:S04]  /*81b40*/  @P5 STG.E.U8 desc[UR56][R106.64], R7 ;  /* 0x000000076a005986 */ /* 0x0001e8000c101138 */
[----:B0-----:R-:W2:Y:S01]  /*81b50*/  LDL.LU.64 R106, [R1+0x22a8] ;  /* 0x0022a800016a7983 */ /* 0x001ea20000300a00 */
[----:B------:R-:W-:Y:S02]  /*81b60*/  LOP3.LUT P6, RZ, R240, 0x8, RZ, 0xc0, !PT ;  /* 0x00000008f0ff7812 */ /* 0x000fe400078cc0ff */
[----:B------:R-:W-:Y:S01]  /*81b70*/  PRMT R7, R102, 0x7772, RZ ;  /* 0x0000777266077816 */ /* 0x000fe200000000ff */
[----:B------:R-:W3:Y:S10]  /*81b80*/  LDL.LU.64 R32, [R1+0xfe8] ;  /* 0x000fe80001207983 */ /* 0x000ef40000300a00 */
[----:B------:R-:W-:-:S02]  /*81b90*/  @P6 LOP3.LUT R13, R13, 0x10000000, RZ, 0xfc, !PT ;  /* 0x100000000d0d6812 */ /* 0x000fc400078efcff */
[----:B------:R-:W-:Y:S02]  /*81ba0*/  LOP3.LUT P6, RZ, R240, 0x4, RZ, 0xc0, !PT ;  /* 0x00000004f0ff7812 */ /* 0x000fe400078cc0ff */
[----:B------:R-:W-:Y:S01]  /*81bb0*/  PRMT R102, R102, 0x7773, RZ ;  /* 0x0000777366667816 */ /* 0x000fe200000000ff */
[----:B------:R-:W4:Y:S01]  /*81bc0*/  LDL.LU.64 R30, [R1+0xfe0] ;  /* 0x000fe000011e7983 */ /* 0x000f220000300a00 */
[----:B------:R-:W-:-:S03]  /*81bd0*/  LOP3.LUT R13, R13, 0xdfffffff, RZ, 0xc0, !PT ;  /* 0xdfffffff0d0d7812 */ /* 0x000fc600078ec0ff */
        /* <DEDUP_REMOVED lines=48> */
[C---:B------:R-:W-:Y:S02]  /*81ee0*/  LOP3.LUT P1, RZ, R240.reuse, 0x10, RZ, 0xc0, !PT ;  /* 0x00000010f0ff7812 */ /* 0x040fe4000782c0ff */
[C---:B------:R-:W-:Y:S02]  /*81ef0*/  LOP3.LUT P4, RZ, R240.reuse, 0x20, RZ, 0xc0, !PT ;  /* 0x00000020f0ff7812 */ /* 0x040fe4000788c0ff */
[----:B------:R-:W-:Y:S02]  /*81f00*/  LOP3.LUT P3, RZ, R240, 0x40, RZ, 0xc0, !PT ;  /* 0x00000040f0ff7812 */ /* 0x000fe4000786c0ff */
[----:B------:R-:W-:-:S02]  /*81f10*/  PRMT R103, R103, 0x7773, RZ ;  /* 0x0000777367677816 */ /* 0x000fc400000000ff */
[C---:B------:R-:W-:Y:S02]  /*81f20*/  PRMT R7, R107.reuse, 0x7770, RZ ;  /* 0x000077706b077816 */ /* 0x040fe400000000ff */
[C---:B------:R-:W-:Y:S02]  /*81f30*/  LOP3.LUT P0, RZ, R240.reuse, 0x80, RZ, 0xc0, !PT ;  /* 0x00000080f0ff7812 */ /* 0x040fe4000780c0ff */
[C---:B------:R-:W-:Y:S02]  /*81f40*/  LOP3.LUT P2, RZ, R240.reuse, 0x100, RZ, 0xc0, !PT ;  /* 0x00000100f0ff7812 */ /* 0x040fe4000784c0ff */
[----:B------:R-:W-:Y:S01]  /*81f50*/  LOP3.LUT P5, RZ, R240, 0x200, RZ, 0xc0, !PT ;  /* 0x00000200f0ff7812 */ /* 0x000fe200078ac0ff */
[----:B---3--:R-:W-:Y:S04]  /*81f60*/  @P1 STG.E.U8 desc[UR56][R32.64], R103 ;  /* 0x0000006720001986 */ /* 0x008fe8000c101138 */
[----:B----4-:R0:W-:Y:S02]  /*81f70*/  @P4 STG.E.U8 desc[UR56][R30.64], R7 ;  /* 0x000000071e004986 */ /* 0x0101e4000c101138 */
[----:B0-----:R-:W-:-:S02]  /*81f80*/  PRMT R7, R107, 0x7771, RZ ;  /* 0x000077716b077816 */ /* 0x001fc400000000ff */
[----:B------:R-:W3:Y:S04]  /*81f90*/  LDL.LU.64 R30, [R1+0xfa8] ;  /* 0x000fa800011e7983 */ /* 0x000ee80000300a00 */
[----:B------:R0:W-:Y:S01]  /*81fa0*/  @P3 STG.E.U8 desc[UR56][R228.64], R7 ;  /* 0x00000007e4003986 */ /* 0x0001e2000c101138 */
[C---:B------:R-:W-:Y:S02]  /*81fb0*/  LOP3.LUT P3, RZ, R240.reuse, 0x400, RZ, 0xc0, !PT ;  /* 0x00000400f0ff7812 */ /* 0x040fe4000786c0ff */
[C---:B0-----:R-:W-:Y:S02]  /*81fc0*/  PRMT R7, R107.reuse, 0x7772, RZ ;  /* 0x000077726b077816 */ /* 0x041fe400000000ff */
[----:B------:R-:W-:Y:S01]  /*81fd0*/  PRMT R107, R107, 0x7773, RZ ;  /* 0x000077736b6b7816 */ /* 0x000fe200000000ff */
[----:B------:R-:W4:Y:S04]  /*81fe0*/  LDL.LU.64 R228, [R1+0xfa0] ;  /* 0x000fa00001e47983 */ /* 0x000f280000300a00 */
[----:B------:R0:W-:Y:S04]  /*81ff0*/  @P0 STG.E.U8 desc[UR56][R28.64], R7 ;  /* 0x000000071c000986 */ /* 0x0001e8000c101138 */
[----:B------:R1:W-:Y:S04]  /*82000*/  @P2 STG.E.U8 desc[UR56][R224.64], R107 ;  /* 0x0000006be0002986 */ /* 0x0003e8000c101138 */
[----:B0-----:R-:W4:Y:S04]  /*82010*/  LDL.LU.64 R28, [R1+0xf98] ;  /* 0x000f9800011c7983 */ /* 0x001f280000300a00 */
[----:B-1----:R-:W4:Y:S01]  /*82020*/  LDL.LU.64 R224, [R1+0xf90] ;  /* 0x000f900001e07983 */ /* 0x002f220000300a00 */
[----:B------:R-:W-:-:S02]  /*82030*/  LOP3.LUT P6, RZ, R240, 0x400000, RZ, 0xc0, !PT ;  /* 0x00400000f0ff7812 */ /* 0x000fc400078cc0ff */
[----:B------:R-:W-:-:S11]  /*82040*/  LOP3.LUT R13, R13, 0xffefffff, RZ, 0xc0, !PT ;  /* 0xffefffff0d0d7812 */ /* 0x000fd600078ec0ff */
[----:B------:R-:W-:Y:S02]  /*82050*/  @P6 LOP3.LUT R13, R13, 0x100000, RZ, 0xfc, !PT ;  /* 0x001000000d0d6812 */ /* 0x000fe400078efcff */
[----:B------:R-:W-:Y:S02]  /*82060*/  LOP3.LUT P6, RZ, R240, 0x200000, RZ, 0xc0, !PT ;  /* 0x00200000f0ff7812 */ /* 0x000fe400078cc0ff */
[----:B------:R-:W-:Y:S02]  /*82070*/  LOP3.LUT R13, R13, 0xffdfffff, RZ, 0xc0, !PT ;  /* 0xffdfffff0d0d7812 */ /* 0x000fe400078ec0ff */
[----:B--2---:R-:W-:-:S05]  /*82080*/  PRMT R7, R108, 0x7770, RZ ;  /* 0x000077706c077816 */ /* 0x004fca00000000ff */
[----:B------:R0:W-:Y:S02]  /*82090*/  @P5 STG.E.U8 desc[UR56][R226.64], R7 ;  /* 0x00000007e2005986 */ /* 0x0001e4000c101138 */
[----:B0-----:R-:W-:Y:S02]  /*820a0*/  PRMT R7, R108, 0x7771, RZ ;  /* 0x000077716c077816 */ /* 0x001fe400000000ff */
[----:B------:R-:W2:Y:S04]  /*820b0*/  LDL.LU.64 R226, [R1+0xf88] ;  /* 0x000f880001e27983 */ /* 0x000ea80000300a00 */
[----:B------:R-:W2:Y:S04]  /*820c0*/  LDL.LU.64 R56, [R1+0xf80] ;  /* 0x000f800001387983 */ /* 0x000ea80000300a00 */
[----:B------:R0:W-:Y:S04]  /*820d0*/  @P3 STG.E.U8 desc[UR56][R112.64], R7 ;  /* 0x0000000770003986 */ /* 0x0001e8000c101138 */
[----:B0-----:R-:W2:Y:S04]  /*820e0*/  LDL.LU.64 R112, [R1+0x2298] ;  /* 0x0022980001707983 */ /* 0x001ea80000300a00 */
[----:B------:R-:W2:Y:S04]  /*820f0*/  LDL.LU.64 R52, [R1+0xf78] ;  /* 0x000f780001347983 */ /* 0x000ea80000300a00 */
[----:B------:R-:W2:Y:S04]  /*82100*/  LDL.LU.64 R38, [R1+0xf70] ;  /* 0x000f700001267983 */ /* 0x000ea80000300a00 */
[----:B------:R-:W2:Y:S01]  /*82110*/  LDL.LU.64 R34, [R1+0xf68] ;  /* 0x000f680001227983 */ /* 0x000ea20000300a00 */
[----:B------:R-:W-:-:S02]  /*82120*/  @P6 LOP3.LUT R13, R13, 0x200000, RZ, 0xfc, !PT ;  /* 0x002000000d0d6812 */ /* 0x000fc400078efcff */
[C---:B------:R-:W-:Y:S02]  /*82130*/  LOP3.LUT P6, RZ, R240.reuse, 0x100000, RZ, 0xc0, !PT ;  /* 0x00100000f0ff7812 */ /* 0x040fe400078cc0ff */
[C---:B------:R-:W-:Y:S02]  /*82140*/  LOP3.LUT P0, RZ, R240.reuse, 0x800, RZ, 0xc0, !PT ;  /* 0x00000800f0ff7812 */ /* 0x040fe4000780c0ff */
[C---:B------:R-:W-:Y:S02]  /*82150*/  LOP3.LUT P2, RZ, R240.reuse, 0x1000, RZ, 0xc0, !PT ;  /* 0x00001000f0ff7812 */ /* 0x040fe4000784c0ff */
[----:B------:R-:W-:Y:S02]  /*82160*/  LOP3.LUT R13, R13, 0xffbfffff, RZ, 0xc0, !PT ;  /* 0xffbfffff0d0d7812 */ /* 0x000fe400078ec0ff */
[----:B------:R-:W-:Y:S02]  /*82170*/  LOP3.LUT P5, RZ, R240, 0x2000, RZ, 0xc0, !PT ;  /* 0x00002000f0ff7812 */ /* 0x000fe400078ac0ff */
[----:B------:R-:W-:Y:S01]  /*82180*/  PRMT R7, R108, 0x7772, RZ ;  /* 0x000077726c077816 */ /* 0x000fe200000000ff */
[----:B------:R-:W2:Y:S02]  /*82190*/  LDL.LU.64 R36, [R1+0xf50] ;  /* 0x000f500001247983 */ /* 0x000ea40000300a00 */
[----:B------:R-:W-:-:S02]  /*821a0*/  @P6 LOP3.LUT R13, R13, 0x400000, RZ, 0xfc, !PT ;  /* 0x004000000d0d6812 */ /* 0x000fc400078efcff */
[----:B------:R-:W-:Y:S01]  /*821b0*/  LOP3.LUT P6, RZ, R240, 0x80000, RZ, 0xc0, !PT ;  /* 0x00080000f0ff7812 */ /* 0x000fe200078cc0ff */
[----:B---3--:R0:W-:Y:S01]  /*821c0*/  @P0 STG.E.U8 desc[UR56][R30.64], R7 ;  /* 0x000000071e000986 */ /* 0x0081e2000c101138 */
[----:B------:R-:W-:Y:S02]  /*821d0*/  PRMT R108, R108, 0x7773, RZ ;  /* 0x000077736c6c7816 */ /* 0x000fe400000000ff */
[----:B------:R-:W-:Y:S01]  /*821e0*/  LOP3.LUT R13, R13, 0xff7fffff, RZ, 0xc0, !PT ;  /* 0xff7fffff0d0d7812 */ /* 0x000fe200078ec0ff */
[----:B------:R-:W3:Y:S08]  /*821f0*/  LDL.LU.64 R32, [R1+0xf48] ;  /* 0x000f480001207983 */ /* 0x000ef00000300a00 */
[----:B------:R-:W-:-:S02]  /*82200*/  @P6 LOP3.LUT R13, R13, 0x800000, RZ, 0xfc, !PT ;  /* 0x008000000d0d6812 */ /* 0x000fc400078efcff */
[----:B------:R-:W-:Y:S01]  /*82210*/  LOP3.LUT P6, RZ, R240, 0x40000, RZ, 0xc0, !PT ;  /* 0x00040000f0ff7812 */ /* 0x000fe200078cc0ff */
[----:B----4-:R1:W-:Y:S04]  /*82220*/  @P2 STG.E.U8 desc[UR56][R228.64], R108 ;  /* 0x0000006ce4002986 */ /* 0x0103e8000c101138 */
[----:B0-----:R-:W4:Y:S01]  /*82230*/  LDL.LU.64 R30, [R1+0xf40] ;  /* 0x000f4000011e7983 */ /* 0x001f220000300a00 */
[----:B------:R-:W-:-:S07]  /*82240*/  LOP3.LUT R13, R13, 0xfeffffff, RZ, 0xc0, !PT ;  /* 0xfeffffff0d0d7812 */ /* 0x000fce00078ec0ff */
[----:B------:R-:W-:Y:S02]  /*82250*/  @P6 LOP3.LUT R13, R13, 0x1000000, RZ, 0xfc, !PT ;  /* 0x010000000d0d6812 */ /* 0x000fe400078efcff */
[----:B------:R-:W-:Y:S01]  /*82260*/  LOP3.LUT P6, RZ, R240, 0x20000, RZ, 0xc0, !PT ;  /* 0x00020000f0ff7812 */ /* 0x000fe200078cc0ff */
[----:B-1----:R-:W4:Y:S01]  /*82270*/  LDL.LU.64 R228, [R1+0xf38] ;  /* 0x000f380001e47983 */ /* 0x002f220000300a00 */
        /* <DEDUP_REMOVED lines=22> */
[----:B------:R-:W-:Y:S01]  /*823e0*/  @P6 STG.E.U8 desc[UR56][R56.64], R112 ;  /* 0x0000007038006986 */ /* 0x000fe2000c101138 */
        /* <DEDUP_REMOVED lines=11> */
[----:B0-----:R-:W2:Y:S01]  /*824a0*/  LDL.LU.64 R110, [R1+0x2290] ;  /* 0x00229000016e7983 */ /* 0x001ea20000300a00 */
        /* <DEDUP_REMOVED lines=8> */
[----:B---3--:R0:W-:Y:S01]  /*82530*/  @P6 STG.E.U8 desc[UR56][R32.64], R7 ;  /* 0x0000000720006986 */ /* 0x0081e2000c101138 */
[C---:B------:R-:W-:Y:S02]  /*82540*/  LOP3.LUT P0, RZ, R240.reuse, 0x4000000, RZ, 0xc0, !PT ;  /* 0x04000000f0ff7812 */ /* 0x040fe4000780c0ff */
[----:B------:R-:W-:Y:S02]  /*82550*/  LOP3.LUT P2, RZ, R240, 0x8000000, RZ, 0xc0, !PT ;  /* 0x08000000f0ff7812 */ /* 0x000fe4000784c0ff */
[C---:B0-----:R-:W-:Y:S02]  /*82560*/  PRMT R7, R113.reuse, 0x7772, RZ ;  /* 0x0000777271077816 */ /* 0x041fe400000000ff */
[----:B------:R-:W-:-:S03]  /*82570*/  PRMT R113, R113, 0x7773, RZ ;  /* 0x0000777371717816 */ /* 0x000fc600000000ff */
[----:B----4-:R2:W-:Y:S04]  /*82580*/  @P1 STG.E.U8 desc[UR56][R30.64], R7 ;  /* 0x000000071e001986 */ /* 0x0105e8000c101138 */
[----:B------:R-:W-:Y:S01]  /*82590*/  @P4 STG.E.U8 desc[UR56][R228.64], R113 ;  /* 0x00000071e4004986 */ /* 0x000fe2000c101138 */
[----:B------:R-:W-:Y:S02]  /*825a0*/  LOP3.LUT P5, RZ, R240, 0x10000000, RZ, 0xc0, !PT ;  /* 0x10000000f0ff7812 */ /* 0x000fe400078ac0ff */
[----:B------:R-:W-:Y:S02]  /*825b0*/  LOP3.LUT P6, RZ, R241, 0x200, RZ, 0xc0, !PT ;  /* 0x00000200f1ff7812 */ /* 0x000fe400078cc0ff */
[----:B------:R-:W-:-:S11]  /*825c0*/  LOP3.LUT R13, R13, 0xffffefff, RZ, 0xc0, !PT ;  /* 0xffffefff0d0d7812 */ /* 0x000fd600078ec0ff */
[----:B------:R-:W-:Y:S02]  /*825d0*/  @P6 LOP3.LUT R13, R13, 0x1000, RZ, 0xfc, !PT ;  /* 0x000010000d0d6812 */ /* 0x000fe400078efcff */
        /* <DEDUP_REMOVED lines=19> */
[----:B------:R-:W-:-:S02]  /*82710*/  LOP3.LUT R13, R13, 0xffffdfff, RZ, 0xc0, !PT ;  /* 0xffffdfff0d0d7812 */ /* 0x000fc400078ec0ff */
[C---:B------:R-:W-:Y:S02]  /*82720*/  LOP3.LUT P3, RZ, R240.reuse, 0x20000000, RZ, 0xc0, !PT ;  /* 0x20000000f0ff7812 */ /* 0x040fe4000786c0ff */
[C---:B------:R-:W-:Y:S02]  /*82730*/  LOP3.LUT P0, RZ, R240.reuse, 0x40000000, RZ, 0xc0, !PT ;  /* 0x40000000f0ff7812 */ /* 0x040fe4000780c0ff */
[----:B------:R-:W-:Y:S02]  /*82740*/  LOP3.LUT P2, RZ, R240, 0x80000000, RZ, 0xc0, !PT ;  /* 0x80000000f0ff7812 */ /* 0x000fe4000784c0ff */
[----:B------:R-:W-:Y:S02]  /*82750*/  @P6 LOP3.LUT R13, R13, 0x2000, RZ, 0xfc, !PT ;  /* 0x000020000d0d6812 */ /* 0x000fe400078efcff */
[C---:B------:R-:W-:Y:S02]  /*82760*/  LOP3.LUT P6, RZ, R241.reuse, 0x80, RZ, 0xc0, !PT ;  /* 0x00000080f1ff7812 */ /* 0x040fe400078cc0ff */
[----:B------:R-:W-:Y:S01]  /*82770*/  LOP3.LUT P5, RZ, R241, 0x1, RZ, 0xc0, !PT ;  /* 0x00000001f1ff7812 */ /* 0x000fe200078ac0ff */
        /* <DEDUP_REMOVED lines=20> */
[----:B---3--:R0:W-:Y:S02]  /*828c0*/  @P3 STG.E.U8 desc[UR56][R32.64], R7 ;  /* 0x0000000720003986 */ /* 0x0081e4000c101138 */
[C---:B0-----:R-:W-:Y:S02]  /*828d0*/  PRMT R7, R114.reuse, 0x7771, RZ ;  /* 0x0000777172077816 */ /* 0x041fe400000000ff */
[----:B------:R-:W2:Y:S04]  /*828e0*/  LDL.LU.64 R32, [R1+0xeb0] ;  /* 0x000eb00001207983 */ /* 0x000ea80000300a00 */
[----:B----4-:R0:W-:Y:S02]  /*828f0*/  @P0 STG.E.U8 desc[UR56][R30.64], R7 ;  /* 0x000000071e000986 */ /* 0x0101e4000c101138 */
[----:B0-----:R-:W-:-:S02]  /*82900*/  PRMT R7, R114, 0x7772, RZ ;  /* 0x0000777272077816 */ /* 0x001fc400000000ff */
[----:B------:R-:W-:Y:S01]  /*82910*/  PRMT R114, R114, 0x7773, RZ ;  /* 0x0000777372727816 */ /* 0x000fe200000000ff */
[----:B------:R-:W3:Y:S04]  /*82920*/  LDL.LU.64 R30, [R1+0xea8] ;  /* 0x000ea800011e7983 */ /* 0x000ee80000300a00 */
[----:B------:R0:W-:Y:S04]  /*82930*/  @P2 STG.E.U8 desc[UR56][R228.64], R7 ;  /* 0x00000007e4002986 */ /* 0x0001e8000c101138 */
[----:B------:R1:W-:Y:S01]  /*82940*/  @P5 STG.E.U8 desc[UR56][R28.64], R114 ;  /* 0x000000721c005986 */ /* 0x0003e2000c101138 */
[----:B0-----:R-:W-:-:S03]  /*82950*/  PRMT R7, R111, 0x7770, RZ ;  /* 0x000077706f077816 */ /* 0x001fc600000000ff */
[----:B------:R-:W4:Y:S04]  /*82960*/  LDL.LU.64 R228, [R1+0xea0] ;  /* 0x000ea00001e47983 */ /* 0x000f280000300a00 */
[----:B-1----:R-:W4:Y:S04]  /*82970*/  LDL.LU.64 R28, [R1+0xe98] ;  /* 0x000e9800011c7983 */ /* 0x002f280000300a00 */
[----:B------:R0:W-:Y:S01]  /*82980*/  @P6 STG.E.U8 desc[UR56][R224.64], R7 ;  /* 0x00000007e0006986 */ /* 0x0001e2000c101138 */
[----:B------:R-:W-:Y:S02]  /*82990*/  LOP3.LUT P6, RZ, R13, 0x80000, RZ, 0xc0, !PT ;  /* 0x000800000dff7812 */ /* 0x000fe400078cc0ff */
        /* <DEDUP_REMOVED lines=14> */
[----:B0-----:R-:W-:Y:S01]  /*82a80*/  PRMT R7, R115, 0x7771, RZ ;  /* 0x0000777173077816 */ /* 0x001fe200000000ff */
[----:B------:R-:W2:Y:S10]  /*82a90*/  LDL.LU.64 R116, [R1+0x2280] ;  /* 0x0022800001747983 */ /* 0x000eb40000300a00 */
[----:B------:R0:W-:Y:S01]  /*82aa0*/  @P6 STG.E.U8 desc[UR56][R34.64], R7 ;  /* 0x0000000722006986 */ /* 0x0001e2000c101138 */
[----:B------:R-:W-:-:S02]  /*82ab0*/  LOP3.LUT P6, RZ, R13, 0x4000, RZ, 0xc0, !PT ;  /* 0x000040000dff7812 */ /* 0x000fc400078cc0ff */
[----:B0-----:R-:W-:-:S11]  /*82ac0*/  PRMT R7, R115, 0x7772, RZ ;  /* 0x0000777273077816 */ /* 0x001fd600000000ff */
[----:B------:R0:W-:Y:S04]  /*82ad0*/  @P6 STG.E.U8 desc[UR56][R120.64], R7 ;  /* 0x0000000778006986 */ /* 0x0001e8000c101138 */
[----:B0-----:R-:W4:Y:S01]  /*82ae0*/  LDL.LU.64 R120, [R1+0x2278] ;  /* 0x0022780001787983 */ /* 0x001f220000300a00 */
[----:B------:R-:W-:Y:S02]  /*82af0*/  LOP3.LUT P6, RZ, R13, 0x2000, RZ, 0xc0, !PT ;  /* 0x000020000dff7812 */ /* 0x000fe400078cc0ff */
[----:B------:R-:W-:Y:S02]  /*82b00*/  PRMT R115, R115, 0x7773, RZ ;  /* 0x0000777373737816 */ /* 0x000fe400000000ff */
[----:B------:R-:W-:-:S09]  /*82b10*/  LOP3.LUT P1, RZ, R241, 0x400, RZ, 0xc0, !PT ;  /* 0x00000400f1ff7812 */ /* 0x000fd2000782c0ff */
[----:B------:R-:W-:Y:S01]  /*82b20*/  @P6 STG.E.U8 desc[UR56][R36.64], R115 ;  /* 0x0000007324006986 */ /* 0x000fe2000c101138 */
[----:B------:R-:W-:Y:S02]  /*82b30*/  LOP3.LUT P6, RZ, R13, 0x1000, RZ, 0xc0, !PT ;  /* 0x000010000dff7812 */ /* 0x000fe400078cc0ff */
[C---:B------:R-:W-:Y:S02]  /*82b40*/  LOP3.LUT P4, RZ, R241.reuse, 0x800, RZ, 0xc0, !PT ;  /* 0x00000800f1ff7812 */ /* 0x040fe4000788c0ff */
[C---:B------:R-:W-:Y:S02]  /*82b50*/  LOP3.LUT P3, RZ, R241.reuse, 0x1000, RZ, 0xc0, !PT ;  /* 0x00001000f1ff7812 */ /* 0x040fe4000786c0ff */
[C---:B------:R-:W-:Y:S02]  /*82b60*/  LOP3.LUT P0, RZ, R241.reuse, 0x2000, RZ, 0xc0, !PT ;  /* 0x00002000f1ff7812 */ /* 0x040fe4000780c0ff */
[C---:B------:R-:W-:Y:S02]  /*82b70*/  LOP3.LUT P2, RZ, R241.reuse, 0x4000, RZ, 0xc0, !PT ;  /* 0x00004000f1ff7812 */ /* 0x040fe4000784c0ff */
[----:B------:R-:W-:-:S02]  /*82b80*/  LOP3.LUT P5, RZ, R241, 0x8000, RZ, 0xc0, !PT ;  /* 0x00008000f1ff7812 */ /* 0x000fc400078ac0ff */
[----:B------:R-:W-:Y:S02]  /*82b90*/  LOP3.LUT R13, R13, 0xffffffef, RZ, 0xc0, !PT ;  /* 0xffffffef0d0d7812 */ /* 0x000fe400078ec0ff */
[----:B--2---:R-:W-:-:S05]  /*82ba0*/  PRMT R7, R116, 0x7770, RZ ;  /* 0x0000777074077816 */ /* 0x004fca00000000ff */
[----:B------:R0:W-:Y:S02]  /*82bb0*/  @P6 STG.E.U8 desc[UR56][R32.64], R7 ;  /* 0x0000000720006986 */ /* 0x0001e4000c101138 */
[----:B0-----:R-:W-:-:S05]  /*82bc0*/  PRMT R7, R116, 0x7771, RZ ;  /* 0x0000777174077816 */ /* 0x001fca00000000ff */
        /* <DEDUP_REMOVED lines=18> */
[----:B------:R-:W2:Y:S01]  /*82cf0*/  LDL.LU.64 R56, [R1+0xe40] ;  /* 0x000e400001387983 */ /* 0x000ea20000300a00 */
[----:B------:R-:W-:-:S02]  /*82d00*/  LOP3.LUT P6, RZ, R241, 0x10000000, RZ, 0xc0, !PT ;  /* 0x10000000f1ff7812 */ /* 0x000fc400078cc0ff */
[C---:B------:R-:W-:Y:S02]  /*82d10*/  LOP3.LUT P3, RZ, R241.reuse, 0x10000, RZ, 0xc0, !PT ;  /* 0x00010000f1ff7812 */ /* 0x040fe4000786c0ff */
[C---:B------:R-:W-:Y:S02]  /*82d20*/  LOP3.LUT P0, RZ, R241.reuse, 0x20000, RZ, 0xc0, !PT ;  /* 0x00020000f1ff7812 */ /* 0x040fe4000780c0ff */
[----:B------:R-:W-:Y:S02]  /*82d30*/  LOP3.LUT P2, RZ, R241, 0x40000, RZ, 0xc0, !PT ;  /* 0x00040000f1ff7812 */ /* 0x000fe4000784c0ff */
[----:B------:R-:W-:Y:S02]  /*82d40*/  PRMT R120, R120, 0x7773, RZ ;  /* 0x0000777378787816 */ /* 0x000fe400000000ff */
[----:B------:R-:W-:Y:S02]  /*82d50*/  PRMT R7, R117, 0x7770, RZ ;  /* 0x0000777075077816 */ /* 0x000fe400000000ff */
[----:B------:R-:W-:Y:S01]  /*82d60*/  LOP3.LUT P5, RZ, R241, 0x80000, RZ, 0xc0, !PT ;  /* 0x00080000f1ff7812 */ /* 0x000fe200078ac0ff */
        /* <DEDUP_REMOVED lines=28> */
[----:B----4-:R1:W-:Y:S04]  /*82f30*/  @P0 STG.E.U8 desc[UR56][R30.64], R7 ;  /* 0x000000071e000986 */ /* 0x0103e8000c101138 */
[----:B0-----:R-:W3:Y:S01]  /*82f40*/  LDL.LU.64 R32, [R1+0xe10] ;  /* 0x000e100001207983 */ /* 0x001ee20000300a00 */
[----:B-1----:R-:W-:-:S03]  /*82f50*/  PRMT R7, R117, 0x7771, RZ ;  /* 0x0000777175077816 */ /* 0x002fc600000000ff */
[----:B------:R-:W4:Y:S04]  /*82f60*/  LDL.LU.64 R30, [R1+0xe08] ;  /* 0x000e0800011e7983 */ /* 0x000f280000300a00 */
[----:B--2---:R0:W-:Y:S02]  /*82f70*/  @P2 STG.E.U8 desc[UR56][R228.64], R7 ;  /* 0x00000007e4002986 */ /* 0x0041e4000c101138 */
[C---:B0-----:R-:W-:Y:S02]  /*82f80*/  PRMT R7, R117.reuse, 0x7772, RZ ;  /* 0x0000777275077816 */ /* 0x041fe400000000ff */
[----:B------:R-:W-:Y:S01]  /*82f90*/  PRMT R117, R117, 0x7773, RZ ;  /* 0x0000777375757816 */ /* 0x000fe200000000ff */
[----:B------:R-:W2:Y:S04]  /*82fa0*/  LDL.LU.64 R228, [R1+0xe00] ;  /* 0x000e000001e47983 */ /* 0x000ea80000300a00 */
[----:B------:R0:W-:Y:S04]  /*82fb0*/  @P5 STG.E.U8 desc[UR56][R28.64], R7 ;  /* 0x000000071c005986 */ /* 0x0001e8000c101138 */
[----:B------:R-:W-:Y:S01]  /*82fc0*/  @P6 STG.E.U8 desc[UR56][R224.64], R117 ;  /* 0x00000075e0006986 */ /* 0x000fe2000c101138 */
[----:B------:R-:W-:-:S02]  /*82fd0*/  LOP3.LUT P6, RZ, R13, 0x800, RZ, 0xc0, !PT ;  /* 0x000008000dff7812 */ /* 0x000fc400078cc0ff */
[----:B0-----:R-:W-:-:S11]  /*82fe0*/  PRMT R7, R121, 0x7770, RZ ;  /* 0x0000777079077816 */ /* 0x001fd600000000ff */
[----:B------:R0:W-:Y:S01]  /*82ff0*/  @P6 STG.E.U8 desc[UR56][R118.64], R7 ;  /* 0x0000000776006986 */ /* 0x0001e2000c101138 */
[----:B------:R-:W-:-:S03]  /*83000*/  LOP3.LUT P6, RZ, R13, 0x400, RZ, 0xc0, !PT ;  /* 0x000004000dff7812 */ /* 0x000fc600078cc0ff */
[----:B0-----:R-:W3:Y:S01]  /*83010*/  LDL.LU.64 R118, [R1+0x2268] ;  /* 0x0022680001767983 */ /* 0x001ee20000300a00 */
[----:B------:R-:W-:-:S03]  /*83020*/  PRMT R7, R121, 0x7771, RZ ;  /* 0x0000777179077816 */ /* 0x000fc600000000ff */
[----:B------:R-:W2:Y:S04]  /*83030*/  LDL.LU.64 R28, [R1+0xdf8] ;  /* 0x000df800011c7983 */ /* 0x000ea80000300a00 */
[----:B------:R-:W2:Y:S04]  /*83040*/  LDL.LU.64 R224, [R1+0xdf0] ;  /* 0x000df00001e07983 */ /* 0x000ea80000300a00 */
[----:B------:R0:W-:Y:S01]  /*83050*/  @P6 STG.E.U8 desc[UR56][R226.64], R7 ;  /* 0x00000007e2006986 */ /* 0x0001e2000c101138 */
[----:B------:R-:W-:Y:S02]  /*83060*/  LOP3.LUT P6, RZ, R13, 0x200, RZ, 0xc0, !PT ;  /* 0x000002000dff7812 */ /* 0x000fe400078cc0ff */
[----:B0-----:R-:W-:Y:S01]  /*83070*/  PRMT R7, R121, 0x7772, RZ ;  /* 0x0000777279077816 */ /* 0x001fe200000000ff */
[----:B------:R-:W2:Y:S10]  /*83080*/  LDL.LU.64 R226, [R1+0xde8] ;  /* 0x000de80001e27983 */ /* 0x000eb40000300a00 */
        /* <DEDUP_REMOVED lines=27> */
[----:B------:R-:W3:Y:S04]  /*83240*/  LDL.LU.64 R30, [R1+0xde0] ;  /* 0x000de000011e7983 */ /* 0x000ee80000300a00 */
[----:B--2---:R0:W-:Y:S04]  /*83250*/  @P3 STG.E.U8 desc[UR56][R228.64], R7 ;  /* 0x00000007e4003986 */ /* 0x0041e8000c101138 */
[----:B------:R1:W-:Y:S04]  /*83260*/  @P0 STG.E.U8 desc[UR56][R28.64], R122 ;  /* 0x0000007a1c000986 */ /* 0x0003e8000c101138 */
[----:B0-----:R-:W2:Y:S04]  /*83270*/  LDL.LU.64 R228, [R1+0xdd8] ;  /* 0x000dd80001e47983 */ /* 0x001ea80000300a00 */
        /* <DEDUP_REMOVED lines=27> */
[----:B---3--:R0:W-:Y:S02]  /*83430*/  @P3 STG.E.U8 desc[UR56][R30.64], R7 ;  /* 0x000000071e003986 */ /* 0x0081e4000c101138 */
[C---:B0-----:R-:W-:Y:S02]  /*83440*/  PRMT R7, R123.reuse, 0x7770, RZ ;  /* 0x000077707b077816 */ /* 0x041fe400000000ff */
[----:B--2---:R-:W-:Y:S04]  /*83450*/  @P0 STG.E.U8 desc[UR56][R228.64], R119 ;  /* 0x00000077e4000986 */ /* 0x004fe8000c101138 */
        /* <DEDUP_REMOVED lines=70> */
[----:B------:R-:W-:Y:S01]  /*838c0*/  PRMT R125, R125, 0x7773, RZ ;  /* 0x000077737d7d7816 */ /* 0x000fe200000000ff */
[----:B------:R-:W2:Y:S04]  /*838d0*/  LDL.LU.64 R228, [R1+0xd40] ;  /* 0x000d400001e47983 */ /* 0x000ea80000300a00 */
[----:B------:R0:W-:Y:S04]  /*838e0*/  @P0 STG.E.U8 desc[UR56][R28.64], R7 ;  /* 0x000000071c000986 */ /* 0x0001e8000c101138 */
[----:B------:R1:W-:Y:S01]  /*838f0*/  @P2 STG.E.U8 desc[UR56][R224.64], R125 ;  /* 0x0000007de0002986 */ /* 0x0003e2000c101138 */
[----:B0-----:R-:W-:-:S03]  /*83900*/  PRMT R7, R129, 0x7770, RZ ;  /* 0x0000777081077816 */ /* 0x001fc600000000ff */
[----:B------:R-:W3:Y:S04]  /*83910*/  LDL.LU.64 R28, [R1+0xd38] ;  /* 0x000d3800011c7983 */ /* 0x000ee80000300a00 */
[----:B-1----:R-:W4:Y:S04]  /*83920*/  LDL.LU.64 R224, [R1+0xd30] ;  /* 0x000d300001e07983 */ /* 0x002f280000300a00 */
[----:B------:R0:W-:Y:S02]  /*83930*/  @P5 STG.E.U8 desc[UR56][R226.64], R7 ;  /* 0x00000007e2005986 */ /* 0x0001e4000c101138 */
[----:B0-----:R-:W-:-:S02]  /*83940*/  PRMT R7, R129, 0x7771, RZ ;  /* 0x0000777181077816 */ /* 0x001fc400000000ff */
[----:B------:R-:W4:Y:S04]  /*83950*/  LDL.LU.64 R226, [R1+0xd20] ;  /* 0x000d200001e27983 */ /* 0x000f280000300a00 */
[----:B------:R0:W-:Y:S04]  /*83960*/  @P3 STG.E.U8 desc[UR56][R126.64], R7 ;  /* 0x000000077e003986 */ /* 0x0001e8000c101138 */
[----:B0-----:R-:W4:Y:S01]  /*83970*/  LDL.LU.64 R126, [R1+0x2248] ;  /* 0x00224800017e7983 */ /* 0x001f220000300a00 */
[----:B------:R-:W-:Y:S02]  /*83980*/  LOP3.LUT P6, RZ, R243, 0x4, RZ, 0xc0, !PT ;  /* 0x00000004f3ff7812 */ /* 0x000fe400078cc0ff */
[----:B------:R-:W-:-:S02]  /*83990*/  LOP3.LUT R14, R14, 0xffefffff, RZ, 0xc0, !PT ;  /* 0xffefffff0e0e7812 */ /* 0x000fc400078ec0ff */
[C---:B------:R-:W-:Y:S02]  /*839a0*/  LOP3.LUT P0, RZ, R242.reuse, 0x800000, RZ, 0xc0, !PT ;  /* 0x00800000f2ff7812 */ /* 0x040fe4000780c0ff */
[C---:B------:R-:W-:Y:S02]  /*839b0*/  LOP3.LUT P2, RZ, R242.reuse, 0x1000000, RZ, 0xc0, !PT ;  /* 0x01000000f2ff7812 */ /* 0x040fe4000784c0ff */
[----:B------:R-:W-:Y:S02]  /*839c0*/  LOP3.LUT P5, RZ, R242, 0x2000000, RZ, 0xc0, !PT ;  /* 0x02000000f2ff7812 */ /* 0x000fe400078ac0ff */
[----:B------:R-:W-:Y:S01]  /*839d0*/  PRMT R7, R129, 0x7772, RZ ;  /* 0x0000777281077816 */ /* 0x000fe200000000ff */
[----:B------:R-:W4:Y:S02]  /*839e0*/  LDL.LU.64 R230, [R1+0xd18] ;  /* 0x000d180001e67983 */ /* 0x000f240000300a00 */
[----:B------:R-:W-:Y:S02]  /*839f0*/  @P6 LOP3.LUT R14, R14, 0x100000, RZ, 0xfc, !PT ;  /* 0x001000000e0e6812 */ /* 0x000fe400078efcff */
[----:B------:R-:W-:-:S02]  /*83a00*/  LOP3.LUT P6, RZ, R243, 0x2, RZ, 0xc0, !PT ;  /* 0x00000002f3ff7812 */ /* 0x000fc400078cc0ff */
[----:B------:R-:W-:Y:S01]  /*83a10*/  PRMT R129, R129, 0x7773, RZ ;  /* 0x0000777381817816 */ /* 0x000fe200000000ff */
[----:B------:R-:W4:Y:S01]  /*83a20*/  LDL.LU.64 R56, [R1+0xd10] ;  /* 0x000d100001387983 */ /* 0x000f220000300a00 */
[----:B------:R-:W-:-:S03]  /*83a30*/  LOP3.LUT R14, R14, 0xffdfffff, RZ, 0xc0, !PT ;  /* 0xffdfffff0e0e7812 */ /* 0x000fc600078ec0ff */
        /* <DEDUP_REMOVED lines=29> */
[----:B------:R0:W-:Y:S02]  /*83c10*/  @P5 STG.E.U8 desc[UR56][R224.64], R7 ;  /* 0x00000007e0005986 */ /* 0x0001e4000c101138 */
[----:B0-----:R-:W-:-:S05]  /*83c20*/  PRMT R7, R126, 0x7771, RZ ;  /* 0x000077717e077816 */ /* 0x001fca00000000ff */
        /* <DEDUP_REMOVED lines=35> */
[----:B------:R0:W-:Y:S02]  /*83e60*/  @P6 STG.E.U8 desc[UR56][R32.64], R7 ;  /* 0x0000000720006986 */ /* 0x0001e4000c101138 */
[C---:B0-----:R-:W-:Y:S02]  /*83e70*/  PRMT R7, R127.reuse, 0x7772, RZ ;  /* 0x000077727f077816 */ /* 0x041fe400000000ff */
[----:B------:R-:W-:-:S03]  /*83e80*/  PRMT R127, R127, 0x7773, RZ ;  /* 0x000077737f7f7816 */ /* 0x000fc600000000ff */
[----:B------:R0:W-:Y:S04]  /*83e90*/  @P1 STG.E.U8 desc[UR56][R30.64], R7 ;  /* 0x000000071e001986 */ /* 0x0001e8000c101138 */
[----:B---3--:R-:W-:Y:S01]  /*83ea0*/  @P4 STG.E.U8 desc[UR56][R228.64], R127 ;  /* 0x0000007fe4004986 */ /* 0x008fe2000c101138 */
[----:B0-----:R-:W-:-:S05]  /*83eb0*/  PRMT R7, R131, 0x7770, RZ ;  /* 0x0000777083077816 */ /* 0x001fca00000000ff */
[----:B----4-:R0:W-:Y:S02]  /*83ec0*/  @P3 STG.E.U8 desc[UR56][R28.64], R7 ;  /* 0x000000071c003986 */ /* 0x0101e4000c101138 */
[----:B0-----:R-:W-:-:S05]  /*83ed0*/  PRMT R7, R131, 0x7771, RZ ;  /* 0x0000777183077816 */ /* 0x001fca00000000ff */
[----:B------:R0:W-:Y:S02]  /*83ee0*/  @P0 STG.E.U8 desc[UR56][R224.64], R7 ;  /* 0x00000007e0000986 */ /* 0x0001e4000c101138 */
[C---:B0-----:R-:W-:Y:S02]  /*83ef0*/  PRMT R7, R131.reuse, 0x7772, RZ ;  /* 0x0000777283077816 */ /* 0x041fe400000000ff */
[----:B------:R-:W-:-:S03]  /*83f00*/  PRMT R131, R131, 0x7773, RZ ;  /* 0x0000777383837816 */ /* 0x000fc600000000ff */
[----:B------:R-:W-:Y:S04]  /*83f10*/  @P2 STG.E.U8 desc[UR56][R226.64], R7 ;  /* 0x00000007e2002986 */ /* 0x000fe8000c101138 */
[----:B------:R0:W-:Y:S04]  /*83f20*/  @P5 STG.E.U8 desc[UR56][R132.64], R131 ;  /* 0x0000008384005986 */ /* 0x0001e8000c101138 */
[----:B0-----:R-:W2:Y:S04]  /*83f30*/  LDL.LU.64 R132, [R1+0x2238] ;  /* 0x0022380001847983 */ /* 0x001ea80000300a00 */
[----:B------:R-:W3:Y:S01]  /*83f40*/  LDL.LU.64 R30, [R1+0xcb0] ;  /* 0x000cb000011e7983 */ /* 0x000ee20000300a00 */
[----:B------:R-:W-:-:S02]  /*83f50*/  LOP3.LUT P3, RZ, R243, 0x200, RZ, 0xc0, !PT ;  /* 0x00000200f3ff7812 */ /* 0x000fc4000786c0ff */
[C---:B------:R-:W-:Y:S01]  /*83f60*/  LOP3.LUT P0, RZ, R243.reuse, 0x400, RZ, 0xc0, !PT ;  /* 0x00000400f3ff7812 */ /* 0x040fe2000780c0ff */
        /* <DEDUP_REMOVED lines=19> */
[----:B---3--:R0:W-:Y:S02]  /*840a0*/  @P3 STG.E.U8 desc[UR56][R30.64], R7 ;  /* 0x000000071e003986 */ /* 0x0081e4000c101138 */
[----:B0-----:R-:W-:-:S05]  /*840b0*/  PRMT R7, R132, 0x7771, RZ ;  /* 0x0000777184077816 */ /* 0x001fca00000000ff */
[----:B------:R0:W-:Y:S04]  /*840c0*/  @P0 STG.E.U8 desc[UR56][R136.64], R7 ;  /* 0x0000000788000986 */ /* 0x0001e8000c101138 */
[----:B0-----:R-:W2:Y:S04]  /*840d0*/  LDL.LU.64 R136, [R1+0x2230] ;  /* 0x0022300001887983 */ /* 0x001ea80000300a00 */
[----:B------:R-:W3:Y:S01]  /*840e0*/  LDL.LU.64 R34, [R1+0xc68] ;  /* 0x000c680001227983 */ /* 0x000ee20000300a00 */
[----:B------:R-:W-:Y:S02]  /*840f0*/  @P6 LOP3.LUT R14, R14, 0x8000, RZ, 0xfc, !PT ;  /* 0x000080000e0e6812 */ /* 0x000fe400078efcff */
[----:B------:R-:W-:-:S02]  /*84100*/  LOP3.LUT P6, RZ, R243, 0x20000, RZ, 0xc0, !PT ;  /* 0x00020000f3ff7812 */ /* 0x000fc400078cc0ff */
[C---:B------:R-:W-:Y:S02]  /*84110*/  LOP3.LUT P2, RZ, R243.reuse, 0x800, RZ, 0xc0, !PT ;  /* 0x00000800f3ff7812 */ /* 0x040fe4000784c0ff */
[----:B------:R-:W-:Y:S02]  /*84120*/  LOP3.LUT P5, RZ, R243, 0x1000, RZ, 0xc0, !PT ;  /* 0x00001000f3ff7812 */ /* 0x000fe400078ac0ff */
[----:B------:R-:W-:Y:S02]  /*84130*/  LOP3.LUT R14, R14, 0xfffeffff, RZ, 0xc0, !PT ;  /* 0xfffeffff0e0e7812 */ /* 0x000fe400078ec0ff */
[----:B------:R-:W-:Y:S01]  /*84140*/  PRMT R7, R132, 0x7772, RZ ;  /* 0x0000777284077816 */ /* 0x000fe200000000ff */
[----:B------:R-:W3:Y:S04]  /*84150*/  LDL.LU.64 R36, [R1+0xc58] ;  /* 0x000c580001247983 */ /* 0x000ee80000300a00 */
[----:B------:R-:W-:-:S02]  /*84160*/  @P6 LOP3.LUT R14, R14, 0x10000, RZ, 0xfc, !PT ;  /* 0x000100000e0e6812 */ /* 0x000fc400078efcff */
[----:B------:R-:W-:Y:S01]  /*84170*/  LOP3.LUT P6, RZ, R243, 0x10000, RZ, 0xc0, !PT ;  /* 0x00010000f3ff7812 */ /* 0x000fe200078cc0ff */
[----:B----4-:R0:W-:Y:S01]  /*84180*/  @P2 STG.E.U8 desc[UR56][R228.64], R7 ;  /* 0x00000007e4002986 */ /* 0x0101e2000c101138 */
[----:B------:R-:W-:Y:S02]  /*84190*/  PRMT R132, R132, 0x7773, RZ ;  /* 0x0000777384847816 */ /* 0x000fe400000000ff */
[----:B------:R-:W-:Y:S01]  /*841a0*/  LOP3.LUT R14, R14, 0xfffdffff, RZ, 0xc0, !PT ;  /* 0xfffdffff0e0e7812 */ /* 0x000fe200078ec0ff */
[----:B------:R-:W4:Y:S04]  /*841b0*/  LDL.LU.64 R32, [R1+0xc50] ;  /* 0x000c500001207983 */ /* 0x000f280000300a00 */
[----:B------:R1:W-:Y:S04]  /*841c0*/  @P5 STG.E.U8 desc[UR56][R28.64], R132 ;  /* 0x000000841c005986 */ /* 0x0003e8000c101138 */
[----:B------:R-:W4:Y:S01]  /*841d0*/  LDL.LU.64 R30, [R1+0xc48] ;  /* 0x000c4800011e7983 */ /* 0x000f220000300a00 */
[----:B------:R-:W-:-:S02]  /*841e0*/  @P6 LOP3.LUT R14, R14, 0x20000, RZ, 0xfc, !PT ;  /* 0x000200000e0e6812 */ /* 0x000fc400078efcff */
[----:B------:R-:W-:Y:S01]  /*841f0*/  LOP3.LUT P6, RZ, R243, 0x8000, RZ, 0xc0, !PT ;  /* 0x00008000f3ff7812 */ /* 0x000fe200078cc0ff */
[----:B0-----:R-:W4:Y:S04]  /*84200*/  LDL.LU.64 R228, [R1+0xc40] ;  /* 0x000c400001e47983 */ /* 0x001f280000300a00 */
[----:B-1----:R-:W4:Y:S01]  /*84210*/  LDL.LU.64 R28, [R1+0xc38] ;  /* 0x000c3800011c7983 */ /* 0x002f220000300a00 */
[----:B------:R-:W-:-:S07]  /*84220*/  LOP3.LUT R14, R14, 0xfffbffff, RZ, 0xc0, !PT ;  /* 0xfffbffff0e0e7812 */ /* 0x000fce00078ec0ff */
[----:B------:R-:W-:Y:S02]  /*84230*/  @P6 LOP3.LUT R14, R14, 0x40000, RZ, 0xfc, !PT ;  /* 0x000400000e0e6812 */ /* 0x000fe400078efcff */
[----:B------:R-:W-:Y:S02]  /*84240*/  LOP3.LUT P6, RZ, R243, 0x4000, RZ, 0xc0, !PT ;  /* 0x00004000f3ff7812 */ /* 0x000fe400078cc0ff */
[----:B------:R-:W-:-:S11]  /*84250*/  LOP3.LUT R14, R14, 0xfff7ffff, RZ, 0xc0, !PT ;  /* 0xfff7ffff0e0e7812 */ /* 0x000fd600078ec0ff */
[----:B------:R-:W-:Y:S02]  /*84260*/  @P6 LOP3.LUT R14, R14, 0x80000, RZ, 0xfc, !PT ;  /* 0x000800000e0e6812 */ /* 0x000fe400078efcff */
[----:B------:R-:W-:Y:S02]  /*84270*/  LOP3.LUT P6, RZ, R243, 0x2000, RZ, 0xc0, !PT ;  /* 0x00002000f3ff7812 */ /* 0x000fe400078cc0ff */
[----:B--2---:R-:W-:-:S11]  /*84280*/  PRMT R7, R136, 0x7770, RZ ;  /* 0x0000777088077816 */ /* 0x004fd600000000ff */
        /* <DEDUP_REMOVED lines=17> */
[----:B---3--:R0:W-:Y:S01]  /*843a0*/  @P6 STG.E.U8 desc[UR56][R34.64], R7 ;  /* 0x0000000722006986 */ /* 0x0081e2000c101138 */
[----:B------:R-:W-:Y:S02]  /*843b0*/  LOP3.LUT P6, RZ, R14, 0x4000, RZ, 0xc0, !PT ;  /* 0x000040000eff7812 */ /* 0x000fe400078cc0ff */
[----:B0-----:R-:W-:-:S11]  /*843c0*/  PRMT R7, R133, 0x7772, RZ ;  /* 0x0000777285077816 */ /* 0x001fd600000000ff */
[----:B------:R0:W-:Y:S04]  /*843d0*/  @P6 STG.E.U8 desc[UR56][R134.64], R7 ;  /* 0x0000000786006986 */ /* 0x0001e8000c101138 */
[----:B0-----:R-:W3:Y:S01]  /*843e0*/  LDL.LU.64 R134, [R1+0x2228] ;  /* 0x0022280001867983 */ /* 0x001ee20000300a00 */
[----:B------:R-:W-:Y:S02]  /*843f0*/  LOP3.LUT P6, RZ, R14, 0x2000, RZ, 0xc0, !PT ;  /* 0x000020000eff7812 */ /* 0x000fe400078cc0ff */
[----:B------:R-:W-:Y:S02]  /*84400*/  PRMT R133, R133, 0x7773, RZ ;  /* 0x0000777385857816 */ /* 0x000fe400000000ff */
[----:B------:R-:W-:Y:S02]  /*84410*/  LOP3.LUT P1, RZ, R243, 0x400000, RZ, 0xc0, !PT ;  /* 0x00400000f3ff7812 */ /* 0x000fe4000782c0ff */
[----:B------:R-:W-:-:S07]  /*84420*/  PRMT R7, R137, 0x7770, RZ ;  /* 0x0000777089077816 */ /* 0x000fce00000000ff */
[----:B------:R-:W-:Y:S01]  /*84430*/  @P6 STG.E.U8 desc[UR56][R36.64], R133 ;  /* 0x0000008524006986 */ /* 0x000fe2000c101138 */
[----:B------:R-:W-:Y:S02]  /*84440*/  LOP3.LUT P6, RZ, R14, 0x1000, RZ, 0xc0, !PT ;  /* 0x000010000eff7812 */ /* 0x000fe400078cc0ff */
[C---:B------:R-:W-:Y:S02]  /*84450*/  LOP3.LUT P4, RZ, R243.reuse, 0x800000, RZ, 0xc0, !PT ;  /* 0x00800000f3ff7812 */ /* 0x040fe4000788c0ff */
[C---:B------:R-:W-:Y:S02]  /*84460*/  LOP3.LUT P3, RZ, R243.reuse, 0x1000000, RZ, 0xc0, !PT ;  /* 0x01000000f3ff7812 */ /* 0x040fe4000786c0ff */
[----:B------:R-:W-:-:S07]  /*84470*/  LOP3.LUT P0, RZ, R243, 0x2000000, RZ, 0xc0, !PT ;  /* 0x02000000f3ff7812 */ /* 0x000fce000780c0ff */
[----:B----4-:R0:W-:Y:S01]  /*84480*/  @P6 STG.E.U8 desc[UR56][R32.64], R7 ;  /* 0x0000000720006986 */ /* 0x0101e2000c101138 */
        /* <DEDUP_REMOVED lines=10> */
[----:B---3--:R-:W-:-:S05]  /*84530*/  PRMT R7, R134, 0x7770, RZ ;  /* 0x0000777086077816 */ /* 0x008fca00000000ff */
[----:B--2---:R0:W-:Y:S02]  /*84540*/  @P0 STG.E.U8 desc[UR56][R224.64], R7 ;  /* 0x00000007e0000986 */ /* 0x0041e4000c101138 */
        /* <DEDUP_REMOVED lines=36> */
[----:B------:R-:W-:Y:S02]  /*84790*/  LOP3.LUT P6, RZ, R221, 0x2, RZ, 0xc0, !PT ;  /* 0x00000002ddff7812 */ /* 0x000fe400078cc0ff */
[C---:B------:R-:W-:Y:S02]  /*847a0*/  LOP3.LUT P2, RZ, R243.reuse, 0x40000000, RZ, 0xc0, !PT ;  /* 0x40000000f3ff7812 */ /* 0x040fe4000784c0ff */
        /* <DEDUP_REMOVED lines=76> */
[C---:B------:R-:W-:Y:S02]  /*84c70*/  LOP3.LUT P3, RZ, R221.reuse, 0x8000, RZ, 0xc0, !PT ;  /* 0x00008000ddff7812 */ /* 0x040fe4000786c0ff */
        /* <DEDUP_REMOVED lines=46> */
[----:B------:R-:W-:Y:S01]  /*84f60*/  @P6 STG.E.U8 desc[UR56][R226.64], R141 ;  /* 0x0000008de2006986 */ /* 0x000fe2000c101138 */
[----:B------:R-:W-:-:S13]  /*84f70*/  LOP3.LUT P6, RZ, R14, 0x4, RZ, 0xc0, !PT ;  /* 0x000000040eff7812 */ /* 0x000fda00078cc0ff */
[----:B------:R0:W-:Y:S01]  /*84f80*/  @P6 STG.E.U8 desc[UR56][R142.64], R7 ;  /* 0x000000078e006986 */ /* 0x0001e2000c101138 */
[----:B------:R-:W-:-:S03]  /*84f90*/  LOP3.LUT P6, RZ, R14, 0x2, RZ, 0xc0, !PT ;  /* 0x000000020eff7812 */ /* 0x000fc600078cc0ff */
[----:B0-----:R-:W2:Y:S01]  /*84fa0*/  LDL.LU.64 R142, [R1+0x2208] ;  /* 0x00220800018e7983 */ /* 0x001ea20000300a00 */
[----:B------:R-:W-:-:S03]  /*84fb0*/  PRMT R7, R145, 0x7771, RZ ;  /* 0x0000777191077816 */ /* 0x000fc600000000ff */
[----:B------:R-:W4:Y:S06]  /*84fc0*/  LDL.LU.64 R226, [R1+0xaf0] ;  /* 0x000af00001e27983 */ /* 0x000f2c0000300a00 */
        /* <DEDUP_REMOVED lines=22> */
[----:B------:R0:W-:Y:S01]  /*85130*/  @P1 STG.E.U8 desc[UR56][R32.64], R142 ;  /* 0x0000008e20001986 */ /* 0x0001e2000c101138 */
[----:B---3--:R-:W-:-:S03]  /*85140*/  PRMT R7, R146, 0x7770, RZ ;  /* 0x0000777092077816 */ /* 0x008fc600000000ff */
[----:B0-----:R-:W2:Y:S04]  /*85150*/  LDL.LU.64 R32, [R1+0xae8] ;  /* 0x000ae80001207983 */ /* 0x001ea80000300a00 */
[----:B------:R0:W-:Y:S02]  /*85160*/  @P4 STG.E.U8 desc[UR56][R30.64], R7 ;  /* 0x000000071e004986 */ /* 0x0001e4000c101138 */
[C---:B0-----:R-:W-:Y:S02]  /*85170*/  PRMT R7, R146.reuse, 0x7771, RZ ;  /* 0x0000777192077816 */ /* 0x041fe400000000ff */
[----:B------:R-:W3:Y:S04]  /*85180*/  LDL.LU.64 R30, [R1+0xae0] ;  /* 0x000ae000011e7983 */ /* 0x000ee80000300a00 */
[----:B----4-:R0:W-:Y:S02]  /*85190*/  @P3 STG.E.U8 desc[UR56][R228.64], R7 ;  /* 0x00000007e4003986 */ /* 0x0101e4000c101138 */
[----:B0-----:R-:W-:-:S02]  /*851a0*/  PRMT R7, R146, 0x7772, RZ ;  /* 0x0000777292077816 */ /* 0x001fc400000000ff */
[----:B------:R-:W4:Y:S04]  /*851b0*/  LDL.LU.64 R228, [R1+0xad8] ;  /* 0x000ad80001e47983 */ /* 0x000f280000300a00 */
[----:B------:R0:W-:Y:S04]  /*851c0*/  @P0 STG.E.U8 desc[UR56][R28.64], R7 ;  /* 0x000000071c000986 */ /* 0x0001e8000c101138 */
[----:B0-----:R-:W4:Y:S01]  /*851d0*/  LDL.LU.64 R28, [R1+0xad0] ;  /* 0x000ad000011c7983 */ /* 0x001f220000300a00 */
        /* <DEDUP_REMOVED lines=21> */
[----:B------:R-:W-:Y:S02]  /*85330*/  LOP3.LUT P3, RZ, R220, 0x4000, RZ, 0xc0, !PT ;  /* 0x00004000dcff7812 */ /* 0x000fe4000786c0ff */
[----:B------:R-:W-:Y:S02]  /*85340*/  LOP3.LUT R15, R15, 0xfbffffff, RZ, 0xc0, !PT ;  /* 0xfbffffff0f0f7812 */ /* 0x000fe400078ec0ff */
[----:B------:R-:W-:Y:S02]  /*85350*/  PRMT R146, R146, 0x7773, RZ ;  /* 0x0000777392927816 */ /* 0x000fe400000000ff */
[----:B------:R-:W-:-:S02]  /*85360*/  PRMT R7, R143, 0x7770, RZ ;  /* 0x000077708f077816 */ /* 0x000fc400000000ff */
[C---:B------:R-:W-:Y:S01]  /*85370*/  LOP3.LUT P0, RZ, R220.reuse, 0x2000, RZ, 0xc0, !PT ;  /* 0x00002000dcff7812 */ /* 0x040fe2000780c0ff */
[----:B------:R0:W-:Y:S02]  /*85380*/  @P2 STG.E.U8 desc[UR56][R224.64], R146 ;  /* 0x00000092e0002986 */ /* 0x0001e4000c101138 */
[----:B------:R-:W-:Y:S02]  /*85390*/  @P6 LOP3.LUT R15, R15, 0x4000000, RZ, 0xfc, !PT ;  /* 0x040000000f0f6812 */ /* 0x000fe400078efcff */
[C---:B------:R-:W-:Y:S01]  /*853a0*/  LOP3.LUT P6, RZ, R223.reuse, 0x200, RZ, 0xc0, !PT ;  /* 0x00000200dfff7812 */ /* 0x040fe200078cc0ff */
[----:B------:R1:W-:Y:S01]  /*853b0*/  @P5 STG.E.U8 desc[UR56][R226.64], R7 ;  /* 0x00000007e2005986 */ /* 0x0003e2000c101138 */
[----:B------:R-:W-:Y:S02]  /*853c0*/  LOP3.LUT P2, RZ, R220, 0x1000, RZ, 0xc0, !PT ;  /* 0x00001000dcff7812 */ /* 0x000fe4000784c0ff */
[----:B------:R-:W-:Y:S01]  /*853d0*/  LOP3.LUT P5, RZ, R223, 0x800, RZ, 0xc0, !PT ;  /* 0x00000800dfff7812 */ /* 0x000fe200078ac0ff */
[----:B0-----:R-:W4:Y:S01]  /*853e0*/  LDL.LU.64 R224, [R1+0xac0] ;  /* 0x000ac00001e07983 */ /* 0x001f220000300a00 */
[----:B------:R-:W-:-:S02]  /*853f0*/  LOP3.LUT R15, R15, 0xf7ffffff, RZ, 0xc0, !PT ;  /* 0xf7ffffff0f0f7812 */ /* 0x000fc400078ec0ff */
[----:B-1----:R-:W-:-:S05]  /*85400*/  PRMT R7, R143, 0x7771, RZ ;  /* 0x000077718f077816 */ /* 0x002fca00000000ff */
[----:B------:R-:W-:Y:S02]  /*85410*/  @P6 LOP3.LUT R15, R15, 0x8000000, RZ, 0xfc, !PT ;  /* 0x080000000f0f6812 */ /* 0x000fe400078efcff */
[----:B------:R-:W-:Y:S01]  /*85420*/  LOP3.LUT P6, RZ, R223, 0x400, RZ, 0xc0, !PT ;  /* 0x00000400dfff7812 */ /* 0x000fe200078cc0ff */
[----:B------:R-:W4:Y:S04]  /*85430*/  LDL.LU.64 R226, [R1+0xab8] ;  /* 0x000ab80001e27983 */ /* 0x000f280000300a00 */
[----:B------:R-:W4:Y:S04]  /*85440*/  LDL.LU.64 R56, [R1+0xaa8] ;  /* 0x000aa80001387983 */ /* 0x000f280000300a00 */
[----:B------:R-:W4:Y:S04]  /*85450*/  LDL.LU.64 R52, [R1+0xaa0] ;  /* 0x000aa00001347983 */ /* 0x000f280000300a00 */
[----:B------:R-:W4:Y:S04]  /*85460*/  LDL.LU.64 R38, [R1+0xa98] ;  /* 0x000a980001267983 */ /* 0x000f280000300a00 */
[----:B------:R-:W4:Y:S04]  /*85470*/  LDL.LU.64 R34, [R1+0xa90] ;  /* 0x000a900001227983 */ /* 0x000f280000300a00 */
[----:B------:R-:W4:Y:S04]  /*85480*/  LDL.LU.64 R36, [R1+0xa88] ;  /* 0x000a880001247983 */ /* 0x000f280000300a00 */
[----:B--2---:R0:W-:Y:S02]  /*85490*/  @P3 STG.E.U8 desc[UR56][R32.64], R7 ;  /* 0x0000000720003986 */ /* 0x0041e4000c101138 */
[----:B0-----:R-:W-:-:S02]  /*854a0*/  PRMT R7, R143, 0x7772, RZ ;  /* 0x000077728f077816 */ /* 0x001fc400000000ff */
[----:B------:R-:W-:-:S03]  /*854b0*/  PRMT R143, R143, 0x7773, RZ ;  /* 0x000077738f8f7816 */ /* 0x000fc600000000ff */
[----:B---3--:R0:W-:Y:S02]  /*854c0*/  @P0 STG.E.U8 desc[UR56][R30.64], R7 ;  /* 0x000000071e000986 */ /* 0x0081e4000c101138 */
[C---:B0-----:R-:W-:Y:S02]  /*854d0*/  PRMT R7, R147.reuse, 0x7770, RZ ;  /* 0x0000777093077816 */ /* 0x041fe400000000ff */
[----:B----4-:R-:W-:Y:S04]  /*854e0*/  @P2 STG.E.U8 desc[UR56][R228.64], R143 ;  /* 0x0000008fe4002986 */ /* 0x010fe8000c101138 */
        /* <DEDUP_REMOVED lines=46> */
[----:B------:R0:W-:Y:S04]  /*857d0*/  @P0 STG.E.U8 desc[UR56][R28.64], R7 ;  /* 0x000000071c000986 */ /* 0x0001e8000c101138 */
[----:B0-----:R-:W2:Y:S01]  /*857e0*/  LDL.LU.64 R28, [R1+0xa50] ;  /* 0x000a5000011c7983 */ /* 0x001ea20000300a00 */
[C---:B------:R-:W-:Y:S02]  /*857f0*/  LOP3.LUT P2, RZ, R0.reuse, 0x20000000, RZ, 0xc0, !PT ;  /* 0x2000000000ff7812 */ /* 0x040fe4000784c0ff */
[C---:B------:R-:W-:Y:S02]  /*85800*/  LOP3.LUT P5, RZ, R0.reuse, 0x10000000, RZ, 0xc0, !PT ;  /* 0x1000000000ff7812 */ /* 0x040fe400078ac0ff */
[----:B------:R-:W-:Y:S02]  /*85810*/  LOP3.LUT P3, RZ, R0, 0x8000000, RZ, 0xc0, !PT ;  /* 0x0800000000ff7812 */ /* 0x000fe4000786c0ff */
[----:B------:R-:W-:-:S02]  /*85820*/  PRMT R7, R149, 0x7772, RZ ;  /* 0x0000777295077816 */ /* 0x000fc400000000ff */
[----:B------:R-:W-:Y:S02]  /*85830*/  LOP3.LUT P0, RZ, R0, 0x4000000, RZ, 0xc0, !PT ;  /* 0x0400000000ff7812 */ /* 0x000fe4000780c0ff */
[----:B------:R-:W-:-:S03]  /*85840*/  PRMT R149, R149, 0x7773, RZ ;  /* 0x0000777395957816 */ /* 0x000fc600000000ff */
[----:B------:R0:W-:Y:S04]  /*85850*/  @P2 STG.E.U8 desc[UR56][R224.64], R7 ;  /* 0x00000007e0002986 */ /* 0x0001e8000c101138 */
[----:B------:R1:W-:Y:S01]  /*85860*/  @P5 STG.E.U8 desc[UR56][R226.64], R149 ;  /* 0x00000095e2005986 */ /* 0x0003e2000c101138 */
[----:B0-----:R-:W-:-:S03]  /*85870*/  PRMT R7, R153, 0x7770, RZ ;  /* 0x0000777099077816 */ /* 0x001fc600000000ff */
[----:B------:R-:W3:Y:S04]  /*85880*/  LDL.LU.64 R224, [R1+0xa40] ;  /* 0x000a400001e07983 */ /* 0x000ee80000300a00 */
[----:B-1----:R-:W4:Y:S04]  /*85890*/  LDL.LU.64 R226, [R1+0xa38] ;  /* 0x000a380001e27983 */ /* 0x002f280000300a00 */
        /* <DEDUP_REMOVED lines=13> */
[----:B0-----:R-:W-:-:S05]  /*85970*/  PRMT R7, R153, 0x7771, RZ ;  /* 0x0000777199077816 */ /* 0x001fca00000000ff */
[----:B------:R0:W-:Y:S04]  /*85980*/  @P0 STG.E.U8 desc[UR56][R150.64], R7 ;  /* 0x0000000796000986 */ /* 0x0001e8000c101138 */
[----:B0-----:R-:W2:Y:S01]  /*85990*/  LDL.LU.64 R150, [R1+0x21e8] ;  /* 0x0021e80001967983 */ /* 0x001ea20000300a00 */
[----:B------:R-:W-:Y:S02]  /*859a0*/  @P6 LOP3.LUT R15, R15, 0x4000, RZ, 0xfc, !PT ;  /* 0x000040000f0f6812 */ /* 0x000fe400078efcff */
[C---:B------:R-:W-:Y:S02]  /*859b0*/  LOP3.LUT P6, RZ, R0.reuse, 0x40000, RZ, 0xc0, !PT ;  /* 0x0004000000ff7812 */ /* 0x040fe400078cc0ff */
[C---:B------:R-:W-:Y:S02]  /*859c0*/  LOP3.LUT P2, RZ, R0.reuse, 0x2000000, RZ, 0xc0, !PT ;  /* 0x0200000000ff7812 */ /* 0x040fe4000784c0ff */
[----:B------:R-:W-:-:S02]  /*859d0*/  LOP3.LUT P5, RZ, R0, 0x1000000, RZ, 0xc0, !PT ;  /* 0x0100000000ff7812 */ /* 0x000fc400078ac0ff */
[----:B------:R-:W-:Y:S02]  /*859e0*/  LOP3.LUT R15, R15, 0xffff7fff, RZ, 0xc0, !PT ;  /* 0xffff7fff0f0f7812 */ /* 0x000fe400078ec0ff */
[----:B------:R-:W-:Y:S01]  /*859f0*/  PRMT R7, R153, 0x7772, RZ ;  /* 0x0000777299077816 */ /* 0x000fe200000000ff */
[----:B------:R-:W2:Y:S04]  /*85a00*/  LDL.LU.64 R34, [R1+0xa08] ;  /* 0x000a080001227983 */ /* 0x000ea80000300a00 */
[----:B------:R-:W-:Y:S02]  /*85a10*/  @P6 LOP3.LUT R15, R15, 0x8000, RZ, 0xfc, !PT ;  /* 0x000080000f0f6812 */ /* 0x000fe400078efcff */
[----:B------:R-:W-:Y:S01]  /*85a20*/  LOP3.LUT P6, RZ, R0, 0x80000, RZ, 0xc0, !PT ;  /* 0x0008000000ff7812 */ /* 0x000fe200078cc0ff */
[----:B---3--:R2:W-:Y:S01]  /*85a30*/  @P2 STG.E.U8 desc[UR56][R224.64], R7 ;  /* 0x00000007e0002986 */ /* 0x0085e2000c101138 */
[----:B------:R-:W-:-:S02]  /*85a40*/  PRMT R153, R153, 0x7773, RZ ;  /* 0x0000777399997816 */ /* 0x000fc400000000ff */
[----:B------:R-:W-:Y:S01]  /*85a50*/  LOP3.LUT R15, R15, 0xfffeffff, RZ, 0xc0, !PT ;  /* 0xfffeffff0f0f7812 */ /* 0x000fe200078ec0ff */
[----:B------:R-:W3:Y:S04]  /*85a60*/  LDL.LU.64 R36, [R1+0xa00] ;  /* 0x000a000001247983 */ /* 0x000ee80000300a00 */
[----:B------:R-:W3:Y:S04]  /*85a70*/  LDL.LU.64 R32, [R1+0x9f8] ;  /* 0x0009f80001207983 */ /* 0x000ee80000300a00 */
[----:B------:R-:W3:Y:S04]  /*85a80*/  LDL.LU.64 R30, [R1+0x9f0] ;  /* 0x0009f000011e7983 */ /* 0x000ee80000300a00 */
[----:B----4-:R-:W-:Y:S04]  /*85a90*/  @P5 STG.E.U8 desc[UR56][R226.64], R153 ;  /* 0x00000099e2005986 */ /* 0x010fe8000c101138 */
        /* <DEDUP_REMOVED lines=13> */
[----:B--2---:R-:W-:-:S11]  /*85b70*/  PRMT R7, R150, 0x7770, RZ ;  /* 0x0000777096077816 */ /* 0x004fd600000000ff */
[----:B------:R0:W-:Y:S04]  /*85b80*/  @P6 STG.E.U8 desc[UR56][R154.64], R7 ;  /* 0x000000079a006986 */ /* 0x0001e8000c101138 */
[----:B0-----:R-:W2:Y:S04]  /*85b90*/  LDL.LU.64 R154, [R1+0x21e0] ;  /* 0x0021e000019a7983 */ /* 0x001ea80000300a00 */
[----:B------:R-:W4:Y:S04]  /*85ba0*/  LDL.LU.64 R224, [R1+0x9d8] ;  /* 0x0009d80001e07983 */ /* 0x000f280000300a00 */
[----:B------:R-:W4:Y:S01]  /*85bb0*/  LDL.LU.64 R226, [R1+0x9d0] ;  /* 0x0009d00001e27983 */ /* 0x000f220000300a00 */
[----:B------:R-:W-:-:S02]  /*85bc0*/  LOP3.LUT P6, RZ, R15, 0x80000, RZ, 0xc0, !PT ;  /* 0x000800000fff7812 */ /* 0x000fc400078cc0ff */
        /* <DEDUP_REMOVED lines=24> */
[----:B------:R-:W-:-:S11]  /*85d50*/  PRMT R154, R154, 0x7773, RZ ;  /* 0x000077739a9a7816 */ /* 0x000fd600000000ff */
[----:B------:R-:W-:Y:S01]  /*85d60*/  @P6 STG.E.U8 desc[UR56][R32.64], R154 ;  /* 0x0000009a20006986 */ /* 0x000fe2000c101138 */
[----:B------:R-:W-:Y:S02]  /*85d70*/  LOP3.LUT P6, RZ, R15, 0x1000, RZ, 0xc0, !PT ;  /* 0x000010000fff7812 */ /* 0x000fe400078cc0ff */
[----:B0-----:R-:W-:-:S11]  /*85d80*/  PRMT R7, R151, 0x7770, RZ ;  /* 0x0000777097077816 */ /* 0x001fd600000000ff */
[----:B------:R0:W-:Y:S02]  /*85d90*/  @P6 STG.E.U8 desc[UR56][R30.64], R7 ;  /* 0x000000071e006986 */ /* 0x0001e4000c101138 */
[----:B0-----:R-:W-:-:S05]  /*85da0*/  PRMT R7, R151, 0x7771, RZ ;  /* 0x0000777197077816 */ /* 0x001fca00000000ff */
[----:B----4-:R0:W-:Y:S02]  /*85db0*/  @P1 STG.E.U8 desc[UR56][R228.64], R7 ;  /* 0x00000007e4001986 */ /* 0x0101e4000c101138 */
        /* <DEDUP_REMOVED lines=8> */
[----:B0-----:R-:W-:Y:S02]  /*85e40*/  PRMT R7, R155, 0x7772, RZ ;  /* 0x000077729b077816 */ /* 0x001fe400000000ff */
[----:B------:R-:W2:Y:S04]  /*85e50*/  LDL.LU.64 R244, [R1+0x21d8] ;  /* 0x0021d80001f47983 */ /* 0x000ea80000300a00 */
[----:B------:R0:W-:Y:S04]  /*85e60*/  @P5 STG.E.U8 desc[UR56][R156.64], R7 ;  /* 0x000000079c005986 */ /* 0x0001e8000c101138 */
[----:B0-----:R-:W3:Y:S04]  /*85e70*/  LDL.LU.64 R156, [R1+0x21d0] ;  /* 0x0021d000019c7983 */ /* 0x001ee80000300a00 */
[----:B------:R-:W4:Y:S04]  /*85e80*/  LDL.LU.64 R30, [R1+0x9b8] ;  /* 0x0009b800011e7983 */ /* 0x000f280000300a00 */
[----:B------:R-:W2:Y:S01]  /*85e90*/  LDL.LU.64 R228, [R1+0x9b0] ;  /* 0x0009b00001e47983 */ /* 0x000ea20000300a00 */
[----:B------:R-:W-:-:S02]  /*85ea0*/  LOP3.LUT P3, RZ, R0, 0x100, RZ, 0xc0, !PT ;  /* 0x0000010000ff7812 */ /* 0x000fc4000786c0ff */
[C---:B------:R-:W-:Y:S02]  /*85eb0*/  LOP3.LUT P0, RZ, R0.reuse, 0x80, RZ, 0xc0, !PT ;  /* 0x0000008000ff7812 */ /* 0x040fe4000780c0ff */
[----:B------:R-:W-:Y:S02]  /*85ec0*/  LOP3.LUT P2, RZ, R0, 0x40, RZ, 0xc0, !PT ;  /* 0x0000004000ff7812 */ /* 0x000fe4000784c0ff */
[----:B------:R-:W-:Y:S01]  /*85ed0*/  PRMT R155, R155, 0x7773, RZ ;  /* 0x000077739b9b7816 */ /* 0x000fe200000000ff */
        /* <DEDUP_REMOVED lines=9> */
[C---:B---3--:R-:W-:Y:S01]  /*85f70*/  PRMT R7, R156.reuse, 0x7770, RZ ;  /* 0x000077709c077816 */ /* 0x048fe200000000ff */
[----:B----4-:R-:W-:Y:S04]  /*85f80*/  @P3 STG.E.U8 desc[UR56][R30.64], R155 ;  /* 0x0000009b1e003986 */ /* 0x010fe8000c101138 */
[----:B--2---:R0:W-:Y:S02]  /*85f90*/  @P0 STG.E.U8 desc[UR56][R228.64], R7 ;  /* 0x00000007e4000986 */ /* 0x0041e4000c101138 */
[----:B0-----:R-:W-:-:S05]  /*85fa0*/  PRMT R7, R156, 0x7771, RZ ;  /* 0x000077719c077816 */ /* 0x001fca00000000ff */
[----:B------:R0:W-:Y:S04]  /*85fb0*/  @P2 STG.E.U8 desc[UR56][R160.64], R7 ;  /* 0x00000007a0002986 */ /* 0x0001e8000c101138 */
[----:B0-----:R-:W2:Y:S01]  /*85fc0*/  LDL.LU.64 R160, [R1+0x21c8] ;  /* 0x0021c80001a07983 */ /* 0x001ea20000300a00 */
[----:B------:R-:W-:Y:S02]  /*85fd0*/  LOP3.LUT P6, RZ, R244, 0x10000000, RZ, 0xc0, !PT ;  /* 0x10000000f4ff7812 */ /* 0x000fe400078cc0ff */
[----:B------:R-:W-:Y:S02]  /*85fe0*/  LOP3.LUT P5, RZ, R0, 0x20, RZ, 0xc0, !PT ;  /* 0x0000002000ff7812 */ /* 0x000fe400078ac0ff */
[----:B------:R-:W-:Y:S01]  /*85ff0*/  PRMT R7, R156, 0x7772, RZ ;  /* 0x000077729c077816 */ /* 0x000fe200000000ff */
[----:B------:R-:W3:Y:S08]  /*86000*/  LDL.LU.64 R32, [R1+0x958] ;  /* 0x0009580001207983 */ /* 0x000ef00000300a00 */
[----:B------:R-:W-:-:S02]  /*86010*/  @P6 LOP3.LUT R15, R15, 0x10, RZ, 0xfc, !PT ;  /* 0x000000100f0f6812 */ /* 0x000fc400078efcff */
[----:B------:R-:W-:Y:S02]  /*86020*/  LOP3.LUT P6, RZ, R244, 0x20000000, RZ, 0xc0, !PT ;  /* 0x20000000f4ff7812 */ /* 0x000fe400078cc0ff */
[----:B------:R-:W-:Y:S01]  /*86030*/  PRMT R156, R156, 0x7773, RZ ;  /* 0x000077739c9c7816 */ /* 0x000fe200000000ff */
[----:B------:R0:W-:Y:S01]  /*86040*/  @P5 STG.E.U8 desc[UR56][R28.64], R7 ;  /* 0x000000071c005986 */ /* 0x0001e2000c101138 */
[----:B------:R-:W-:-:S03]  /*86050*/  LOP3.LUT R15, R15, 0xffffffdf, RZ, 0xc0, !PT ;  /* 0xffffffdf0f0f7812 */ /* 0x000fc600078ec0ff */
[----:B------:R-:W4:Y:S04]  /*86060*/  LDL.LU.64 R30, [R1+0x950] ;  /* 0x00095000011e7983 */ /* 0x000f280000300a00 */
[----:B------:R-:W4:Y:S02]  /*86070*/  LDL.LU.64 R228, [R1+0x948] ;  /* 0x0009480001e47983 */ /* 0x000f240000300a00 */
[----:B------:R-:W-:Y:S02]  /*86080*/  @P6 LOP3.LUT R15, R15, 0x20, RZ, 0xfc, !PT ;  /* 0x000000200f0f6812 */ /* 0x000fe400078efcff */
[----:B------:R-:W-:Y:S01]  /*86090*/  LOP3.LUT P6, RZ, R244, 0x40000000, RZ, 0xc0, !PT ;  /* 0x40000000f4ff7812 */ /* 0x000fe200078cc0ff */
[----:B0-----:R-:W4:Y:S01]  /*860a0*/  LDL.LU.64 R28, [R1+0x940] ;  /* 0x00094000011c7983 */ /* 0x001f220000300a00 */
        /* <DEDUP_REMOVED lines=20> */
[----:B0-----:R-:W4:Y:S01]  /*861f0*/  LDL.LU.64 R224, [R1+0x938] ;  /* 0x0009380001e07983 */ /* 0x001f220000300a00 */
[----:B--2---:R-:W-:-:S09]  /*86200*/  PRMT R7, R160, 0x7770, RZ ;  /* 0x00007770a0077816 */ /* 0x004fd200000000ff */
        /* <DEDUP_REMOVED lines=80> */
[----:B------:R-:W-:Y:S02]  /*86710*/  PRMT R158, R158, 0x7773, RZ ;  /* 0x000077739e9e7816 */ /* 0x000fe400000000ff */
[----:B------:R-:W-:Y:S01]  /*86720*/  LOP3.LUT R15, R15, 0xfffffff7, RZ, 0xc0, !PT ;  /* 0xfffffff70f0f7812 */ /* 0x000fe200078ec0ff */
[----:B---3--:R0:W-:Y:S04]  /*86730*/  @P3 STG.E.U8 desc[UR56][R36.64], R7 ;  /* 0x0000000724003986 */ /* 0x0081e8000c101138 */
[----:B0-----:R-:W3:Y:S01]  /*86740*/  LDL.LU.64 R36, [R1+0x8c8] ;  /* 0x0008c80001247983 */ /* 0x001ee20000300a00 */
[----:B--2---:R-:W-:-:S02]  /*86750*/  PRMT R7, R162, 0x7770, RZ ;  /* 0x00007770a2077816 */ /* 0x004fc400000000ff */
[----:B------:R-:W-:Y:S02]  /*86760*/  @P6 LOP3.LUT R15, R15, 0x8, RZ, 0xfc, !PT ;  /* 0x000000080f0f6812 */ /* 0x000fe400078efcff */
[----:B------:R-:W-:Y:S01]  /*86770*/  LOP3.LUT P6, RZ, R244, 0x20000, RZ, 0xc0, !PT ;  /* 0x00020000f4ff7812 */ /* 0x000fe200078cc0ff */
[----:B----4-:R0:W-:Y:S04]  /*86780*/  @P0 STG.E.U8 desc[UR56][R32.64], R158 ;  /* 0x0000009e20000986 */ /* 0x0101e8000c101138 */
[----:B------:R1:W-:Y:S04]  /*86790*/  @P2 STG.E.U8 desc[UR56][R30.64], R7 ;  /* 0x000000071e002986 */ /* 0x0003e8000c101138 */
[----:B0-----:R-:W2:Y:S01]  /*867a0*/  LDL.LU.64 R32, [R1+0x8b8] ;  /* 0x0008b80001207983 */ /* 0x001ea20000300a00 */
[----:B-1----:R-:W-:-:S03]  /*867b0*/  PRMT R7, R162, 0x7771, RZ ;  /* 0x00007771a2077816 */ /* 0x002fc600000000ff */
        /* <DEDUP_REMOVED lines=13> */
[----:B------:R-:W-:-:S02]  /*86890*/  LOP3.LUT P6, RZ, R15, 0x2, RZ, 0xc0, !PT ;  /* 0x000000020fff7812 */ /* 0x000fc400078cc0ff */
[----:B0-----:R-:W-:Y:S01]  /*868a0*/  PRMT R7, R159, 0x7771, RZ ;  /* 0x000077719f077816 */ /* 0x001fe200000000ff */
[----:B------:R-:W4:Y:S10]  /*868b0*/  LDL.LU.64 R226, [R1+0x890] ;  /* 0x0008900001e27983 */ /* 0x000f340000300a00 */
[----:B------:R0:W-:Y:S01]  /*868c0*/  @P6 STG.E.U8 desc[UR56][R52.64], R7 ;  /* 0x0000000734006986 */ /* 0x0001e2000c101138 */
[----:B------:R-:W-:-:S02]  /*868d0*/  LOP3.LUT P6, RZ, R15, 0x1, RZ, 0xc0, !PT ;  /* 0x000000010fff7812 */ /* 0x000fc400078cc0ff */
[----:B0-----:R-:W-:-:S11]  /*868e0*/  PRMT R7, R159, 0x7772, RZ ;  /* 0x000077729f077816 */ /* 0x001fd600000000ff */
[----:B------:R0:W-:Y:S01]  /*868f0*/  @P6 STG.E.U8 desc[UR56][R38.64], R7 ;  /* 0x0000000726006986 */ /* 0x0001e2000c101138 */
[----:B------:R-:W-:Y:S02]  /*86900*/  LOP3.LUT P6, RZ, R0, 0x80000000, RZ, 0xc0, !PT ;  /* 0x8000000000ff7812 */ /* 0x000fe400078cc0ff */
[----:B------:R-:W-:-:S11]  /*86910*/  PRMT R159, R159, 0x7773, RZ ;  /* 0x000077739f9f7816 */ /* 0x000fd600000000ff */
[----:B------:R1:W-:Y:S01]  /*86920*/  @P6 STG.E.U8 desc[UR56][R164.64], R159 ;  /* 0x0000009fa4006986 */ /* 0x0003e2000c101138 */
[C---:B------:R-:W-:Y:S02]  /*86930*/  LOP3.LUT P6, RZ, R0.reuse, 0x40000000, RZ, 0xc0, !PT ;  /* 0x4000000000ff7812 */ /* 0x040fe400078cc0ff */
[----:B0-----:R-:W-:Y:S01]  /*86940*/  PRMT R7, R163, 0x7770, RZ ;  /* 0x00007770a3077816 */ /* 0x001fe200000000ff */
[----:B-1----:R-:W4:Y:S10]  /*86950*/  LDL.LU.64 R164, [R1+0x21b0] ;  /* 0x0021b00001a47983 */ /* 0x002f340000300a00 */
[----:B------:R0:W-:Y:S01]  /*86960*/  @P6 STG.E.U8 desc[UR56][R34.64], R7 ;  /* 0x0000000722006986 */ /* 0x0001e2000c101138 */
[----:B------:R-:W-:-:S02]  /*86970*/  LOP3.LUT P6, RZ, R0, 0x20000000, RZ, 0xc0, !PT ;  /* 0x2000000000ff7812 */ /* 0x000fc400078cc0ff */
[----:B0-----:R-:W-:-:S11]  /*86980*/  PRMT R7, R163, 0x7771, RZ ;  /* 0x00007771a3077816 */ /* 0x001fd600000000ff */
[----:B---3--:R0:W-:Y:S01]  /*86990*/  @P6 STG.E.U8 desc[UR56][R36.64], R7 ;  /* 0x0000000724006986 */ /* 0x0081e2000c101138 */
[----:B------:R-:W-:Y:S02]  /*869a0*/  LOP3.LUT P6, RZ, R0, 0x10000000, RZ, 0xc0, !PT ;  /* 0x1000000000ff7812 */ /* 0x000fe400078cc0ff */
[----:B0-----:R-:W-:-:S11]  /*869b0*/  PRMT R7, R163, 0x7772, RZ ;  /* 0x00007772a3077816 */ /* 0x001fd600000000ff */
[----:B------:R0:W-:Y:S04]  /*869c0*/  @P6 STG.E.U8 desc[UR56][R168.64], R7 ;  /* 0x00000007a8006986 */ /* 0x0001e8000c101138 */
[----:B0-----:R-:W3:Y:S01]  /*869d0*/  LDL.LU.64 R168, [R1+0x21a8] ;  /* 0x0021a80001a87983 */ /* 0x001ee20000300a00 */
[C---:B------:R-:W-:Y:S02]  /*869e0*/  LOP3.LUT P1, RZ, R244.reuse, 0x100, RZ, 0xc0, !PT ;  /* 0x00000100f4ff7812 */ /* 0x040fe4000782c0ff */
[C---:B------:R-:W-:Y:S02]  /*869f0*/  LOP3.LUT P4, RZ, R244.reuse, 0x80, RZ, 0xc0, !PT ;  /* 0x00000080f4ff7812 */ /* 0x040fe4000788c0ff */
[----:B------:R-:W-:Y:S02]  /*86a00*/  LOP3.LUT P3, RZ, R244, 0x40, RZ, 0xc0, !PT ;  /* 0x00000040f4ff7812 */ /* 0x000fe4000786c0ff */
[----:B------:R-:W-:-:S02]  /*86a10*/  PRMT R163, R163, 0x7773, RZ ;  /* 0x00007773a3a37816 */ /* 0x000fc400000000ff */
[C---:B------:R-:W-:Y:S02]  /*86a20*/  LOP3.LUT P0, RZ, R244.reuse, 0x20, RZ, 0xc0, !PT ;  /* 0x00000020f4ff7812 */ /* 0x040fe4000780c0ff */
[----:B------:R-:W-:-:S03]  /*86a30*/  LOP3.LUT P2, RZ, R244, 0x10, RZ, 0xc0, !PT ;  /* 0x00000010f4ff7812 */ /* 0x000fc6000784c0ff */
[----:B--2---:R0:W-:Y:S04]  /*86a40*/  @P1 STG.E.U8 desc[UR56][R32.64], R163 ;  /* 0x000000a320001986 */ /* 0x0041e8000c101138 */
[----:B0-----:R-:W2:Y:S01]  /*86a50*/  LDL.LU.64 R32, [R1+0x888] ;  /* 0x0008880001207983 */ /* 0x001ea20000300a00 */
[----:B------:R-:W-:Y:S02]  /*86a60*/  LOP3.LUT P5, RZ, R244, 0x8, RZ, 0xc0, !PT ;  /* 0x00000008f4ff7812 */ /* 0x000fe400078ac0ff */
[----:B----4-:R-:W-:-:S05]  /*86a70*/  PRMT R7, R164, 0x7770, RZ ;  /* 0x00007770a4077816 */ /* 0x010fca00000000ff */
[----:B------:R0:W-:Y:S02]  /*86a80*/  @P4 STG.E.U8 desc[UR56][R30.64], R7 ;  /* 0x000000071e004986 */ /* 0x0001e4000c101138 */
[C---:B0-----:R-:W-:Y:S02]  /*86a90*/  PRMT R7, R164.reuse, 0x7771, RZ ;  /* 0x00007771a4077816 */ /* 0x041fe400000000ff */
[----:B------:R-:W4:Y:S04]  /*86aa0*/  LDL.LU.64 R30, [R1+0x880] ;  /* 0x00088000011e7983 */ /* 0x000f280000300a00 */
[----:B------:R0:W-:Y:S02]  /*86ab0*/  @P3 STG.E.U8 desc[UR56][R228.64], R7 ;  /* 0x00000007e4003986 */ /* 0x0001e4000c101138 */
[----:B0-----:R-:W-:-:S02]  /*86ac0*/  PRMT R7, R164, 0x7772, RZ ;  /* 0x00007772a4077816 */ /* 0x001fc400000000ff */
[----:B------:R-:W4:Y:S01]  /*86ad0*/  LDL.LU.64 R228, [R1+0x878] ;  /* 0x0008780001e47983 */ /* 0x000f220000300a00 */
[----:B------:R-:W-:-:S03]  /*86ae0*/  PRMT R164, R164, 0x7773, RZ ;  /* 0x00007773a4a47816 */ /* 0x000fc600000000ff */
[----:B------:R0:W-:Y:S04]  /*86af0*/  @P0 STG.E.U8 desc[UR56][R28.64], R7 ;  /* 0x000000071c000986 */ /* 0x0001e8000c101138 */
[----:B------:R1:W-:Y:S04]  /*86b00*/  @P2 STG.E.U8 desc[UR56][R224.64], R164 ;  /* 0x000000a4e0002986 */ /* 0x0003e8000c101138 */
[----:B0-----:R-:W4:Y:S04]  /*86b10*/  LDL.LU.64 R28, [R1+0x870] ;  /* 0x00087000011c7983 */ /* 0x001f280000300a00 */
[----:B-1----:R-:W4:Y:S01]  /*86b20*/  LDL.LU.64 R224, [R1+0x868] ;  /* 0x0008680001e07983 */ /* 0x002f220000300a00 */
[----:B---3--:R-:W-:-:S05]  /*86b30*/  PRMT R7, R168, 0x7770, RZ ;  /* 0x00007770a8077816 */ /* 0x008fca00000000ff */
[----:B------:R0:W-:Y:S04]  /*86b40*/  @P5 STG.E.U8 desc[UR56][R226.64], R7 ;  /* 0x00000007e2005986 */ /* 0x0001e8000c101138 */
[----:B0-----:R-:W3:Y:S04]  /*86b50*/  LDL.LU.64 R226, [R1+0x860] ;  /* 0x0008600001e27983 */ /* 0x001ee80000300a00 */
[----:B------:R-:W3:Y:S04]  /*86b60*/  LDL.LU.64 R52, [R1+0x858] ;  /* 0x0008580001347983 */ /* 0x000ee80000300a00 */
[----:B------:R-:W3:Y:S04]  /*86b70*/  LDL.LU.64 R38, [R1+0x848] ;  /* 0x0008480001267983 */ /* 0x000ee80000300a00 */
[----:B------:R-:W3:Y:S01]  /*86b80*/  LDL.LU.64 R34, [R1+0x840] ;  /* 0x0008400001227983 */ /* 0x000ee20000300a00 */
[----:B------:R-:W-:-:S02]  /*86b90*/  LOP3.LUT P6, RZ, R245, 0x400000, RZ, 0xc0, !PT ;  /* 0x00400000f5ff7812 */ /* 0x000fc400078cc0ff */
[----:B------:R-:W-:Y:S02]  /*86ba0*/  LOP3.LUT R0, R0, 0xffefffff, RZ, 0xc0, !PT ;  /* 0xffefffff00007812 */ /* 0x000fe400078ec0ff */
[C---:B------:R-:W-:Y:S02]  /*86bb0*/  LOP3.LUT P3, RZ, R244.reuse, 0x4, RZ, 0xc0, !PT ;  /* 0x00000004f4ff7812 */ /* 0x040fe4000786c0ff */
[----:B------:R-:W-:Y:S02]  /*86bc0*/  LOP3.LUT P0, RZ, R244, 0x2, RZ, 0xc0, !PT ;  /* 0x00000002f4ff7812 */ /* 0x000fe4000780c0ff */
[----:B------:R-:W-:Y:S02]  /*86bd0*/  PRMT R7, R168, 0x7771, RZ ;  /* 0x00007771a8077816 */ /* 0x000fe400000000ff */
[----:B------:R-:W-:Y:S02]  /*86be0*/  LOP3.LUT P2, RZ, R244, 0x1, RZ, 0xc0, !PT ;  /* 0x00000001f4ff7812 */ /* 0x000fe4000784c0ff */
[----:B------:R-:W-:Y:S01]  /*86bf0*/  LOP3.LUT P5, RZ, R245, 0x80000000, RZ, 0xc0, !PT ;  /* 0x80000000f5ff7812 */ /* 0x000fe200078ac0ff */
        /* <DEDUP_REMOVED lines=21> */
[----:B--2---:R0:W-:Y:S01]  /*86d50*/  @P3 STG.E.U8 desc[UR56][R32.64], R7 ;  /* 0x0000000720003986 */ /* 0x0041e2000c101138 */
[----:B------:R-:W-:Y:S02]  /*86d60*/  LOP3.LUT R0, R0, 0xf7ffffff, RZ, 0xc0, !PT ;  /* 0xf7ffffff00007812 */ /* 0x000fe400078ec0ff */
[----:B0-----:R-:W-:-:S09]  /*86d70*/  PRMT R7, R168, 0x7772, RZ ;  /* 0x00007772a8077816 */ /* 0x001fd200000000ff */
[----:B------:R-:W-:Y:S02]  /*86d80*/  @P6 LOP3.LUT R0, R0, 0x8000000, RZ, 0xfc, !PT ;  /* 0x0800000000006812 */ /* 0x000fe400078efcff */
[----:B------:R-:W-:Y:S02]  /*86d90*/  LOP3.LUT P6, RZ, R245, 0x40000000, RZ, 0xc0, !PT ;  /* 0x40000000f5ff7812 */ /* 0x000fe400078cc0ff */
[----:B------:R-:W-:Y:S01]  /*86da0*/  PRMT R168, R168, 0x7773, RZ ;  /* 0x00007773a8a87816 */ /* 0x000fe200000000ff */
[----:B------:R-:W2:Y:S04]  /*86db0*/  LDL.LU.64 R32, [R1+0x828] ;  /* 0x0008280001207983 */ /* 0x000ea80000300a00 */
[----:B----4-:R0:W-:Y:S04]  /*86dc0*/  @P0 STG.E.U8 desc[UR56][R30.64], R7 ;  /* 0x000000071e000986 */ /* 0x0101e8000c101138 */
        /* <DEDUP_REMOVED lines=9> */
[C---:B0-----:R-:W-:Y:S02]  /*86e60*/  PRMT R7, R165.reuse, 0x7772, RZ ;  /* 0x00007772a5077816 */ /* 0x041fe400000000ff */
[----:B------:R-:W-:Y:S01]  /*86e70*/  PRMT R165, R165, 0x7773, RZ ;  /* 0x00007773a5a57816 */ /* 0x000fe200000000ff */
[----:B------:R-:W4:Y:S08]  /*86e80*/  LDL.LU.64 R224, [R1+0x808] ;  /* 0x0008080001e07983 */ /* 0x000f300000300a00 */
[----:B---3--:R0:W-:Y:S01]  /*86e90*/  @P6 STG.E.U8 desc[UR56][R226.64], R7 ;  /* 0x00000007e2006986 */ /* 0x0081e2000c101138 */
[----:B------:R-:W-:-:S02]  /*86ea0*/  LOP3.LUT P6, RZ, R0, 0x4000000, RZ, 0xc0, !PT ;  /* 0x0400000000ff7812 */ /* 0x000fc400078cc0ff */
[----:B0-----:R-:W-:Y:S01]  /*86eb0*/  PRMT R7, R169, 0x7770, RZ ;  /* 0x00007770a9077816 */ /* 0x001fe200000000ff */
[----:B------:R-:W3:Y:S10]  /*86ec0*/  LDL.LU.64 R226, [R1+0x800] ;  /* 0x0008000001e27983 */ /* 0x000ef40000300a00 */
[----:B------:R-:W-:Y:S01]  /*86ed0*/  @P6 STG.E.U8 desc[UR56][R52.64], R165 ;  /* 0x000000a534006986 */ /* 0x000fe2000c101138 */
[----:B------:R-:W-:-:S13]  /*86ee0*/  LOP3.LUT P6, RZ, R0, 0x2000000, RZ, 0xc0, !PT ;  /* 0x0200000000ff7812 */ /* 0x000fda00078cc0ff */
[----:B------:R0:W-:Y:S01]  /*86ef0*/  @P6 STG.E.U8 desc[UR56][R166.64], R7 ;  /* 0x00000007a6006986 */ /* 0x0001e2000c101138 */
[C---:B------:R-:W-:Y:S02]  /*86f00*/  LOP3.LUT P6, RZ, R0.reuse, 0x1000000, RZ, 0xc0, !PT ;  /* 0x0100000000ff7812 */ /* 0x040fe400078cc0ff */
        /* <DEDUP_REMOVED lines=25> */
[----:B------:R-:W-:Y:S01]  /*870a0*/  @P4 STG.E.U8 desc[UR56][R228.64], R166 ;  /* 0x000000a6e4004986 */ /* 0x000fe2000c101138 */
[----:B---3--:R-:W-:-:S05]  /*870b0*/  PRMT R7, R170, 0x7770, RZ ;  /* 0x00007770aa077816 */ /* 0x008fca00000000ff */
        /* <DEDUP_REMOVED lines=10> */
[----:B------:R-:W2:Y:S04]  /*87160*/  LDL.LU.64 R228, [R1+0x7e0] ;  /* 0x0007e00001e47983 */ /* 0x000ea80000300a00 */
[----:B------:R-:W2:Y:S04]  /*87170*/  LDL.LU.64 R28, [R1+0x7d8] ;  /* 0x0007d800011c7983 */ /* 0x000ea80000300a00 */
[----:B------:R-:W2:Y:S01]  /*87180*/  LDL.LU.64 R224, [R1+0x7d0] ;  /* 0x0007d00001e07983 */ /* 0x000ea20000300a00 */
[----:B------:R-:W-:-:S02]  /*87190*/  LOP3.LUT P6, RZ, R245, 0x8, RZ, 0xc0, !PT ;  /* 0x00000008f5ff7812 */ /* 0x000fc400078cc0ff */
[----:B------:R-:W-:Y:S02]  /*871a0*/  LOP3.LUT R0, R0, 0xffffefff, RZ, 0xc0, !PT ;  /* 0xffffefff00007812 */ /* 0x000fe400078ec0ff */
[C---:B------:R-:W-:Y:S02]  /*871b0*/  LOP3.LUT P3, RZ, R245.reuse, 0x8000, RZ, 0xc0, !PT ;  /* 0x00008000f5ff7812 */ /* 0x040fe4000786c0ff */
[----:B------:R-:W-:Y:S02]  /*871c0*/  LOP3.LUT P0, RZ, R245, 0x4000, RZ, 0xc0, !PT ;  /* 0x00004000f5ff7812 */ /* 0x000fe4000780c0ff */
[----:B------:R-:W-:Y:S02]  /*871d0*/  PRMT R7, R167, 0x7770, RZ ;  /* 0x00007770a7077816 */ /* 0x000fe400000000ff */
[C---:B------:R-:W-:Y:S02]  /*871e0*/  LOP3.LUT P2, RZ, R245.reuse, 0x2000, RZ, 0xc0, !PT ;  /* 0x00002000f5ff7812 */ /* 0x040fe4000784c0ff */
[----:B------:R-:W-:Y:S01]  /*871f0*/  LOP3.LUT P5, RZ, R245, 0x1000, RZ, 0xc0, !PT ;  /* 0x00001000f5ff7812 */ /* 0x000fe200078ac0ff */
[----:B------:R-:W2:Y:S04]  /*87200*/  LDL.LU.64 R226, [R1+0x7c0] ;  /* 0x0007c00001e27983 */ /* 0x000ea80000300a00 */
        /* <DEDUP_REMOVED lines=30> */
[----:B------:R-:W3:Y:S04]  /*873f0*/  LDL.LU.64 R32, [R1+0x788] ;  /* 0x0007880001207983 */ /* 0x000ee80000300a00 */
[----:B----4-:R0:W-:Y:S02]  /*87400*/  @P0 STG.E.U8 desc[UR56][R30.64], R7 ;  /* 0x000000071e000986 */ /* 0x0101e4000c101138 */
[----:B0-----:R-:W-:-:S02]  /*87410*/  PRMT R7, R167, 0x7772, RZ ;  /* 0x00007772a7077816 */ /* 0x001fc400000000ff */
[----:B------:R-:W-:Y:S01]  /*87420*/  PRMT R167, R167, 0x7773, RZ ;  /* 0x00007773a7a77816 */ /* 0x000fe200000000ff */
[----:B------:R-:W4:Y:S04]  /*87430*/  LDL.LU.64 R30, [R1+0x780] ;  /* 0x00078000011e7983 */ /* 0x000f280000300a00 */
[----:B--2---:R0:W-:Y:S04]  /*87440*/  @P2 STG.E.U8 desc[UR56][R228.64], R7 ;  /* 0x00000007e4002986 */ /* 0x0041e8000c101138 */
[----:B------:R-:W-:Y:S01]  /*87450*/  @P5 STG.E.U8 desc[UR56][R28.64], R167 ;  /* 0x000000a71c005986 */ /* 0x000fe2000c101138 */
[----:B0-----:R-:W-:-:S03]  /*87460*/  PRMT R7, R171, 0x7770, RZ ;  /* 0x00007770ab077816 */ /* 0x001fc600000000ff */
[----:B------:R-:W2:Y:S04]  /*87470*/  LDL.LU.64 R228, [R1+0x778] ;  /* 0x0007780001e47983 */ /* 0x000ea80000300a00 */
[----:B------:R0:W-:Y:S01]  /*87480*/  @P6 STG.E.U8 desc[UR56][R224.64], R7 ;  /* 0x00000007e0006986 */ /* 0x0001e2000c101138 */
[----:B------:R-:W-:Y:S02]  /*87490*/  LOP3.LUT P6, RZ, R0, 0x80000, RZ, 0xc0, !PT ;  /* 0x0008000000ff7812 */ /* 0x000fe400078cc0ff */
[----:B0-----:R-:W-:-:S11]  /*874a0*/  PRMT R7, R171, 0x7771, RZ ;  /* 0x00007771ab077816 */ /* 0x001fd600000000ff */
[----:B------:R0:W-:Y:S04]  /*874b0*/  @P6 STG.E.U8 desc[UR56][R172.64], R7 ;  /* 0x00000007ac006986 */ /* 0x0001e8000c101138 */
[----:B0-----:R-:W3:Y:S01]  /*874c0*/  LDL.LU.64 R172, [R1+0x2188] ;  /* 0x0021880001ac7983 */ /* 0x001ee20000300a00 */
[C---:B------:R-:W-:Y:S02]  /*874d0*/  LOP3.LUT P6, RZ, R0.reuse, 0x40000, RZ, 0xc0, !PT ;  /* 0x0004000000ff7812 */ /* 0x040fe400078cc0ff */
[C---:B------:R-:W-:Y:S02]  /*874e0*/  PRMT R7, R171.reuse, 0x7772, RZ ;  /* 0x00007772ab077816 */ /* 0x040fe400000000ff */
[----:B------:R-:W-:Y:S01]  /*874f0*/  PRMT R171, R171, 0x7773, RZ ;  /* 0x00007773abab7816 */ /* 0x000fe200000000ff */
[----:B------:R-:W2:Y:S04]  /*87500*/  LDL.LU.64 R28, [R1+0x770] ;  /* 0x00077000011c7983 */ /* 0x000ea80000300a00 */
[----:B------:R-:W2:Y:S04]  /*87510*/  LDL.LU.64 R224, [R1+0x768] ;  /* 0x0007680001e07983 */ /* 0x000ea80000300a00 */
[----:B------:R0:W-:Y:S01]  /*87520*/  @P6 STG.E.U8 desc[UR56][R226.64], R7 ;  /* 0x00000007e2006986 */ /* 0x0001e2000c101138 */
[----:B------:R-:W-:-:S03]  /*87530*/  LOP3.LUT P6, RZ, R0, 0x20000, RZ, 0xc0, !PT ;  /* 0x0002000000ff7812 */ /* 0x000fc600078cc0ff */
[----:B0-----:R-:W2:Y:S10]  /*87540*/  LDL.LU.64 R226, [R1+0x760] ;  /* 0x0007600001e27983 */ /* 0x001eb40000300a00 */
[----:B------:R-:W-:Y:S01]  /*87550*/  @P6 STG.E.U8 desc[UR56][R56.64], R171 ;  /* 0x000000ab38006986 */ /* 0x000fe2000c101138 */
[----:B------:R-:W-:-:S02]  /*87560*/  LOP3.LUT P6, RZ, R0, 0x10000, RZ, 0xc0, !PT ;  /* 0x0001000000ff7812 */ /* 0x000fc400078cc0ff */
[----:B---3--:R-:W-:-:S11]  /*87570*/  PRMT R7, R172, 0x7770, RZ ;  /* 0x00007770ac077816 */ /* 0x008fd600000000ff */
        /* <DEDUP_REMOVED lines=13> */
[C---:B------:R-:W-:Y:S02]  /*87650*/  LOP3.LUT P4, RZ, R245.reuse, 0x2, RZ, 0xc0, !PT ;  /* 0x00000002f5ff7812 */ /* 0x040fe4000788c0ff */
[----:B------:R-:W-:Y:S02]  /*87660*/  LOP3.LUT P3, RZ, R245, 0x1, RZ, 0xc0, !PT ;  /* 0x00000001f5ff7812 */ /* 0x000fe4000786c0ff */
[----:B------:R-:W-:Y:S02]  /*87670*/  LOP3.LUT P0, RZ, R246, 0x80000000, RZ, 0xc0, !PT ;  /* 0x80000000f6ff7812 */ /* 0x000fe4000780c0ff */
[----:B---3--:R-:W-:-:S05]  /*87680*/  PRMT R7, R176, 0x7770, RZ ;  /* 0x00007770b0077816 */ /* 0x008fca00000000ff */
[----:B------:R0:W-:Y:S02]  /*87690*/  @P6 STG.E.U8 desc[UR56][R36.64], R7 ;  /* 0x0000000724006986 */ /* 0x0001e4000c101138 */
[----:B0-----:R-:W-:-:S05]  /*876a0*/  PRMT R7, R176, 0x7771, RZ ;  /* 0x00007771b0077816 */ /* 0x001fca00000000ff */
[----:B------:R0:W-:Y:S02]  /*876b0*/  @P1 STG.E.U8 desc[UR56][R32.64], R7 ;  /* 0x0000000720001986 */ /* 0x0001e4000c101138 */
[C---:B0-----:R-:W-:Y:S02]  /*876c0*/  PRMT R7, R176.reuse, 0x7772, RZ ;  /* 0x00007772b0077816 */ /* 0x041fe400000000ff */
[----:B------:R-:W-:-:S03]  /*876d0*/  PRMT R176, R176, 0x7773, RZ ;  /* 0x00007773b0b07816 */ /* 0x000fc600000000ff */
[----:B----4-:R0:W-:Y:S04]  /*876e0*/  @P4 STG.E.U8 desc[UR56][R30.64], R7 ;  /* 0x000000071e004986 */ /* 0x0101e8000c101138 */
[----:B--2---:R1:W-:Y:S01]  /*876f0*/  @P3 STG.E.U8 desc[UR56][R228.64], R176 ;  /* 0x000000b0e4003986 */ /* 0x0043e2000c101138 */
        /* <DEDUP_REMOVED lines=43> */
[----:B------:R-:W3:Y:S04]  /*879b0*/  LDL.LU.64 R30, [R1+0x6f0] ;  /* 0x0006f000011e7983 */ /* 0x000ee80000300a00 */
[----:B------:R-:W3:Y:S04]  /*879c0*/  LDL.LU.64 R228, [R1+0x6e8] ;  /* 0x0006e80001e47983 */ /* 0x000ee80000300a00 */
[----:B----4-:R0:W-:Y:S04]  /*879d0*/  @P5 STG.E.U8 desc[UR56][R224.64], R7 ;  /* 0x00000007e0005986 */ /* 0x0101e8000c101138 */
[----:B------:R-:W4:Y:S01]  /*879e0*/  LDL.LU.64 R28, [R1+0x6e0] ;  /* 0x0006e000011c7983 */ /* 0x000f220000300a00 */
[----:B------:R-:W-:-:S02]  /*879f0*/  @P6 LOP3.LUT R0, R0, 0x80, RZ, 0xfc, !PT ;  /* 0x0000008000006812 */ /* 0x000fc400078efcff */
[----:B------:R-:W-:Y:S02]  /*87a00*/  LOP3.LUT P6, RZ, R246, 0x100000, RZ, 0xc0, !PT ;  /* 0x00100000f6ff7812 */ /* 0x000fe400078cc0ff */
[----:B------:R-:W-:Y:S01]  /*87a10*/  LOP3.LUT R0, R0, 0xfffffeff, RZ, 0xc0, !PT ;  /* 0xfffffeff00007812 */ /* 0x000fe200078ec0ff */
[----:B0-----:R-:W4:Y:S10]  /*87a20*/  LDL.LU.64 R224, [R1+0x6d8] ;  /* 0x0006d80001e07983 */ /* 0x001f340000300a00 */
        /* <DEDUP_REMOVED lines=11> */
[----:B------:R-:W-:Y:S01]  /*87ae0*/  @P6 STG.E.U8 desc[UR56][R226.64], R177 ;  /* 0x000000b1e2006986 */ /* 0x000fe2000c101138 */
[----:B------:R-:W-:Y:S02]  /*87af0*/  LOP3.LUT P6, RZ, R0, 0x800, RZ, 0xc0, !PT ;  /* 0x0000080000ff7812 */ /* 0x000fe400078cc0ff */
        /* <DEDUP_REMOVED lines=26> */
[----:B0-----:R-:W-:-:S11]  /*87ca0*/  PRMT R7, R178, 0x7772, RZ ;  /* 0x00007772b2077816 */ /* 0x001fd600000000ff */
[----:B------:R0:W-:Y:S01]  /*87cb0*/  @P6 STG.E.U8 desc[UR56][R36.64], R7 ;  /* 0x0000000724006986 */ /* 0x0001e2000c101138 */
        /* <DEDUP_REMOVED lines=22> */
[C---:B------:R-:W-:Y:S02]  /*87e20*/  LOP3.LUT P2, RZ, R246.reuse, 0x80, RZ, 0xc0, !PT ;  /* 0x00000080f6ff7812 */ /* 0x040fe4000784c0ff */
[C---:B------:R-:W-:Y:S02]  /*87e30*/  PRMT R7, R179.reuse, 0x7772, RZ ;  /* 0x00007772b3077816 */ /* 0x040fe400000000ff */
        /* <DEDUP_REMOVED lines=23> */
[----:B----4-:R-:W-:Y:S01]  /*87fb0*/  @P0 STG.E.U8 desc[UR56][R30.64], R179 ;  /* 0x000000b31e000986 */ /* 0x010fe2000c101138 */
[----:B--2---:R-:W-:-:S05]  /*87fc0*/  PRMT R7, R180, 0x7770, RZ ;  /* 0x00007770b4077816 */ /* 0x004fca00000000ff */
[----:B------:R0:W-:Y:S02]  /*87fd0*/  @P2 STG.E.U8 desc[UR56][R228.64], R7 ;  /* 0x00000007e4002986 */ /* 0x0001e4000c101138 */
[----:B0-----:R-:W-:-:S05]  /*87fe0*/  PRMT R7, R180, 0x7771, RZ ;  /* 0x00007771b4077816 */ /* 0x001fca00000000ff */
[----:B------:R0:W-:Y:S04]  /*87ff0*/  @P5 STG.E.U8 desc[UR56][R184.64], R7 ;  /* 0x00000007b8005986 */ /* 0x0001e8000c101138 */
[----:B0-----:R-:W2:Y:S01]  /*88000*/  LDL.LU.64 R184, [R1+0x2160] ;  /* 0x0021600001b87983 */ /* 0x001ea20000300a00 */
[----:B------:R-:W-:Y:S02]  /*88010*/  LOP3.LUT R0, R0, 0xfffffffe, RZ, 0xc0, !PT ;  /* 0xfffffffe00007812 */ /* 0x000fe400078ec0ff */
[----:B------:R-:W-:Y:S01]  /*88020*/  PRMT R7, R180, 0x7772, RZ ;  /* 0x00007772b4077816 */ /* 0x000fe200000000ff */
[----:B------:R-:W3:Y:S01]  /*88030*/  LDL.LU.64 R32, [R1+0x658] ;  /* 0x0006580001207983 */ /* 0x000ee20000300a00 */
[----:B------:R-:W-:Y:S02]  /*88040*/  @P6 LOP3.LUT R0, R0, 0x1, RZ, 0xfc, !PT ;  /* 0x0000000100006812 */ /* 0x000fe400078efcff */
[----:B------:R-:W-:-:S02]  /*88050*/  LOP3.LUT P6, RZ, R246, 0x4, RZ, 0xc0, !PT ;  /* 0x00000004f6ff7812 */ /* 0x000fc400078cc0ff */
        /* <DEDUP_REMOVED lines=23> */
[----:B------:R-:W-:Y:S01]  /*881d0*/  @P6 STG.E.U8 desc[UR56][R56.64], R7 ;  /* 0x0000000738006986 */ /* 0x000fe2000c101138 */
[----:B------:R-:W-:-:S02]  /*881e0*/  LOP3.LUT P6, RZ, R0, 0x1, RZ, 0xc0, !PT ;  /* 0x0000000100ff7812 */ /* 0x000fc400078cc0ff */
[C---:B------:R-:W-:Y:S02]  /*881f0*/  PRMT R0, R184.reuse, 0x7772, RZ ;  /* 0x00007772b8007816 */ /* 0x040fe400000000ff */
[----:B------:R-:W-:-:S09]  /*88200*/  PRMT R184, R184, 0x7773, RZ ;  /* 0x00007773b8b87816 */ /* 0x000fd200000000ff */
[----:B------:R0:W-:Y:S01]  /*88210*/  @P6 STG.E.U8 desc[UR56][R52.64], R0 ;  /* 0x0000000034006986 */ /* 0x0001e2000c101138 */
[----:B------:R-:W-:-:S13]  /*88220*/  LOP3.LUT P6, RZ, R16, 0x80000000, RZ, 0xc0, !PT ;  /* 0x8000000010ff7812 */ /* 0x000fda00078cc0ff */
        /* <DEDUP_REMOVED lines=15> */
[----:B------:R-:W-:Y:S02]  /*88320*/  PRMT R0, R185, 0x7770, RZ ;  /* 0x00007770b9007816 */ /* 0x000fe400000000ff */
[C---:B------:R-:W-:Y:S02]  /*88330*/  LOP3.LUT P0, RZ, R247.reuse, 0x2000000, RZ, 0xc0, !PT ;  /* 0x02000000f7ff7812 */ /* 0x040fe4000780c0ff */
[C---:B------:R-:W-:Y:S02]  /*88340*/  LOP3.LUT P2, RZ, R247.reuse, 0x1000000, RZ, 0xc0, !PT ;  /* 0x01000000f7ff7812 */ /* 0x040fe4000784c0ff */
[----:B------:R-:W-:Y:S01]  /*88350*/  LOP3.LUT P5, RZ, R247, 0x800000, RZ, 0xc0, !PT ;  /* 0x00800000f7ff7812 */ /* 0x000fe200078ac0ff */
[----:B---3--:R-:W-:Y:S04]  /*88360*/  @P1 STG.E.U8 desc[UR56][R32.64], R181 ;  /* 0x000000b520001986 */ /* 0x008fe8000c101138 */
[----:B----4-:R0:W-:Y:S02]  /*88370*/  @P4 STG.E.U8 desc[UR56][R30.64], R0 ;  /* 0x000000001e004986 */ /* 0x0101e4000c101138 */
[----:B0-----:R-:W-:-:S05]  /*88380*/  PRMT R0, R185, 0x7771, RZ ;  /* 0x00007771b9007816 */ /* 0x001fca00000000ff */
[----:B------:R0:W-:Y:S01]  /*88390*/  @P3 STG.E.U8 desc[UR56][R228.64], R0 ;  /* 0x00000000e4003986 */ /* 0x0001e2000c101138 */
[----:B------:R-:W-:Y:S02]  /*883a0*/  LOP3.LUT P3, RZ, R247, 0x400000, RZ, 0xc0, !PT ;  /* 0x00400000f7ff7812 */ /* 0x000fe4000786c0ff */
[C---:B0-----:R-:W-:Y:S02]  /*883b0*/  PRMT R0, R185.reuse, 0x7772, RZ ;  /* 0x00007772b9007816 */ /* 0x041fe400000000ff */
[----:B------:R-:W-:Y:S01]  /*883c0*/  PRMT R185, R185, 0x7773, RZ ;  /* 0x00007773b9b97816 */ /* 0x000fe200000000ff */
[----:B------:R-:W3:Y:S04]  /*883d0*/  LDL.LU.64 R228, [R1+0x620] ;  /* 0x0006200001e47983 */ /* 0x000ee80000300a00 */
        /* <DEDUP_REMOVED lines=53> */
[----:B0-----:R-:W-:Y:S02]  /*88730*/  PRMT R0, R186, 0x7771, RZ ;  /* 0x00007771ba007816 */ /* 0x001fe400000000ff */
[----:B------:R-:W2:Y:S04]  /*88740*/  LDL.LU.64 R224, [R1+0x5b0] ;  /* 0x0005b00001e07983 */ /* 0x000ea80000300a00 */
[----:B------:R0:W-:Y:S01]  /*88750*/  @P6 STG.E.U8 desc[UR56][R226.64], R0 ;  /* 0x00000000e2006986 */ /* 0x0001e2000c101138 */
[----:B------:R-:W-:Y:S02]  /*88760*/  LOP3.LUT P6, RZ, R16, 0x8000000, RZ, 0xc0, !PT ;  /* 0x0800000010ff7812 */ /* 0x000fe400078cc0ff */
        /* <DEDUP_REMOVED lines=35> */
[----:B--2---:R-:W-:-:S05]  /*889a0*/  PRMT R0, R188, 0x7770, RZ ;  /* 0x00007770bc007816 */ /* 0x004fca00000000ff */
        /* <DEDUP_REMOVED lines=22> */
[----:B------:R-:W-:Y:S01]  /*88b10*/  LOP3.LUT P5, RZ, R247, 0x1, RZ, 0xc0, !PT ;  /* 0x00000001f7ff7812 */ /* 0x000fe200078ac0ff */
[----:B------:R-:W4:Y:S01]  /*88b20*/  LDL.LU.64 R34, [R1+0x538] ;  /* 0x0005380001227983 */ /* 0x000f220000300a00 */
[----:B---3--:R-:W-:-:S13]  /*88b30*/  LOP3.LUT P6, RZ, R248, 0x800000, RZ, 0xc0, !PT ;  /* 0x00800000f8ff7812 */ /* 0x008fda00078cc0ff */
        /* <DEDUP_REMOVED lines=18> */
[----:B--2---:R-:W-:-:S09]  /*88c60*/  PRMT R0, R192, 0x7770, RZ ;  /* 0x00007770c0007816 */ /* 0x004fd200000000ff */
[----:B------:R-:W-:Y:S02]  /*88c70*/  @P6 LOP3.LUT R16, R16, 0x40000, RZ, 0xfc, !PT ;  /* 0x0004000010106812 */ /* 0x000fe400078efcff */
[----:B------:R-:W-:Y:S01]  /*88c80*/  LOP3.LUT P6, RZ, R248, 0x40000000, RZ, 0xc0, !PT ;  /* 0x40000000f8ff7812 */ /* 0x000fe200078cc0ff */
[----:B----4-:R0:W-:Y:S01]  /*88c90*/  @P3 STG.E.U8 desc[UR56][R36.64], R0 ;  /* 0x0000000024003986 */ /* 0x0101e2000c101138 */
[----:B------:R-:W-:Y:S02]  /*88ca0*/  LOP3.LUT R16, R16, 0xfff7ffff, RZ, 0xc0, !PT ;  /* 0xfff7ffff10107812 */ /* 0x000fe400078ec0ff */
[----:B0-----:R-:W-:-:S09]  /*88cb0*/  PRMT R0, R192, 0x7771, RZ ;  /* 0x00007771c0007816 */ /* 0x001fd200000000ff */
[----:B------:R-:W-:Y:S02]  /*88cc0*/  @P6 LOP3.LUT R16, R16, 0x80000, RZ, 0xfc, !PT ;  /* 0x0008000010106812 */ /* 0x000fe400078efcff */
[----:B------:R-:W-:Y:S01]  /*88cd0*/  LOP3.LUT P6, RZ, R248, 0x80000000, RZ, 0xc0, !PT ;  /* 0x80000000f8ff7812 */ /* 0x000fe200078cc0ff */
[----:B------:R-:W2:Y:S04]  /*88ce0*/  LDL.LU.64 R36, [R1+0x530] ;  /* 0x0005300001247983 */ /* 0x000ea80000300a00 */
[----:B------:R0:W-:Y:S02]  /*88cf0*/  @P0 STG.E.U8 desc[UR56][R32.64], R0 ;  /* 0x0000000020000986 */ /* 0x0001e4000c101138 */
        /* <DEDUP_REMOVED lines=61> */
[----:B------:R-:W4:Y:S01]  /*890d0*/  LDL.LU.64 R224, [R1+0x4d0] ;  /* 0x0004d00001e07983 */ /* 0x000f220000300a00 */
        /* <DEDUP_REMOVED lines=19> */
[----:B0-----:R-:W2:Y:S01]  /*89210*/  LDL.LU.64 R226, [R1+0x4c0] ;  /* 0x0004c00001e27983 */ /* 0x001ea20000300a00 */
[----:B------:R-:W-:Y:S02]  /*89220*/  LOP3.LUT R16, R16, 0xfffffbff, RZ, 0xc0, !PT ;  /* 0xfffffbff10107812 */ /* 0x000fe400078ec0ff */
[----:B------:R-:W-:-:S02]  /*89230*/  LOP3.LUT P2, RZ, R248, 0x8000, RZ, 0xc0, !PT ;  /* 0x00008000f8ff7812 */ /* 0x000fc4000784c0ff */
[----:B------:R-:W-:Y:S02]  /*89240*/  LOP3.LUT P3, RZ, R248, 0x4000, RZ, 0xc0, !PT ;  /* 0x00004000f8ff7812 */ /* 0x000fe4000786c0ff */
[----:B------:R-:W-:Y:S02]  /*89250*/  PRMT R0, R191, 0x7770, RZ ;  /* 0x00007770bf007816 */ /* 0x000fe400000000ff */
[----:B------:R-:W-:Y:S02]  /*89260*/  @P6 LOP3.LUT R16, R16, 0x400, RZ, 0xfc, !PT ;  /* 0x0000040010106812 */ /* 0x000fe400078efcff */
[C---:B------:R-:W-:Y:S02]  /*89270*/  LOP3.LUT P6, RZ, R248.reuse, 0x400, RZ, 0xc0, !PT ;  /* 0x00000400f8ff7812 */ /* 0x040fe400078cc0ff */
[C---:B------:R-:W-:Y:S02]  /*89280*/  LOP3.LUT P0, RZ, R248.reuse, 0x2000, RZ, 0xc0, !PT ;  /* 0x00002000f8ff7812 */ /* 0x040fe4000780c0ff */
[----:B------:R-:W-:-:S02]  /*89290*/  LOP3.LUT P5, RZ, R248, 0x1000, RZ, 0xc0, !PT ;  /* 0x00001000f8ff7812 */ /* 0x000fc400078ac0ff */
[----:B------:R-:W-:Y:S01]  /*892a0*/  LOP3.LUT R16, R16, 0xfffff7ff, RZ, 0xc0, !PT ;  /* 0xfffff7ff10107812 */ /* 0x000fe200078ec0ff */
[----:B------:R-:W2:Y:S04]  /*892b0*/  LDL.LU.64 R52, [R1+0x4b0] ;  /* 0x0004b00001347983 */ /* 0x000ea80000300a00 */
[----:B------:R-:W2:Y:S04]  /*892c0*/  LDL.LU.64 R38, [R1+0x4a8] ;  /* 0x0004a80001267983 */ /* 0x000ea80000300a00 */
[----:B------:R-:W2:Y:S04]  /*892d0*/  LDL.LU.64 R34, [R1+0x4a0] ;  /* 0x0004a00001227983 */ /* 0x000ea80000300a00 */
[----:B------:R-:W2:Y:S04]  /*892e0*/  LDL.LU.64 R36, [R1+0x498] ;  /* 0x0004980001247983 */ /* 0x000ea80000300a00 */
[----:B---3--:R0:W-:Y:S01]  /*892f0*/  @P2 STG.E.U8 desc[UR56][R32.64], R0 ;  /* 0x0000000020002986 */ /* 0x0081e2000c101138 */
[----:B------:R-:W-:-:S02]  /*89300*/  @P6 LOP3.LUT R16, R16, 0x800, RZ, 0xfc, !PT ;  /* 0x0000080010106812 */ /* 0x000fc400078efcff */
[----:B------:R-:W-:Y:S02]  /*89310*/  LOP3.LUT P6, RZ, R248, 0x800, RZ, 0xc0, !PT ;  /* 0x00000800f8ff7812 */ /* 0x000fe400078cc0ff */
[C---:B0-----:R-:W-:Y:S01]  /*89320*/  PRMT R0, R191.reuse, 0x7771, RZ ;  /* 0x00007771bf007816 */ /* 0x041fe200000000ff */
[----:B------:R-:W3:Y:S04]  /*89330*/  LDL.LU.64 R32, [R1+0x490] ;  /* 0x0004900001207983 */ /* 0x000ee80000300a00 */
[----:B----4-:R0:W-:Y:S02]  /*89340*/  @P3 STG.E.U8 desc[UR56][R30.64], R0 ;  /* 0x000000001e003986 */ /* 0x0101e4000c101138 */
[C---:B0-----:R-:W-:Y:S02]  /*89350*/  PRMT R0, R191.reuse, 0x7772, RZ ;  /* 0x00007772bf007816 */ /* 0x041fe400000000ff */
[----:B------:R-:W-:Y:S01]  /*89360*/  PRMT R191, R191, 0x7773, RZ ;  /* 0x00007773bfbf7816 */ /* 0x000fe200000000ff */
[----:B------:R-:W4:Y:S04]  /*89370*/  LDL.LU.64 R30, [R1+0x488] ;  /* 0x00048800011e7983 */ /* 0x000f280000300a00 */
[----:B------:R0:W-:Y:S04]  /*89380*/  @P0 STG.E.U8 desc[UR56][R228.64], R0 ;  /* 0x00000000e4000986 */ /* 0x0001e8000c101138 */
[----:B------:R1:W-:Y:S01]  /*89390*/  @P5 STG.E.U8 desc[UR56][R28.64], R191 ;  /* 0x000000bf1c005986 */ /* 0x0003e2000c101138 */
[----:B0-----:R-:W-:-:S03]  /*893a0*/  PRMT R0, R195, 0x7770, RZ ;  /* 0x00007770c3007816 */ /* 0x001fc600000000ff */
[----:B------:R-:W4:Y:S04]  /*893b0*/  LDL.LU.64 R228, [R1+0x480] ;  /* 0x0004800001e47983 */ /* 0x000f280000300a00 */
[----:B-1----:R-:W4:Y:S04]  /*893c0*/  LDL.LU.64 R28, [R1+0x478] ;  /* 0x00047800011c7983 */ /* 0x002f280000300a00 */
        /* <DEDUP_REMOVED lines=8> */
[----:B------:R-:W4:Y:S08]  /*89450*/  LDL.LU.64 R224, [R1+0x470] ;  /* 0x0004700001e07983 */ /* 0x000f300000300a00 */
[----:B--2---:R0:W-:Y:S01]  /*89460*/  @P6 STG.E.U8 desc[UR56][R226.64], R0 ;  /* 0x00000000e2006986 */ /* 0x0041e2000c101138 */
[----:B------:R-:W-:-:S03]  /*89470*/  LOP3.LUT P6, RZ, R16, 0x200, RZ, 0xc0, !PT ;  /* 0x0000020010ff7812 */ /* 0x000fc600078cc0ff */
[----:B0-----:R-:W2:Y:S10]  /*89480*/  LDL.LU.64 R226, [R1+0x468] ;  /* 0x0004680001e27983 */ /* 0x001eb40000300a00 */
[----:B------:R0:W-:Y:S04]  /*89490*/  @P6 STG.E.U8 desc[UR56][R200.64], R195 ;  /* 0x000000c3c8006986 */ /* 0x0001e8000c101138 */
[----:B0-----:R-:W4:Y:S01]  /*894a0*/  LDL.LU.64 R200, [R1+0x2118] ;  /* 0x0021180001c87983 */ /* 0x001f220000300a00 */
[----:B------:R-:W-:-:S02]  /*894b0*/  LOP3.LUT P6, RZ, R16, 0x100, RZ, 0xc0, !PT ;  /* 0x0000010010ff7812 */ /* 0x000fc400078cc0ff */
[C---:B------:R-:W-:Y:S02]  /*894c0*/  LOP3.LUT P1, RZ, R248.reuse, 0x8, RZ, 0xc0, !PT ;  /* 0x00000008f8ff7812 */ /* 0x040fe4000782c0ff */
[C---:B------:R-:W-:Y:S02]  /*894d0*/  LOP3.LUT P4, RZ, R248.reuse, 0x4, RZ, 0xc0, !PT ;  /* 0x00000004f8ff7812 */ /* 0x040fe4000788c0ff */
[C---:B------:R-:W-:Y:S02]  /*894e0*/  LOP3.LUT P2, RZ, R248.reuse, 0x2, RZ, 0xc0, !PT ;  /* 0x00000002f8ff7812 */ /* 0x040fe4000784c0ff */
[----:B------:R-:W-:Y:S02]  /*894f0*/  LOP3.LUT P3, RZ, R248, 0x1, RZ, 0xc0, !PT ;  /* 0x00000001f8ff7812 */ /* 0x000fe4000786c0ff */
[C---:B------:R-:W-:Y:S02]  /*89500*/  LOP3.LUT P0, RZ, R249.reuse, 0x80000000, RZ, 0xc0, !PT ;  /* 0x80000000f9ff7812 */ /* 0x040fe4000780c0ff */
[----:B------:R-:W-:-:S02]  /*89510*/  LOP3.LUT P5, RZ, R249, 0x40000000, RZ, 0xc0, !PT ;  /* 0x40000000f9ff7812 */ /* 0x000fc400078ac0ff */
        /* <DEDUP_REMOVED lines=11> */
[----:B----4-:R-:W-:-:S05]  /*895d0*/  PRMT R0, R200, 0x7770, RZ ;  /* 0x00007770c8007816 */ /* 0x010fca00000000ff */
[----:B------:R0:W-:Y:S02]  /*895e0*/  @P1 STG.E.U8 desc[UR56][R32.64], R0 ;  /* 0x0000000020001986 */ /* 0x0001e4000c101138 */
[C---:B0-----:R-:W-:Y:S02]  /*895f0*/  PRMT R0, R200.reuse, 0x7771, RZ ;  /* 0x00007771c8007816 */ /* 0x041fe400000000ff */
[----:B------:R-:W3:Y:S04]  /*89600*/  LDL.LU.64 R32, [R1+0x460] ;  /* 0x0004600001207983 */ /* 0x000ee80000300a00 */
[----:B------:R0:W-:Y:S02]  /*89610*/  @P4 STG.E.U8 desc[UR56][R30.64], R0 ;  /* 0x000000001e004986 */ /* 0x0001e4000c101138 */
[----:B0-----:R-:W-:-:S02]  /*89620*/  PRMT R0, R200, 0x7772, RZ ;  /* 0x00007772c8007816 */ /* 0x001fc400000000ff */
[----:B------:R-:W-:-:S03]  /*89630*/  PRMT R200, R200, 0x7773, RZ ;  /* 0x00007773c8c87816 */ /* 0x000fc600000000ff */
[----:B------:R0:W-:Y:S04]  /*89640*/  @P2 STG.E.U8 desc[UR56][R228.64], R0 ;  /* 0x00000000e4002986 */ /* 0x0001e8000c101138 */
[----:B------:R-:W-:Y:S01]  /*89650*/  @P3 STG.E.U8 desc[UR56][R28.64], R200 ;  /* 0x000000c81c003986 */ /* 0x000fe2000c101138 */
[----:B0-----:R-:W-:-:S05]  /*89660*/  PRMT R0, R197, 0x7770, RZ ;  /* 0x00007770c5007816 */ /* 0x001fca00000000ff */
[----:B------:R0:W-:Y:S02]  /*89670*/  @P0 STG.E.U8 desc[UR56][R224.64], R0 ;  /* 0x00000000e0000986 */ /* 0x0001e4000c101138 */
[----:B0-----:R-:W-:-:S05]  /*89680*/  PRMT R0, R197, 0x7771, RZ ;  /* 0x00007771c5007816 */ /* 0x001fca00000000ff */
[----:B--2---:R0:W-:Y:S04]  /*89690*/  @P5 STG.E.U8 desc[UR56][R226.64], R0 ;  /* 0x00000000e2005986 */ /* 0x0041e8000c101138 */
[----:B0-----:R-:W2:Y:S04]  /*896a0*/  LDL.LU.64 R226, [R1+0x458] ;  /* 0x0004580001e27983 */ /* 0x001ea80000300a00 */
[----:B------:R-:W4:Y:S01]  /*896b0*/  LDL.LU.64 R30, [R1+0x450] ;  /* 0x00045000011e7983 */ /* 0x000f220000300a00 */
[C---:B------:R-:W-:Y:S02]  /*896c0*/  LOP3.LUT P2, RZ, R249.reuse, 0x20000000, RZ, 0xc0, !PT ;  /* 0x20000000f9ff7812 */ /* 0x040fe4000784c0ff */
[----:B------:R-:W-:-:S02]  /*896d0*/  LOP3.LUT P3, RZ, R249, 0x10000000, RZ, 0xc0, !PT ;  /* 0x10000000f9ff7812 */ /* 0x000fc4000786c0ff */
[----:B------:R-:W-:Y:S02]  /*896e0*/  LOP3.LUT P4, RZ, R249, 0x8000000, RZ, 0xc0, !PT ;  /* 0x08000000f9ff7812 */ /* 0x000fe4000788c0ff */
[----:B------:R-:W-:Y:S02]  /*896f0*/  PRMT R0, R197, 0x7772, RZ ;  /* 0x00007772c5007816 */ /* 0x000fe400000000ff */
[----:B------:R-:W-:Y:S02]  /*89700*/  LOP3.LUT P0, RZ, R249, 0x4000000, RZ, 0xc0, !PT ;  /* 0x04000000f9ff7812 */ /* 0x000fe4000780c0ff */
[----:B------:R-:W-:Y:S01]  /*89710*/  PRMT R197, R197, 0x7773, RZ ;  /* 0x00007773c5c57816 */ /* 0x000fe200000000ff */
[----:B------:R-:W4:Y:S04]  /*89720*/  LDL.LU.64 R228, [R1+0x440] ;  /* 0x0004400001e47983 */ /* 0x000f280000300a00 */
[----:B------:R-:W4:Y:S04]  /*89730*/  LDL.LU.64 R28, [R1+0x438] ;  /* 0x00043800011c7983 */ /* 0x000f280000300a00 */
[----:B------:R-:W4:Y:S04]  /*89740*/  LDL.LU.64 R224, [R1+0x428] ;  /* 0x0004280001e07983 */ /* 0x000f280000300a00 */
[----:B------:R-:W4:Y:S04]  /*89750*/  LDL.LU.64 R52, [R1+0x420] ;  /* 0x0004200001347983 */ /* 0x000f280000300a00 */
[----:B---3--:R0:W-:Y:S02]  /*89760*/  @P2 STG.E.U8 desc[UR56][R32.64], R0 ;  /* 0x0000000020002986 */ /* 0x0081e4000c101138 */
[----:B0-----:R-:W-:-:S02]  /*89770*/  PRMT R0, R201, 0x7770, RZ ;  /* 0x00007770c9007816 */ /* 0x001fc400000000ff */
[----:B--2---:R0:W-:Y:S04]  /*89780*/  @P3 STG.E.U8 desc[UR56][R226.64], R197 ;  /* 0x000000c5e2003986 */ /* 0x0041e8000c101138 */
[----:B----4-:R1:W-:Y:S04]  /*89790*/  @P4 STG.E.U8 desc[UR56][R30.64], R0 ;  /* 0x000000001e004986 */ /* 0x0103e8000c101138 */
[----:B0-----:R-:W2:Y:S01]  /*897a0*/  LDL.LU.64 R226, [R1+0x418] ;  /* 0x0004180001e27983 */ /* 0x001ea20000300a00 */
[----:B-1----:R-:W-:-:S03]  /*897b0*/  PRMT R0, R201, 0x7771, RZ ;  /* 0x00007771c9007816 */ /* 0x002fc600000000ff */
[----:B------:R-:W3:Y:S04]  /*897c0*/  LDL.LU.64 R38, [R1+0x410] ;  /* 0x0004100001267983 */ /* 0x000ee80000300a00 */
[----:B------:R0:W-:Y:S04]  /*897d0*/  @P0 STG.E.U8 desc[UR56][R198.64], R0 ;  /* 0x00000000c6000986 */ /* 0x0001e8000c101138 */
[----:B0-----:R-:W4:Y:S01]  /*897e0*/  LDL.LU.64 R198, [R1+0x2110] ;  /* 0x0021100001c67983 */ /* 0x001f220000300a00 */
[C---:B------:R-:W-:Y:S02]  /*897f0*/  LOP3.LUT P6, RZ, R249.reuse, 0x20000, RZ, 0xc0, !PT ;  /* 0x00020000f9ff7812 */ /* 0x040fe400078cc0ff */
[----:B------:R-:W-:-:S02]  /*89800*/  LOP3.LUT P1, RZ, R249, 0x800000, RZ, 0xc0, !PT ;  /* 0x00800000f9ff7812 */ /* 0x000fc4000782c0ff */
[----:B------:R-:W-:Y:S02]  /*89810*/  LOP3.LUT R221, R221, 0x7fffffff, RZ, 0xc0, !PT ;  /* 0x7fffffffdddd7812 */ /* 0x000fe400078ec0ff */
[----:B------:R-:W-:Y:S02]  /*89820*/  LOP3.LUT R16, R16, 0xffffffef, RZ, 0xc0, !PT ;  /* 0xffffffef10107812 */ /* 0x000fe400078ec0ff */
[----:B------:R-:W-:Y:S02]  /*89830*/  LOP3.LUT P5, RZ, R249, 0x2000000, RZ, 0xc0, !PT ;  /* 0x02000000f9ff7812 */ /* 0x000fe400078ac0ff */
[----:B------:R-:W-:Y:S01]  /*89840*/  PRMT R0, R201, 0x7772, RZ ;  /* 0x00007772c9007816 */ /* 0x000fe200000000ff */
[----:B------:R-:W3:Y:S02]  /*89850*/  LDL.LU.64 R34, [R1+0x408] ;  /* 0x0004080001227983 */ /* 0x000ee40000300a00 */
[----:B------:R-:W-:Y:S02]  /*89860*/  @P6 LOP3.LUT R221, R221, 0x80000000, RZ, 0xfc, !PT ;  /* 0x80000000dddd6812 */ /* 0x000fe400078efcff */
[----:B------:R-:W-:-:S02]  /*89870*/  LOP3.LUT P6, RZ, R249, 0x40000, RZ, 0xc0, !PT ;  /* 0x00040000f9ff7812 */ /* 0x000fc400078cc0ff */
[----:B------:R-:W-:Y:S02]  /*89880*/  @P1 LOP3.LUT R16, R16, 0x10, RZ, 0xfc, !PT ;  /* 0x0000001010101812 */ /* 0x000fe400078efcff */
[----:B------:R-:W-:Y:S02]  /*89890*/  PRMT R201, R201, 0x7773, RZ ;  /* 0x00007773c9c97816 */ /* 0x000fe400000000ff */
[----:B------:R0:W-:Y:S04]  /*898a0*/  @P5 STG.E.U8 desc[UR56][R228.64], R0 ;  /* 0x00000000e4005986 */ /* 0x0001e8000c101138 */
[----:B------:R-:W3:Y:S01]  /*898b0*/  LDL.LU.64 R36, [R1+0x400] ;  /* 0x0004000001247983 */ /* 0x000ee20000300a00 */
[----:B------:R-:W-:Y:S02]  /*898c0*/  LOP3.LUT R16, R16, 0xfffffffe, RZ, 0xc0, !PT ;  /* 0xfffffffe10107812 */ /* 0x000fe400078ec0ff */
[----:B------:R-:W-:Y:S01]  /*898d0*/  LOP3.LUT P1, RZ, R249, 0x1000000, RZ, 0xc0, !PT ;  /* 0x01000000f9ff7812 */ /* 0x000fe2000782c0ff */
[----:B------:R-:W3:Y:S04]  /*898e0*/  LDL.LU.64 R32, [R1+0x3f8] ;  /* 0x0003f80001207983 */ /* 0x000ee80000300a00 */
[----:B------:R-:W3:Y:S01]  /*898f0*/  LDL.LU.64 R30, [R1+0x3f0] ;  /* 0x0003f000011e7983 */ /* 0x000ee20000300a00 */
[----:B------:R-:W-:-:S02]  /*89900*/  @P6 LOP3.LUT R16, R16, 0x1, RZ, 0xfc, !PT ;  /* 0x0000000110106812 */ /* 0x000fc400078efcff */
[----:B------:R-:W-:Y:S01]  /*89910*/  LOP3.LUT P6, RZ, R249, 0x80000, RZ, 0xc0, !PT ;  /* 0x00080000f9ff7812 */ /* 0x000fe200078cc0ff */
[----:B0-----:R-:W3:Y:S01]  /*89920*/  LDL.LU.64 R228, [R1+0x3e8] ;  /* 0x0003e80001e47983 */ /* 0x001ee20000300a00 */
[----:B------:R-:W-:-:S11]  /*89930*/  LOP3.LUT R16, R16, 0xfffffffd, RZ, 0xc0, !PT ;  /* 0xfffffffd10107812 */ /* 0x000fd600078ec0ff */
[----:B------:R-:W-:Y:S02]  /*89940*/  @P6 LOP3.LUT R16, R16, 0x2, RZ, 0xfc, !PT ;  /* 0x0000000210106812 */ /* 0x000fe400078efcff */
[----:B------:R-:W-:Y:S02]  /*89950*/  LOP3.LUT P6, RZ, R249, 0x100000, RZ, 0xc0, !PT ;  /* 0x00100000f9ff7812 */ /* 0x000fe400078cc0ff */
[----:B------:R-:W-:-:S11]  /*89960*/  LOP3.LUT R16, R16, 0xfffffffb, RZ, 0xc0, !PT ;  /* 0xfffffffb10107812 */ /* 0x000fd600078ec0ff */
[----:B------:R-:W-:Y:S02]  /*89970*/  @P6 LOP3.LUT R16, R16, 0x4, RZ, 0xfc, !PT ;  /* 0x0000000410106812 */ /* 0x000fe400078efcff */
[----:B------:R-:W-:Y:S02]  /*89980*/  LOP3.LUT P6, RZ, R249, 0x200000, RZ, 0xc0, !PT ;  /* 0x00200000f9ff7812 */ /* 0x000fe400078cc0ff */
[----:B------:R-:W-:Y:S01]  /*89990*/  LOP3.LUT R16, R16, 0xfffffff7, RZ, 0xc0, !PT ;  /* 0xfffffff710107812 */ /* 0x000fe200078ec0ff */
[----:B------:R-:W-:Y:S10]  /*899a0*/  @P1 STG.E.U8 desc[UR56][R28.64], R201 ;  /* 0x000000c91c001986 */ /* 0x000ff4000c101138 */
[----:B------:R-:W-:-:S04]  /*899b0*/  @P6 LOP3.LUT R16, R16, 0x8, RZ, 0xfc, !PT ;  /* 0x0000000810106812 */ /* 0x000fc800078efcff */
[----:B------:R-:W-:Y:S02]  /*899c0*/  LOP3.LUT P1, RZ, R16, 0x10, RZ, 0xc0, !PT ;  /* 0x0000001010ff7812 */ /* 0x000fe4000782c0ff */
[----:B------:R-:W-:Y:S02]  /*899d0*/  LOP3.LUT P6, RZ, R249, 0x400000, RZ, 0xc0, !PT ;  /* 0x00400000f9ff7812 */ /* 0x000fe400078cc0ff */
[----:B----4-:R-:W-:-:S09]  /*899e0*/  PRMT R0, R198, 0x7770, RZ ;  /* 0x00007770c6007816 */ /* 0x010fd200000000ff */
[----:B------:R0:W-:Y:S04]  /*899f0*/  @P1 STG.E.U8 desc[UR56][R202.64], R0 ;  /* 0x00000000ca001986 */ /* 0x0001e8000c101138 */
[----:B0-----:R-:W4:Y:S01]  /*89a00*/  LDL.LU.64 R202, [R1+0x2108] ;  /* 0x0021080001ca7983 */ /* 0x001f220000300a00 */
[----:B------:R-:W-:-:S03]  /*89a10*/  PRMT R0, R198, 0x7771, RZ ;  /* 0x00007771c6007816 */ /* 0x000fc600000000ff */
[----:B------:R-:W3:Y:S04]  /*89a20*/  LDL.LU.64 R28, [R1+0x3e0] ;  /* 0x0003e000011c7983 */ /* 0x000ee80000300a00 */
[----:B------:R0:W-:Y:S01]  /*89a30*/  @P6 STG.E.U8 desc[UR56][R224.64], R0 ;  /* 0x00000000e0006986 */ /* 0x0001e2000c101138 */
[----:B------:R-:W-:Y:S02]  /*89a40*/  LOP3.LUT P6, RZ, R16, 0x8, RZ, 0xc0, !PT ;  /* 0x0000000810ff7812 */ /* 0x000fe400078cc0ff */
[----:B0-----:R-:W-:Y:S01]  /*89a50*/  PRMT R0, R198, 0x7772, RZ ;  /* 0x00007772c6007816 */ /* 0x001fe200000000ff */
[----:B------:R-:W3:Y:S10]  /*89a60*/  LDL.LU.64 R224, [R1+0x3d8] ;  /* 0x0003d80001e07983 */ /* 0x000ef40000300a00 */
[----:B------:R-:W-:Y:S01]  /*89a70*/  @P6 STG.E.U8 desc[UR56][R52.64], R0 ;  /* 0x0000000034006986 */ /* 0x000fe2000c101138 */
[----:B------:R-:W-:-:S02]  /*89a80*/  LOP3.LUT P6, RZ, R16, 0x4, RZ, 0xc0, !PT ;  /* 0x0000000410ff7812 */ /* 0x000fc400078cc0ff */
[----:B------:R-:W-:-:S11]  /*89a90*/  PRMT R198, R198, 0x7773, RZ ;  /* 0x00007773c6c67816 */ /* 0x000fd600000000ff */
[----:B--2---:R0:W-:Y:S04]  /*89aa0*/  @P6 STG.E.U8 desc[UR56][R226.64], R198 ;  /* 0x000000c6e2006986 */ /* 0x0041e8000c101138 */
[----:B0-----:R-:W2:Y:S01]  /*89ab0*/  LDL.LU.64 R226, [R1+0x3d0] ;  /* 0x0003d00001e27983 */ /* 0x001ea20000300a00 */
[----:B------:R-:W-:Y:S02]  /*89ac0*/  LOP3.LUT P6, RZ, R16, 0x2, RZ, 0xc0, !PT ;  /* 0x0000000210ff7812 */ /* 0x000fe400078cc0ff */
[C---:B------:R-:W-:Y:S02]  /*89ad0*/  LOP3.LUT P2, RZ, R249.reuse, 0x10000, RZ, 0xc0, !PT ;  /* 0x00010000f9ff7812 */ /* 0x040fe4000784c0ff */
[C---:B------:R-:W-:Y:S02]  /*89ae0*/  LOP3.LUT P3, RZ, R249.reuse, 0x8000, RZ, 0xc0, !PT ;  /* 0x00008000f9ff7812 */ /* 0x040fe4000786c0ff */
[----:B------:R-:W-:-:S02]  /*89af0*/  LOP3.LUT P4, RZ, R249, 0x4000, RZ, 0xc0, !PT ;  /* 0x00004000f9ff7812 */ /* 0x000fc4000788c0ff */
[C---:B------:R-:W-:Y:S02]  /*89b00*/  LOP3.LUT P0, RZ, R249.reuse, 0x2000, RZ, 0xc0, !PT ;  /* 0x00002000f9ff7812 */ /* 0x040fe4000780c0ff */
[C---:B------:R-:W-:Y:S02]  /*89b10*/  LOP3.LUT P5, RZ, R249.reuse, 0x1000, RZ, 0xc0, !PT ;  /* 0x00001000f9ff7812 */ /* 0x040fe400078ac0ff */
[----:B------:R-:W-:Y:S02]  /*89b20*/  LOP3.LUT P1, RZ, R249, 0x800, RZ, 0xc0, !PT ;  /* 0x00000800f9ff7812 */ /* 0x000fe4000782c0ff */
[C---:B------:R-:W-:Y:S02]  /*89b30*/  PRMT R0, R199.reuse, 0x7770, RZ ;  /* 0x00007770c7007816 */ /* 0x040fe400000000ff */
[----:B------:R-:W-:Y:S02]  /*89b40*/  PRMT R10, R199, 0x7771, RZ ;  /* 0x00007771c70a7816 */ /* 0x000fe400000000ff */
[----:B----4-:R-:W-:-:S05]  /*89b50*/  PRMT R7, R202, 0x7770, RZ ;  /* 0x00007770ca077816 */ /* 0x010fca00000000ff */
[----:B---3--:R0:W-:Y:S01]  /*89b60*/  @P6 STG.E.U8 desc[UR56][R38.64], R7 ;  /* 0x0000000726006986 */ /* 0x0081e2000c101138 */
[----:B------:R-:W-:Y:S02]  /*89b70*/  LOP3.LUT P6, RZ, R16, 0x1, RZ, 0xc0, !PT ;  /* 0x0000000110ff7812 */ /* 0x000fe400078cc0ff */
[C---:B------:R-:W-:Y:S02]  /*89b80*/  PRMT R8, R202.reuse, 0x7771, RZ ;  /* 0x00007771ca087816 */ /* 0x040fe400000000ff */
[----:B------:R-:W-:-:S09]  /*89b90*/  PRMT R9, R202, 0x7772, RZ ;  /* 0x00007772ca097816 */ /* 0x000fd200000000ff */
[----:B------:R1:W-:Y:S01]  /*89ba0*/  @P6 STG.E.U8 desc[UR56][R34.64], R8 ;  /* 0x0000000822006986 */ /* 0x0003e2000c101138 */
[----:B------:R-:W-:Y:S02]  /*89bb0*/  LOP3.LUT P6, RZ, R221, 0x80000000, RZ, 0xc0, !PT ;  /* 0x80000000ddff7812 */ /* 0x000fe400078cc0ff */
[----:B------:R-:W-:Y:S02]  /*89bc0*/  PRMT R202, R202, 0x7773, RZ ;  /* 0x00007773caca7816 */ /* 0x000fe400000000ff */
[C---:B0-----:R-:W-:Y:S02]  /*89bd0*/  PRMT R7, R199.reuse, 0x7772, RZ ;  /* 0x00007772c7077816 */ /* 0x041fe400000000ff */
[----:B------:R-:W-:-:S07]  /*89be0*/  PRMT R199, R199, 0x7773, RZ ;  /* 0x00007773c7c77816 */ /* 0x000fce00000000ff */
[----:B------:R0:W-:Y:S01]  /*89bf0*/  @P6 STG.E.U8 desc[UR56][R36.64], R9 ;  /* 0x0000000924006986 */ /* 0x0001e2000c101138 */
[----:B------:R-:W-:-:S03]  /*89c00*/  LOP3.LUT P6, RZ, R249, 0x400, RZ, 0xc0, !PT ;  /* 0x00000400f9ff7812 */ /* 0x000fc600078cc0ff */
[----:B------:R-:W-:Y:S01]  /*89c10*/  @P2 STG.E.U8 desc[UR56][R32.64], R202 ;  /* 0x000000ca20002986 */ /* 0x000fe2000c101138 */
[----:B-1----:R-:W-:-:S03]  /*89c20*/  PRMT R8, R203, 0x7770, RZ ;  /* 0x00007770cb087816 */ /* 0x002fc600000000ff */
[----:B------:R1:W-:Y:S04]  /*89c30*/  @P3 STG.E.U8 desc[UR56][R30.64], R0 ;  /* 0x000000001e003986 */ /* 0x0003e8000c101138 */
[----:B------:R3:W-:Y:S04]  /*89c40*/  @P4 STG.E.U8 desc[UR56][R228.64], R10 ;  /* 0x0000000ae4004986 */ /* 0x0007e8000c101138 */
[----:B------:R4:W-:Y:S04]  /*89c50*/  @P0 STG.E.U8 desc[UR56][R28.64], R7 ;  /* 0x000000071c000986 */ /* 0x0009e8000c101138 */
[----:B------:R2:W-:Y:S01]  /*89c60*/  @P5 STG.E.U8 desc[UR56][R224.64], R199 ;  /* 0x000000c7e0005986 */ /* 0x0005e2000c101138 */
[----:B0-----:R-:W-:-:S03]  /*89c70*/  PRMT R9, R203, 0x7771, RZ ;  /* 0x00007771cb097816 */ /* 0x001fc600000000ff */
[----:B-1----:R-:W2:Y:S04]  /*89c80*/  LDL.LU.64 R30, [R1+0x3c0] ;  /* 0x0003c000011e7983 */ /* 0x002ea80000300a00 */
[----:B---3--:R-:W3:Y:S04]  /*89c90*/  LDL.LU.64 R228, [R1+0x3b8] ;  /* 0x0003b80001e47983 */ /* 0x008ee80000300a00 */
[----:B----4-:R-:W4:Y:S04]  /*89ca0*/  LDL.LU.64 R28, [R1+0x3b0] ;  /* 0x0003b000011c7983 */ /* 0x010f280000300a00 */
[----:B--2---:R0:W-:Y:S04]  /*89cb0*/  @P1 STG.E.U8 desc[UR56][R226.64], R8 ;  /* 0x00000008e2001986 */ /* 0x0041e8000c101138 */
[----:B------:R-:W2:Y:S04]  /*89cc0*/  LDL.LU.64 R224, [R1+0x3a0] ;  /* 0x0003a00001e07983 */ /* 0x000ea80000300a00 */
[----:B------:R1:W-:Y:S04]  /*89cd0*/  @P6 STG.E.U8 desc[UR56][R204.64], R9 ;  /* 0x00000009cc006986 */ /* 0x0003e8000c101138 */
[----:B0-----:R-:W2:Y:S04]  /*89ce0*/  LDL.LU.64 R226, [R1+0x398] ;  /* 0x0003980001e27983 */ /* 0x001ea80000300a00 */
[----:B-1----:R-:W4:Y:S01]  /*89cf0*/  LDL.LU.64 R204, [R1+0x2100] ;  /* 0x0021000001cc7983 */ /* 0x002f220000300a00 */
[----:B------:R-:W-:-:S02]  /*89d00*/  LOP3.LUT P2, RZ, R249, 0x200, RZ, 0xc0, !PT ;  /* 0x00000200f9ff7812 */ /* 0x000fc4000784c0ff */
[C---:B------:R-:W-:Y:S02]  /*89d10*/  LOP3.LUT P3, RZ, R249.reuse, 0x100, RZ, 0xc0, !PT ;  /* 0x00000100f9ff7812 */ /* 0x040fe4000786c0ff */
[C---:B------:R-:W-:Y:S02]  /*89d20*/  LOP3.LUT P4, RZ, R249.reuse, 0x80, RZ, 0xc0, !PT ;  /* 0x00000080f9ff7812 */ /* 0x040fe4000788c0ff */
[----:B------:R-:W-:Y:S02]  /*89d30*/  LOP3.LUT P0, RZ, R249, 0x40, RZ, 0xc0, !PT ;  /* 0x00000040f9ff7812 */ /* 0x000fe4000780c0ff */
[C---:B------:R-:W-:Y:S02]  /*89d40*/  PRMT R0, R203.reuse, 0x7772, RZ ;  /* 0x00007772cb007816 */ /* 0x040fe400000000ff */
[----:B------:R-:W-:Y:S01]  /*89d50*/  PRMT R203, R203, 0x7773, RZ ;  /* 0x00007773cbcb7816 */ /* 0x000fe200000000ff */
[----:B------:R-:W2:Y:S04]  /*89d60*/  LDL.LU.64 R56, [R1+0x390] ;  /* 0x0003900001387983 */ /* 0x000ea80000300a00 */
[----:B------:R-:W2:Y:S04]  /*89d70*/  LDL.LU.64 R52, [R1+0x388] ;  /* 0x0003880001347983 */ /* 0x000ea80000300a00 */
[----:B------:R-:W2:Y:S04]  /*89d80*/  LDL.LU.64 R38, [R1+0x380] ;  /* 0x0003800001267983 */ /* 0x000ea80000300a00 */
[----:B------:R-:W2:Y:S04]  /*89d90*/  LDL.LU.64 R34, [R1+0x378] ;  /* 0x0003780001227983 */ /* 0x000ea80000300a00 */
[----:B------:R-:W2:Y:S04]  /*89da0*/  LDL.LU.64 R36, [R1+0x370] ;  /* 0x0003700001247983 */ /* 0x000ea80000300a00 */
[----:B------:R-:W2:Y:S01]  /*89db0*/  LDL.LU.64 R32, [R1+0x368] ;  /* 0x0003680001207983 */ /* 0x000ea20000300a00 */
[----:B------:R-:W-:-:S04]  /*89dc0*/  LOP3.LUT P5, RZ, R249, 0x10, RZ, 0xc0, !PT ;  /* 0x00000010f9ff7812 */ /* 0x000fc800078ac0ff */
[----:B------:R-:W-:Y:S02]  /*89dd0*/  P2R R11, PR, RZ, 0x20 ;  /* 0x00000020ff0b7803 */ /* 0x000fe40000000000 */
[----:B------:R-:W-:Y:S01]  /*89de0*/  LOP3.LUT P5, RZ, R249, 0x20, RZ, 0xc0, !PT ;  /* 0x00000020f9ff7812 */ /* 0x000fe200078ac0ff */
[----:B------:R-:W-:Y:S04]  /*89df0*/  @P2 STG.E.U8 desc[UR56][R30.64], R0 ;  /* 0x000000001e002986 */ /* 0x000fe8000c101138 */
[----:B---3--:R-:W-:Y:S01]  /*89e00*/  @P3 STG.E.U8 desc[UR56][R228.64], R203 ;  /* 0x000000cbe4003986 */ /* 0x008fe2000c101138 */
[C---:B----4-:R-:W-:Y:S02]  /*89e10*/  PRMT R7, R204.reuse, 0x7770, RZ ;  /* 0x00007770cc077816 */ /* 0x050fe400000000ff */
[----:B------:R-:W-:-:S03]  /*89e20*/  PRMT R10, R204, 0x7771, RZ ;  /* 0x00007771cc0a7816 */ /* 0x000fc600000000ff */
[----:B------:R-:W-:Y:S04]  /*89e30*/  @P4 STG.E.U8 desc[UR56][R28.64], R7 ;  /* 0x000000071c004986 */ /* 0x000fe8000c101138 */
[----:B------:R0:W-:Y:S04]  /*89e40*/  @P0 STG.E.U8 desc[UR56][R208.64], R10 ;  /* 0x0000000ad0000986 */ /* 0x0001e8000c101138 */
[----:B0-----:R-:W3:Y:S01]  /*89e50*/  LDL.LU.64 R208, [R1+0x20f8] ;  /* 0x0020f80001d07983 */ /* 0x001ee20000300a00 */
[----:B------:R-:W-:-:S03]  /*89e60*/  PRMT R8, R204, 0x7772, RZ ;  /* 0x00007772cc087816 */ /* 0x000fc600000000ff */
[----:B------:R-:W4:Y:S01]  /*89e70*/  LDL.LU.64 R30, [R1+0x360] ;  /* 0x00036000011e7983 */ /* 0x000f220000300a00 */
[----:B------:R-:W-:-:S03]  /*89e80*/  PRMT R204, R204, 0x7773, RZ ;  /* 0x00007773cccc7816 */ /* 0x000fc600000000ff */
[----:B------:R-:W4:Y:S04]  /*89e90*/  LDL.LU.64 R228, [R1+0x358] ;  /* 0x0003580001e47983 */ /* 0x000f280000300a00 */
[----:B--2---:R0:W-:Y:S01]  /*89ea0*/  @P5 STG.E.U8 desc[UR56][R224.64], R8 ;  /* 0x00000008e0005986 */ /* 0x0041e2000c101138 */
[----:B------:R-:W-:-:S03]  /*89eb0*/  ISETP.NE.AND P5, PT, R11, RZ, PT ;  /* 0x000000ff0b00720c */ /* 0x000fc60003fa5270 */
[----:B------:R-:W2:Y:S04]  /*89ec0*/  LDL.LU.64 R28, [R1+0x350] ;  /* 0x00035000011c7983 */ /* 0x000ea80000300a00 */
[----:B0-----:R-:W2:Y:S06]  /*89ed0*/  LDL.LU.64 R224, [R1+0x348] ;  /* 0x0003480001e07983 */ /* 0x001eac0000300a00 */
[----:B------:R0:W-:Y:S04]  /*89ee0*/  @P5 STG.E.U8 desc[UR56][R226.64], R204 ;  /* 0x000000cce2005986 */ /* 0x0001e8000c101138 */
[----:B0-----:R-:W2:Y:S01]  /*89ef0*/  LDL.LU.64 R226, [R1+0x340] ;  /* 0x0003400001e27983 */ /* 0x001ea20000300a00 */
[----:B------:R-:W-:-:S04]  /*89f00*/  LOP3.LUT P1, RZ, R250, 0x40000000, RZ, 0xc0, !PT ;  /* 0x40000000faff7812 */ /* 0x000fc8000782c0ff */
[----:B------:R-:W-:Y:S02]  /*89f10*/  P2R R16, PR, RZ, 0x2 ;  /* 0x00000002ff107803 */ /* 0x000fe40000000000 */
        /* <DEDUP_REMOVED lines=8> */
[----:B------:R-:W-:Y:S02]  /*89fa0*/  LOP3.LUT P1, RZ, R249, 0x8, RZ, 0xc0, !PT ;  /* 0x00000008f9ff7812 */ /* 0x000fe4000782c0ff */
[----:B------:R-:W-:Y:S02]  /*89fb0*/  PRMT R8, R205, 0x7770, RZ ;  /* 0x00007770cd087816 */ /* 0x000fe400000000ff */
[C---:B------:R-:W-:Y:S02]  /*89fc0*/  LOP3.LUT P6, RZ, R250.reuse, 0x20000000, RZ, 0xc0, !PT ;  /* 0x20000000faff7812 */ /* 0x040fe400078cc0ff */
[C---:B------:R-:W-:Y:S02]  /*89fd0*/  LOP3.LUT P2, RZ, R250.reuse, 0x10000000, RZ, 0xc0, !PT ;  /* 0x10000000faff7812 */ /* 0x040fe4000784c0ff */
[----:B------:R-:W-:-:S02]  /*89fe0*/  LOP3.LUT P3, RZ, R250, 0x8000000, RZ, 0xc0, !PT ;  /* 0x08000000faff7812 */ /* 0x000fc4000786c0ff */
[C---:B------:R-:W-:Y:S02]  /*89ff0*/  LOP3.LUT P4, RZ, R250.reuse, 0x4000000, RZ, 0xc0, !PT ;  /* 0x04000000faff7812 */ /* 0x040fe4000788c0ff */
[C---:B------:R-:W-:Y:S02]  /*8a000*/  LOP3.LUT P0, RZ, R250.reuse, 0x2000000, RZ, 0xc0, !PT ;  /* 0x02000000faff7812 */ /* 0x040fe4000780c0ff */
[----:B------:R-:W-:Y:S02]  /*8a010*/  LOP3.LUT P5, RZ, R250, 0x1000000, RZ, 0xc0, !PT ;  /* 0x01000000faff7812 */ /* 0x000fe400078ac0ff */
[----:B------:R-:W-:Y:S02]  /*8a020*/  PRMT R10, R205, 0x7771, RZ ;  /* 0x00007771cd0a7816 */ /* 0x000fe400000000ff */
[----:B---3--:R-:W-:-:S05]  /*8a030*/  PRMT R0, R208, 0x7770, RZ ;  /* 0x00007770d0007816 */ /* 0x008fca00000000ff */
[----:B------:R0:W-:Y:S01]  /*8a040*/  @P1 STG.E.U8 desc[UR56][R56.64], R0 ;  /* 0x0000000038001986 */ /* 0x0001e2000c101138 */
[----:B------:R-:W-:Y:S02]  /*8a050*/  ISETP.NE.AND P1, PT, R12, RZ, PT ;  /* 0x000000ff0c00720c */ /* 0x000fe40003f25270 */
[C---:B------:R-:W-:Y:S02]  /*8a060*/  PRMT R9, R208.reuse, 0x7771, RZ ;  /* 0x00007771d0097816 */ /* 0x040fe400000000ff */
[----:B------:R-:W-:-:S09]  /*8a070*/  PRMT R7, R208, 0x7772, RZ ;  /* 0x00007772d0077816 */ /* 0x000fd200000000ff */
[----:B------:R-:W-:Y:S01]  /*8a080*/  @P1 STG.E.U8 desc[UR56][R52.64], R9 ;  /* 0x0000000934001986 */ /* 0x000fe2000c101138 */
[----:B------:R-:W-:Y:S02]  /*8a090*/  ISETP.NE.AND P1, PT, R13, RZ, PT ;  /* 0x000000ff0d00720c */ /* 0x000fe40003f25270 */
[----:B------:R-:W-:-:S11]  /*8a0a0*/  PRMT R208, R208, 0x7773, RZ ;  /* 0x00007773d0d07816 */ /* 0x000fd600000000ff */
[----:B------:R1:W-:Y:S01]  /*8a0b0*/  @P1 STG.E.U8 desc[UR56][R38.64], R7 ;  /* 0x0000000726001986 */ /* 0x0003e2000c101138 */
[----:B------:R-:W-:-:S13]  /*8a0c0*/  ISETP.NE.AND P1, PT, R14, RZ, PT ;  /* 0x000000ff0e00720c */ /* 0x000fda0003f25270 */
[----:B------:R-:W-:Y:S01]  /*8a0d0*/  @P1 STG.E.U8 desc[UR56][R34.64], R208 ;  /* 0x000000d022001986 */ /* 0x000fe2000c101138 */
[----:B------:R-:W-:Y:S02]  /*8a0e0*/  ISETP.NE.AND P1, PT, R15, RZ, PT ;  /* 0x000000ff0f00720c */ /* 0x000fe40003f25270 */
[C---:B0-----:R-:W-:Y:S02]  /*8a0f0*/  PRMT R0, R205.reuse, 0x7772, RZ ;  /* 0x00007772cd007816 */ /* 0x041fe400000000ff */
[----:B------:R-:W-:-:S09]  /*8a100*/  PRMT R205, R205, 0x7773, RZ ;  /* 0x00007773cdcd7816 */ /* 0x000fd200000000ff */
[----:B------:R0:W-:Y:S01]  /*8a110*/  @P1 STG.E.U8 desc[UR56][R36.64], R8 ;  /* 0x0000000824001986 */ /* 0x0001e2000c101138 */
[----:B------:R-:W-:Y:S02]  /*8a120*/  ISETP.NE.AND P1, PT, R16, RZ, PT ;  /* 0x000000ff1000720c */ /* 0x000fe40003f25270 */
[C---:B-1----:R-:W-:Y:S02]  /*8a130*/  PRMT R7, R209.reuse, 0x7770, RZ ;  /* 0x00007770d1077816 */ /* 0x042fe400000000ff */
[C---:B------:R-:W-:Y:S02]  /*8a140*/  PRMT R9, R209.reuse, 0x7771, RZ ;  /* 0x00007771d1097816 */ /* 0x040fe400000000ff */
[C---:B0-----:R-:W-:Y:S02]  /*8a150*/  PRMT R8, R209.reuse, 0x7772, RZ ;  /* 0x00007772d1087816 */ /* 0x041fe400000000ff */
[----:B------:R-:W-:-:S05]  /*8a160*/  PRMT R209, R209, 0x7773, RZ ;  /* 0x00007773d1d17816 */ /* 0x000fca00000000ff */
[----:B------:R0:W-:Y:S04]  /*8a170*/  @P1 STG.E.U8 desc[UR56][R32.64], R10 ;  /* 0x0000000a20001986 */ /* 0x0001e8000c101138 */
[----:B----4-:R1:W-:Y:S04]  /*8a180*/  @P6 STG.E.U8 desc[UR56][R30.64], R0 ;  /* 0x000000001e006986 */ /* 0x0103e8000c101138 */
[----:B------:R-:W-:Y:S04]  /*8a190*/  @P2 STG.E.U8 desc[UR56][R228.64], R205 ;  /* 0x000000cde4002986 */ /* 0x000fe8000c101138 */
[----:B--2---:R-:W-:Y:S04]  /*8a1a0*/  @P3 STG.E.U8 desc[UR56][R28.64], R7 ;  /* 0x000000071c003986 */ /* 0x004fe8000c101138 */
[----:B------:R-:W-:Y:S04]  /*8a1b0*/  @P4 STG.E.U8 desc[UR56][R224.64], R9 ;  /* 0x00000009e0004986 */ /* 0x000fe8000c101138 */
[----:B------:R-:W-:Y:S04]  /*8a1c0*/  @P0 STG.E.U8 desc[UR56][R226.64], R8 ;  /* 0x00000008e2000986 */ /* 0x000fe8000c101138 */
[----:B------:R2:W-:Y:S04]  /*8a1d0*/  @P5 STG.E.U8 desc[UR56][R206.64], R209 ;  /* 0x000000d1ce005986 */ /* 0x0005e8000c101138 */
[----:B0-----:R-:W3:Y:S04]  /*8a1e0*/  LDL.LU.64 R32, [R1+0x330] ;  /* 0x0003300001207983 */ /* 0x001ee80000300a00 */
[----:B-1----:R-:W4:Y:S04]  /*8a1f0*/  LDL.LU.64 R30, [R1+0x320] ;  /* 0x00032000011e7983 */ /* 0x002f280000300a00 */
[----:B--2---:R-:W2:Y:S01]  /*8a200*/  LDL.LU.64 R206, [R1+0x20f0] ;  /* 0x0020f00001ce7983 */ /* 0x004ea20000300a00 */
[----:B------:R-:W-:-:S02]  /*8a210*/  LOP3.LUT P1, RZ, R250, 0x800000, RZ, 0xc0, !PT ;  /* 0x00800000faff7812 */ /* 0x000fc4000782c0ff */
[----:B------:R-:W-:Y:S01]  /*8a220*/  LOP3.LUT P2, RZ, R250, 0x400000, RZ, 0xc0, !PT ;  /* 0x00400000faff7812 */ /* 0x000fe2000784c0ff */
[----:B------:R-:W4:Y:S04]  /*8a230*/  LDL.LU.64 R228, [R1+0x318] ;  /* 0x0003180001e47983 */ /* 0x000f280000300a00 */
[----:B------:R-:W4:Y:S04]  /*8a240*/  LDL.LU.64 R226, [R1+0x310] ;  /* 0x0003100001e27983 */ /* 0x000f280000300a00 */
[----:B------:R-:W4:Y:S04]  /*8a250*/  LDL.LU.64 R28, [R1+0x308] ;  /* 0x00030800011c7983 */ /* 0x000f280000300a00 */
[----:B------:R-:W4:Y:S04]  /*8a260*/  LDL.LU.64 R224, [R1+0x300] ;  /* 0x0003000001e07983 */ /* 0x000f280000300a00 */
[----:B------:R-:W4:Y:S04]  /*8a270*/  LDL.LU.64 R52, [R1+0x2f8] ;  /* 0x0002f80001347983 */ /* 0x000f280000300a00 */
[----:B------:R-:W4:Y:S01]  /*8a280*/  LDL.LU.64 R38, [R1+0x2f0] ;  /* 0x0002f00001267983 */ /* 0x000f220000300a00 */
[----:B--2---:R-:W-:-:S02]  /*8a290*/  PRMT R0, R206, 0x7770, RZ ;  /* 0x00007770ce007816 */ /* 0x004fc400000000ff */
[----:B------:R-:W-:-:S03]  /*8a2a0*/  PRMT R10, R206, 0x7771, RZ ;  /* 0x00007771ce0a7816 */ /* 0x000fc600000000ff */
[----:B---3--:R-:W-:Y:S04]  /*8a2b0*/  @P1 STG.E.U8 desc[UR56][R32.64], R0 ;  /* 0x0000000020001986 */ /* 0x008fe8000c101138 */
[----:B------:R0:W-:Y:S04]  /*8a2c0*/  @P2 STG.E.U8 desc[UR56][R210.64], R10 ;  /* 0x0000000ad2002986 */ /* 0x0001e8000c101138 */
[----:B0-----:R-:W2:Y:S04]  /*8a2d0*/  LDL.LU.64 R210, [R1+0x20e8] ;  /* 0x0020e80001d27983 */ /* 0x001ea80000300a00 */
[----:B------:R-:W3:Y:S04]  /*8a2e0*/  LDL.LU.64 R34, [R1+0x2e8] ;  /* 0x0002e80001227983 */ /* 0x000ee80000300a00 */
[----:B------:R-:W3:Y:S01]  /*8a2f0*/  LDL.LU.64 R36, [R1+0x2e0] ;  /* 0x0002e00001247983 */ /* 0x000ee20000300a00 */
[----:B------:R-:W-:-:S02]  /*8a300*/  LOP3.LUT P0, RZ, R250, 0x40000, RZ, 0xc0, !PT ;  /* 0x00040000faff7812 */ /* 0x000fc4000780c0ff */
[C---:B------:R-:W-:Y:S02]  /*8a310*/  LOP3.LUT P3, RZ, R250.reuse, 0x200000, RZ, 0xc0, !PT ;  /* 0x00200000faff7812 */ /* 0x040fe4000786c0ff */
[C---:B------:R-:W-:Y:S01]  /*8a320*/  LOP3.LUT P4, RZ, R250.reuse, 0x100000, RZ, 0xc0, !PT ;  /* 0x00100000faff7812 */ /* 0x040fe2000788c0ff */
[----:B------:R-:W3:Y:S01]  /*8a330*/  LDL.LU.64 R32, [R1+0x2d0] ;  /* 0x0002d00001207983 */ /* 0x000ee20000300a00 */
[----:B------:R-:W-:Y:S02]  /*8a340*/  P2R R9, PR, RZ, 0x1 ;  /* 0x00000001ff097803 */ /* 0x000fe40000000000 */
[----:B------:R-:W-:Y:S02]  /*8a350*/  LOP3.LUT P0, RZ, R250, 0x80000, RZ, 0xc0, !PT ;  /* 0x00080000faff7812 */ /* 0x000fe4000780c0ff */
[C---:B------:R-:W-:Y:S02]  /*8a360*/  PRMT R7, R206.reuse, 0x7772, RZ ;  /* 0x00007772ce077816 */ /* 0x040fe400000000ff */
[----:B------:R-:W-:-:S03]  /*8a370*/  PRMT R206, R206, 0x7773, RZ ;  /* 0x00007773cece7816 */ /* 0x000fc600000000ff */
[----:B----4-:R0:W-:Y:S04]  /*8a380*/  @P3 STG.E.U8 desc[UR56][R30.64], R7 ;  /* 0x000000071e003986 */ /* 0x0101e8000c101138 */
[----:B------:R-:W-:Y:S04]  /*8a390*/  @P4 STG.E.U8 desc[UR56][R228.64], R206 ;  /* 0x000000cee4004986 */ /* 0x000fe8000c101138 */
[----:B0-----:R-:W4:Y:S01]  /*8a3a0*/  LDL.LU.64 R30, [R1+0x2c8] ;  /* 0x0002c800011e7983 */ /* 0x001f220000300a00 */
        /* <DEDUP_REMOVED lines=11> */
[C---:B------:R-:W-:Y:S02]  /*8a460*/  PRMT R7, R207.reuse, 0x7770, RZ ;  /* 0x00007770cf077816 */ /* 0x040fe400000000ff */
[----:B------:R-:W-:Y:S02]  /*8a470*/  PRMT R10, R207, 0x7771, RZ ;  /* 0x00007771cf0a7816 */ /* 0x000fe400000000ff */
[----:B--2---:R-:W-:-:S05]  /*8a480*/  PRMT R8, R210, 0x7770, RZ ;  /* 0x00007770d2087816 */ /* 0x004fca00000000ff */
[----:B------:R0:W-:Y:S04]  /*8a490*/  @P0 STG.E.U8 desc[UR56][R226.64], R8 ;  /* 0x00000008e2000986 */ /* 0x0001e8000c101138 */
[----:B0-----:R-:W2:Y:S01]  /*8a4a0*/  LDL.LU.64 R226, [R1+0x2c0] ;  /* 0x0002c00001e27983 */ /* 0x001ea20000300a00 */
[----:B------:R-:W-:Y:S02]  /*8a4b0*/  ISETP.NE.AND P0, PT, R9, RZ, PT ;  /* 0x000000ff0900720c */ /* 0x000fe40003f05270 */
[C---:B------:R-:W-:Y:S02]  /*8a4c0*/  PRMT R9, R210.reuse, 0x7771, RZ ;  /* 0x00007771d2097816 */ /* 0x040fe400000000ff */
[C---:B------:R-:W-:Y:S02]  /*8a4d0*/  PRMT R0, R210.reuse, 0x7772, RZ ;  /* 0x00007772d2007816 */ /* 0x040fe400000000ff */
[----:B------:R-:W-:-:S02]  /*8a4e0*/  PRMT R210, R210, 0x7773, RZ ;  /* 0x00007773d2d27816 */ /* 0x000fc400000000ff */
[----:B------:R-:W-:Y:S01]  /*8a4f0*/  PRMT R8, R207, 0x7772, RZ ;  /* 0x00007772cf087816 */ /* 0x000fe200000000ff */
[----:B------:R-:W2:Y:S04]  /*8a500*/  LDL.LU.64 R228, [R1+0x2b8] ;  /* 0x0002b80001e47983 */ /* 0x000ea80000300a00 */
[----:B------:R0:W-:Y:S04]  /*8a510*/  @P0 STG.E.U8 desc[UR56][R28.64], R9 ;  /* 0x000000091c000986 */ /* 0x0001e8000c101138 */
[----:B------:R1:W-:Y:S01]  /*8a520*/  @P5 STG.E.U8 desc[UR56][R224.64], R0 ;  /* 0x00000000e0005986 */ /* 0x0003e2000c101138 */
[----:B------:R-:W-:-:S02]  /*8a530*/  ISETP.NE.AND P5, PT, R11, RZ, PT ;  /* 0x000000ff0b00720c */ /* 0x000fc40003fa5270 */
[----:B------:R-:W-:Y:S01]  /*8a540*/  PRMT R207, R207, 0x7773, RZ ;  /* 0x00007773cfcf7816 */ /* 0x000fe200000000ff */
[----:B0-----:R-:W2:Y:S10]  /*8a550*/  LDL.LU.64 R28, [R1+0x2b0] ;  /* 0x0002b000011c7983 */ /* 0x001eb40000300a00 */
[----:B------:R-:W-:Y:S01]  /*8a560*/  @P5 STG.E.U8 desc[UR56][R52.64], R210 ;  /* 0x000000d234005986 */ /* 0x000fe2000c101138 */
[----:B------:R-:W-:-:S03]  /*8a570*/  ISETP.NE.AND P5, PT, R12, RZ, PT ;  /* 0x000000ff0c00720c */ /* 0x000fc60003fa5270 */
[----:B-1----:R-:W2:Y:S10]  /*8a580*/  LDL.LU.64 R224, [R1+0x2a8] ;  /* 0x0002a80001e07983 */ /* 0x002eb40000300a00 */
[----:B------:R-:W-:Y:S01]  /*8a590*/  @P5 STG.E.U8 desc[UR56][R38.64], R7 ;  /* 0x0000000726005986 */ /* 0x000fe2000c101138 */
[----:B------:R-:W-:-:S13]  /*8a5a0*/  ISETP.NE.AND P5, PT, R13, RZ, PT ;  /* 0x000000ff0d00720c */ /* 0x000fda0003fa5270 */
[----:B---3--:R-:W-:Y:S01]  /*8a5b0*/  @P5 STG.E.U8 desc[UR56][R34.64], R10 ;  /* 0x0000000a22005986 */ /* 0x008fe2000c101138 */
[----:B------:R-:W-:-:S13]  /*8a5c0*/  ISETP.NE.AND P5, PT, R14, RZ, PT ;  /* 0x000000ff0e00720c */ /* 0x000fda0003fa5270 */
[----:B------:R-:W-:Y:S01]  /*8a5d0*/  @P5 STG.E.U8 desc[UR56][R36.64], R8 ;  /* 0x0000000824005986 */ /* 0x000fe2000c101138 */
[----:B------:R-:W-:-:S13]  /*8a5e0*/  ISETP.NE.AND P5, PT, R15, RZ, PT ;  /* 0x000000ff0f00720c */ /* 0x000fda0003fa5270 */
[----:B------:R0:W-:Y:S04]  /*8a5f0*/  @P5 STG.E.U8 desc[UR56][R212.64], R207 ;  /* 0x000000cfd4005986 */ /* 0x0001e8000c101138 */
[----:B0-----:R-:W3:Y:S01]  /*8a600*/  LDL.LU.64 R212, [R1+0x20e0] ;  /* 0x0020e00001d47983 */ /* 0x001ee20000300a00 */
[----:B------:R-:W-:-:S04]  /*8a610*/  LOP3.LUT P6, RZ, R250, 0x400, RZ, 0xc0, !PT ;  /* 0x00000400faff7812 */ /* 0x000fc800078cc0ff */
[----:B------:R-:W-:Y:S02]  /*8a620*/  P2R R16, PR, RZ, 0x40 ;  /* 0x00000040ff107803 */ /* 0x000fe40000000000 */
[C---:B------:R-:W-:Y:S02]  /*8a630*/  LOP3.LUT P6, RZ, R250.reuse, 0x800, RZ, 0xc0, !PT ;  /* 0x00000800faff7812 */ /* 0x040fe400078cc0ff */
[C---:B------:R-:W-:Y:S02]  /*8a640*/  PRMT R0, R211.reuse, 0x7770, RZ ;  /* 0x00007770d3007816 */ /* 0x040fe400000000ff */
[----:B------:R-:W-:Y:S02]  /*8a650*/  LOP3.LUT P2, RZ, R250, 0x200, RZ, 0xc0, !PT ;  /* 0x00000200faff7812 */ /* 0x000fe4000784c0ff */
[----:B------:R-:W-:-:S07]  /*8a660*/  PRMT R9, R211, 0x7771, RZ ;  /* 0x00007771d3097816 */ /* 0x000fce00000000ff */
[----:B------:R-:W-:Y:S01]  /*8a670*/  @P6 STG.E.U8 desc[UR56][R32.64], R0 ;  /* 0x0000000020006986 */ /* 0x000fe2000c101138 */
[----:B------:R-:W-:Y:S02]  /*8a680*/  ISETP.NE.AND P6, PT, R16, RZ, PT ;  /* 0x000000ff1000720c */ /* 0x000fe40003fc5270 */
[----:B------:R-:W-:-:S11]  /*8a690*/  PRMT R7, R211, 0x7772, RZ ;  /* 0x00007772d3077816 */ /* 0x000fd600000000ff */
[----:B----4-:R-:W-:Y:S04]  /*8a6a0*/  @P6 STG.E.U8 desc[UR56][R30.64], R9 ;  /* 0x000000091e006986 */ /* 0x010fe8000c101138 */
[----:B--2---:R0:W-:Y:S04]  /*8a6b0*/  @P2 STG.E.U8 desc[UR56][R226.64], R7 ;  /* 0x00000007e2002986 */ /* 0x0041e8000c101138 */
[----:B0-----:R-:W2:Y:S01]  /*8a6c0*/  LDL.LU.64 R226, [R1+0x298] ;  /* 0x0002980001e27983 */ /* 0x001ea20000300a00 */
[C---:B------:R-:W-:Y:S02]  /*8a6d0*/  LOP3.LUT P1, RZ, R250.reuse, 0x100, RZ, 0xc0, !PT ;  /* 0x00000100faff7812 */ /* 0x040fe4000782c0ff */
[----:B------:R-:W-:-:S02]  /*8a6e0*/  LOP3.LUT P3, RZ, R250, 0x80, RZ, 0xc0, !PT ;  /* 0x00000080faff7812 */ /* 0x000fc4000786c0ff */
[C---:B------:R-:W-:Y:S02]  /*8a6f0*/  LOP3.LUT P4, RZ, R250.reuse, 0x40, RZ, 0xc0, !PT ;  /* 0x00000040faff7812 */ /* 0x040fe4000788c0ff */
[C---:B------:R-:W-:Y:S02]  /*8a700*/  LOP3.LUT P0, RZ, R250.reuse, 0x20, RZ, 0xc0, !PT ;  /* 0x00000020faff7812 */ /* 0x040fe4000780c0ff */
[----:B------:R-:W-:Y:S01]  /*8a710*/  PRMT R211, R211, 0x7773, RZ ;  /* 0x00007773d3d37816 */ /* 0x000fe200000000ff */
[----:B------:R-:W4:Y:S04]  /*8a720*/  LDL.LU.64 R30, [R1+0x290] ;  /* 0x00029000011e7983 */ /* 0x000f280000300a00 */
[----:B------:R-:W-:Y:S01]  /*8a730*/  @P1 STG.E.U8 desc[UR56][R228.64], R211 ;  /* 0x000000d3e4001986 */ /* 0x000fe2000c101138 */
[----:B------:R-:W-:-:S02]  /*8a740*/  LOP3.LUT P5, RZ, R250, 0x10, RZ, 0xc0, !PT ;  /* 0x00000010faff7812 */ /* 0x000fc400078ac0ff */
[C---:B---3--:R-:W-:Y:S02]  /*8a750*/  PRMT R8, R212.reuse, 0x7770, RZ ;  /* 0x00007770d4087816 */ /* 0x048fe400000000ff */
[C---:B------:R-:W-:Y:S02]  /*8a760*/  PRMT R10, R212.reuse, 0x7771, RZ ;  /* 0x00007771d40a7816 */ /* 0x040fe400000000ff */
[C---:B------:R-:W-:Y:S01]  /*8a770*/  PRMT R0, R212.reuse, 0x7772, RZ ;  /* 0x00007772d4007816 */ /* 0x040fe200000000ff */
[----:B------:R-:W-:Y:S04]  /*8a780*/  @P3 STG.E.U8 desc[UR56][R28.64], R8 ;  /* 0x000000081c003986 */ /* 0x000fe8000c101138 */
[----:B------:R-:W-:Y:S04]  /*8a790*/  @P4 STG.E.U8 desc[UR56][R224.64], R10 ;  /* 0x0000000ae0004986 */ /* 0x000fe8000c101138 */
[----:B------:R0:W-:Y:S04]  /*8a7a0*/  @P0 STG.E.U8 desc[UR56][R216.64], R0 ;  /* 0x00000000d8000986 */ /* 0x0001e8000c101138 */
[----:B0-----:R-:W3:Y:S04]  /*8a7b0*/  LDL.LU.64 R216, [R1+0x20d8] ;  /* 0x0020d80001d87983 */ /* 0x001ee80000300a00 */
[----:B------:R-:W4:Y:S04]  /*8a7c0*/  LDL.LU.64 R228, [R1+0x288] ;  /* 0x0002880001e47983 */ /* 0x000f280000300a00 */
[----:B------:R-:W4:Y:S04]  /*8a7d0*/  LDL.LU.64 R28, [R1+0x280] ;  /* 0x00028000011c7983 */ /* 0x000f280000300a00 */
[----:B------:R-:W4:Y:S04]  /*8a7e0*/  LDL.LU.64 R34, [R1+0x278] ;  /* 0x0002780001227983 */ /* 0x000f280000300a00 */
[----:B------:R-:W4:Y:S04]  /*8a7f0*/  LDL.LU.64 R224, [R1+0x270] ;  /* 0x0002700001e07983 */ /* 0x000f280000300a00 */
[----:B------:R-:W4:Y:S01]  /*8a800*/  LDL.LU.64 R36, [R1+0x268] ;  /* 0x0002680001247983 */ /* 0x000f220000300a00 */
[----:B------:R-:W-:-:S05]  /*8a810*/  PRMT R212, R212, 0x7773, RZ ;  /* 0x00007773d4d47816 */ /* 0x000fca00000000ff */
[----:B--2---:R0:W-:Y:S04]  /*8a820*/  @P5 STG.E.U8 desc[UR56][R226.64], R212 ;  /* 0x000000d4e2005986 */ /* 0x0041e8000c101138 */
[----:B0-----:R-:W2:Y:S04]  /*8a830*/  LDL.LU.64 R226, [R1+0x260] ;  /* 0x0002600001e27983 */ /* 0x001ea80000300a00 */
[----:B------:R-:W2:Y:S01]  /*8a840*/  LDL.LU.64 R32, [R1+0x258] ;  /* 0x0002580001207983 */ /* 0x000ea20000300a00 */
[----:B------:R-:W-:Y:S02]  /*8a850*/  LOP3.LUT P1, RZ, R222, 0x4000000, RZ, 0xc0, !PT ;  /* 0x04000000deff7812 */ /* 0x000fe4000782c0ff */
[----:B------:R-:W-:-:S02]  /*8a860*/  LOP3.LUT P4, RZ, R250, 0x1, RZ, 0xc0, !PT ;  /* 0x00000001faff7812 */ /* 0x000fc4000788c0ff */
[----:B------:R-:W-:Y:S02]  /*8a870*/  P2R R15, PR, RZ, 0x2 ;  /* 0x00000002ff0f7803 */ /* 0x000fe40000000000 */
[----:B------:R-:W-:Y:S02]  /*8a880*/  LOP3.LUT P1, RZ, R222, 0x8000000, RZ, 0xc0, !PT ;  /* 0x08000000deff7812 */ /* 0x000fe4000782c0ff */
[C---:B------:R-:W-:Y:S02]  /*8a890*/  LOP3.LUT P2, RZ, R250.reuse, 0x8, RZ, 0xc0, !PT ;  /* 0x00000008faff7812 */ /* 0x040fe4000784c0ff */
[----:B------:R-:W-:Y:S02]  /*8a8a0*/  LOP3.LUT P3, RZ, R250, 0x4, RZ, 0xc0, !PT ;  /* 0x00000004faff7812 */ /* 0x000fe4000786c0ff */
[----:B------:R-:W-:Y:S02]  /*8a8b0*/  P2R R10, PR, RZ, 0x10 ;  /* 0x00000010ff0a7803 */ /* 0x000fe40000000000 */
[----:B------:R-:W-:-:S02]  /*8a8c0*/  P2R R14, PR, RZ, 0x2 ;  /* 0x00000002ff0e7803 */ /* 0x000fc40000000000 */
[----:B------:R-:W-:Y:S02]  /*8a8d0*/  LOP3.LUT P4, RZ, R250, 0x2, RZ, 0xc0, !PT ;  /* 0x00000002faff7812 */ /* 0x000fe4000788c0ff */
        /* <DEDUP_REMOVED lines=8> */
[C---:B---3--:R-:W-:Y:S02]  /*8a960*/  PRMT R7, R216.reuse, 0x7770, RZ ;  /* 0x00007770d8077816 */ /* 0x048fe400000000ff */
[C---:B------:R-:W-:Y:S02]  /*8a970*/  PRMT R9, R216.reuse, 0x7771, RZ ;  /* 0x00007771d8097816 */ /* 0x040fe400000000ff */
[----:B------:R-:W-:Y:S01]  /*8a980*/  PRMT R8, R216, 0x7772, RZ ;  /* 0x00007772d8087816 */ /* 0x000fe200000000ff */
[----:B----4-:R0:W-:Y:S04]  /*8a990*/  @P2 STG.E.U8 desc[UR56][R30.64], R7 ;  /* 0x000000071e002986 */ /* 0x0101e8000c101138 */
[----:B------:R1:W-:Y:S04]  /*8a9a0*/  @P3 STG.E.U8 desc[UR56][R228.64], R9 ;  /* 0x00000009e4003986 */ /* 0x0003e8000c101138 */
[----:B------:R3:W-:Y:S01]  /*8a9b0*/  @P4 STG.E.U8 desc[UR56][R28.64], R8 ;  /* 0x000000081c004986 */ /* 0x0007e2000c101138 */
[----:B------:R-:W-:-:S02]  /*8a9c0*/  ISETP.NE.AND P4, PT, R10, RZ, PT ;  /* 0x000000ff0a00720c */ /* 0x000fc40003f85270 */
[----:B------:R-:W-:Y:S02]  /*8a9d0*/  PRMT R216, R216, 0x7773, RZ ;  /* 0x00007773d8d87816 */ /* 0x000fe400000000ff */
[C---:B------:R-:W-:Y:S02]  /*8a9e0*/  PRMT R10, R213.reuse, 0x7771, RZ ;  /* 0x00007771d50a7816 */ /* 0x040fe400000000ff */
[----:B0-----:R-:W-:Y:S01]  /*8a9f0*/  PRMT R7, R213, 0x7772, RZ ;  /* 0x00007772d5077816 */ /* 0x001fe200000000ff */
[----:B------:R-:W4:Y:S06]  /*8aa00*/  LDL.LU.64 R30, [R1+0x248] ;  /* 0x00024800011e7983 */ /* 0x000f2c0000300a00 */
[----:B------:R-:W-:Y:S04]  /*8aa10*/  @P4 STG.E.U8 desc[UR56][R34.64], R216 ;  /* 0x000000d822004986 */ /* 0x000fe8000c101138 */
[----:B------:R0:W-:Y:S01]  /*8aa20*/  @P1 STG.E.U8 desc[UR56][R224.64], R0 ;  /* 0x00000000e0001986 */ /* 0x0001e2000c101138 */
[----:B------:R-:W-:-:S03]  /*8aa30*/  ISETP.NE.AND P1, PT, R11, RZ, PT ;  /* 0x000000ff0b00720c */ /* 0x000fc60003f25270 */
[----:B-1----:R-:W4:Y:S01]  /*8aa40*/  LDL.LU.64 R228, [R1+0x240] ;  /* 0x0002400001e47983 */ /* 0x002f220000300a00 */
[----:B------:R-:W-:-:S03]  /*8aa50*/  PRMT R213, R213, 0x7773, RZ ;  /* 0x00007773d5d57816 */ /* 0x000fc600000000ff */
[----:B---3--:R-:W3:Y:S01]  /*8aa60*/  LDL.LU.64 R28, [R1+0x238] ;  /* 0x00023800011c7983 */ /* 0x008ee20000300a00 */
[----:B------:R-:W-:-:S03]  /*8aa70*/  PRMT R8, R217, 0x7770, RZ ;  /* 0x00007770d9087816 */ /* 0x000fc600000000ff */
[----:B0-----:R-:W3:Y:S04]  /*8aa80*/  LDL.LU.64 R224, [R1+0x228] ;  /* 0x0002280001e07983 */ /* 0x001ee80000300a00 */
[----:B------:R-:W-:Y:S01]  /*8aa90*/  @P1 STG.E.U8 desc[UR56][R36.64], R10 ;  /* 0x0000000a24001986 */ /* 0x000fe2000c101138 */
[----:B------:R-:W-:-:S13]  /*8aaa0*/  ISETP.NE.AND P1, PT, R12, RZ, PT ;  /* 0x000000ff0c00720c */ /* 0x000fda0003f25270 */
[----:B--2---:R0:W-:Y:S01]  /*8aab0*/  @P1 STG.E.U8 desc[UR56][R226.64], R7 ;  /* 0x00000007e2001986 */ /* 0x0041e2000c101138 */
[----:B------:R-:W-:-:S03]  /*8aac0*/  ISETP.NE.AND P1, PT, R13, RZ, PT ;  /* 0x000000ff0d00720c */ /* 0x000fc60003f25270 */
[----:B0-----:R-:W2:Y:S10]  /*8aad0*/  LDL.LU.64 R226, [R1+0x218] ;  /* 0x0002180001e27983 */ /* 0x001eb40000300a00 */
[----:B------:R-:W-:Y:S01]  /*8aae0*/  @P1 STG.E.U8 desc[UR56][R32.64], R213 ;  /* 0x000000d520001986 */ /* 0x000fe2000c101138 */
[----:B------:R-:W-:-:S13]  /*8aaf0*/  ISETP.NE.AND P1, PT, R14, RZ, PT ;  /* 0x000000ff0e00720c */ /* 0x000fda0003f25270 */
[----:B------:R0:W-:Y:S04]  /*8ab00*/  @P1 STG.E.U8 desc[UR56][R214.64], R8 ;  /* 0x00000008d6001986 */ /* 0x0001e8000c101138 */
[----:B0-----:R-:W2:Y:S01]  /*8ab10*/  LDL.LU.64 R214, [R1+0x20d0] ;  /* 0x0020d00001d67983 */ /* 0x001ea20000300a00 */
[----:B------:R-:W-:Y:S02]  /*8ab20*/  LOP3.LUT P5, RZ, R222, 0x800000, RZ, 0xc0, !PT ;  /* 0x00800000deff7812 */ /* 0x000fe400078ac0ff */
[----:B------:R-:W-:Y:S02]  /*8ab30*/  ISETP.NE.AND P1, PT, R15, RZ, PT ;  /* 0x000000ff0f00720c */ /* 0x000fe40003f25270 */
[C---:B------:R-:W-:Y:S02]  /*8ab40*/  PRMT R9, R217.reuse, 0x7771, RZ ;  /* 0x00007771d9097816 */ /* 0x040fe400000000ff */
[----:B------:R-:W-:-:S02]  /*8ab50*/  PRMT R0, R217, 0x7772, RZ ;  /* 0x00007772d9007816 */ /* 0x000fc400000000ff */
[----:B------:R-:W-:Y:S02]  /*8ab60*/  P2R R17, PR, RZ, 0x20 ;  /* 0x00000020ff117803 */ /* 0x000fe40000000000 */
[C---:B------:R-:W-:Y:S01]  /*8ab70*/  LOP3.LUT P5, RZ, R222.reuse, 0x1000000, RZ, 0xc0, !PT ;  /* 0x01000000deff7812 */ /* 0x040fe200078ac0ff */
[----:B------:R-:W2:Y:S03]  /*8ab80*/  LDL.LU.64 R32, [R1+0x208] ;  /* 0x0002080001207983 */ /* 0x000ea60000300a00 */
[----:B------:R-:W-:Y:S02]  /*8ab90*/  P2R R16, PR, RZ, 0x20 ;  /* 0x00000020ff107803 */ /* 0x000fe40000000000 */
[----:B------:R-:W-:Y:S02]  /*8aba0*/  LOP3.LUT P5, RZ, R222, 0x2000000, RZ, 0xc0, !PT ;  /* 0x02000000deff7812 */ /* 0x000fe400078ac0ff */
[----:B------:R-:W-:Y:S01]  /*8abb0*/  PRMT R217, R217, 0x7773, RZ ;  /* 0x00007773d9d97816 */ /* 0x000fe200000000ff */
[----:B----4-:R0:W-:Y:S10]  /*8abc0*/  @P1 STG.E.U8 desc[UR56][R30.64], R9 ;  /* 0x000000091e001986 */ /* 0x0101f4000c101138 */
[----:B------:R1:W-:Y:S01]  /*8abd0*/  @P5 STG.E.U8 desc[UR56][R228.64], R0 ;  /* 0x00000000e4005986 */ /* 0x0003e2000c101138 */
[----:B------:R-:W-:-:S03]  /*8abe0*/  ISETP.NE.AND P5, PT, R16, RZ, PT ;  /* 0x000000ff1000720c */ /* 0x000fc60003fa5270 */
[----:B0-----:R-:W4:Y:S04]  /*8abf0*/  LDL.LU.64 R30, [R1+0x200] ;  /* 0x00020000011e7983 */ /* 0x001f280000300a00 */
[----:B-1----:R-:W4:Y:S06]  /*8ac00*/  LDL.LU.64 R228, [R1+0x1f8] ;  /* 0x0001f80001e47983 */ /* 0x002f2c0000300a00 */
[----:B---3--:R-:W-:Y:S01]  /*8ac10*/  @P5 STG.E.U8 desc[UR56][R28.64], R217 ;  /* 0x000000d91c005986 */ /* 0x008fe2000c101138 */
[----:B------:R-:W-:-:S02]  /*8ac20*/  ISETP.NE.AND P5, PT, R17, RZ, PT ;  /* 0x000000ff1100720c */ /* 0x000fc40003fa5270 */
[----:B--2---:R-:W-:-:S11]  /*8ac30*/  PRMT R7, R214, 0x7770, RZ ;  /* 0x00007770d6077816 */ /* 0x004fd600000000ff */
[----:B------:R0:W-:Y:S04]  /*8ac40*/  @P5 STG.E.U8 desc[UR56][R218.64], R7 ;  /* 0x00000007da005986 */ /* 0x0001e8000c101138 */
[----:B0-----:R-:W2:Y:S01]  /*8ac50*/  LDL.LU.64 R218, [R1+0x20c8] ;  /* 0x0020c80001da7983 */ /* 0x001ea20000300a00 */
[C---:B------:R-:W-:Y:S02]  /*8ac60*/  LOP3.LUT P2, RZ, R222.reuse, 0x400000, RZ, 0xc0, !PT ;  /* 0x00400000deff7812 */ /* 0x040fe4000784c0ff */
[----:B------:R-:W-:Y:S02]  /*8ac70*/  LOP3.LUT P0, RZ, R222, 0x200000, RZ, 0xc0, !PT ;  /* 0x00200000deff7812 */ /* 0x000fe4000780c0ff */
[C---:B------:R-:W-:Y:S02]  /*8ac80*/  PRMT R10, R214.reuse, 0x7771, RZ ;  /* 0x00007771d60a7816 */ /* 0x040fe400000000ff */
[----:B------:R-:W-:Y:S01]  /*8ac90*/  PRMT R8, R214, 0x7772, RZ ;  /* 0x00007772d6087816 */ /* 0x000fe200000000ff */
[----:B------:R-:W3:Y:S06]  /*8aca0*/  LDL.LU.64 R28, [R1+0x1f0] ;  /* 0x0001f000011c7983 */ /* 0x000eec0000300a00 */
[----:B------:R-:W-:Y:S04]  /*8acb0*/  @P2 STG.E.U8 desc[UR56][R224.64], R10 ;  /* 0x0000000ae0002986 */ /* 0x000fe8000c101138 */
[----:B------:R0:W-:Y:S04]  /*8acc0*/  @P0 STG.E.U8 desc[UR56][R4.64], R8 ;  /* 0x0000000804000986 */ /* 0x0001e8000c101138 */
[----:B0-----:R-:W4:Y:S01]  /*8acd0*/  LDL.LU.64 R4, [R1+0x20c0] ;  /* 0x0020c00001047983 */ /* 0x001f220000300a00 */
[----:B------:R-:W-:-:S02]  /*8ace0*/  LOP3.LUT P6, RZ, R222, 0x100000, RZ, 0xc0, !PT ;  /* 0x00100000deff7812 */ /* 0x000fc400078cc0ff */
[----:B------:R-:W-:Y:S02]  /*8acf0*/  LOP3.LUT P3, RZ, R222, 0x80000, RZ, 0xc0, !PT ;  /* 0x00080000deff7812 */ /* 0x000fe4000786c0ff */
[----:B------:R-:W-:Y:S01]  /*8ad00*/  PRMT R214, R214, 0x7773, RZ ;  /* 0x00007773d6d67816 */ /* 0x000fe200000000ff */
[----:B------:R-:W3:Y:S08]  /*8ad10*/  LDL.LU.64 R224, [R1+0x1e8] ;  /* 0x0001e80001e07983 */ /* 0x000ef00000300a00 */
[----:B------:R-:W-:Y:S01]  /*8ad20*/  @P6 STG.E.U8 desc[UR56][R226.64], R214 ;  /* 0x000000d6e2006986 */ /* 0x000fe2000c101138 */
[----:B--2---:R-:W-:-:S05]  /*8ad30*/  PRMT R0, R218, 0x7770, RZ ;  /* 0x00007770da007816 */ /* 0x004fca00000000ff */
[----:B------:R0:W-:Y:S04]  /*8ad40*/  @P3 STG.E.U8 desc[UR56][R2.64], R0 ;  /* 0x0000000002003986 */ /* 0x0001e8000c101138 */
[----:B0-----:R-:W2:Y:S04]  /*8ad50*/  LDL.LU.64 R2, [R1+0x20b8] ;  /* 0x0020b80001027983 */ /* 0x001ea80000300a00 */
[----:B------:R-:W3:Y:S01]  /*8ad60*/  LDL.LU.64 R226, [R1+0x1e0] ;  /* 0x0001e00001e27983 */ /* 0x000ee20000300a00 */
[----:B------:R-:W-:-:S03]  /*8ad70*/  LOP3.LUT P4, RZ, R222, 0x4000, RZ, 0xc0, !PT ;  /* 0x00004000deff7812 */ /* 0x000fc6000788c0ff */
[----:B------:R-:W3:Y:S01]  /*8ad80*/  LDL.LU.64 R36, [R1+0x1d8] ;  /* 0x0001d80001247983 */ /* 0x000ee20000300a00 */
[----:B----4-:R-:W-:Y:S02]  /*8ad90*/  ISETP.LT.AND P6, PT, R5, UR4, !P4 ;  /* 0x0000000405007c0c */ /* 0x010fe4000e7c1270 */
[C---:B------:R-:W-:Y:S01]  /*8ada0*/  PRMT R9, R218.reuse, 0x7771, RZ ;  /* 0x00007771da097816 */ /* 0x040fe200000000ff */
[----:B------:R-:W-:Y:S01]  /*8adb0*/  ULDC UR4, c[0x0][0x228] ;  /* 0x00008a0000047ab9 */ /* 0x000fe20000000800 */
[----:B------:R-:W-:-:S09]  /*8adc0*/  PRMT R7, R218, 0x7772, RZ ;  /* 0x00007772da077816 */ /* 0x000fd200000000ff */
[----:B------:R0:W-:Y:S01]  /*8add0*/  @P6 STG.E.U8 desc[UR56][R32.64], R9 ;  /* 0x0000000920006986 */ /* 0x0001e2000c101138 */
[----:B------:R-:W-:Y:S01]  /*8ade0*/  ISETP.LT.AND P6, PT, R4, UR4, !P4 ;  /* 0x0000000404007c0c */ /* 0x000fe2000e7c1270 */
[----:B------:R-:W-:Y:S02]  /*8adf0*/  ULDC UR4, c[0x0][0x228] ;  /* 0x00008a0000047ab9 */ /* 0x000fe40000000800 */
[----:B0-----:R-:W4:Y:S10]  /*8ae00*/  LDL.LU.64 R32, [R1+0x1d0] ;  /* 0x0001d00001207983 */ /* 0x001f340000300a00 */
[----:B------:R0:W-:Y:S01]  /*8ae10*/  @P6 STG.E.U8 desc[UR56][R30.64], R7 ;  /* 0x000000071e006986 */ /* 0x0001e2000c101138 */
[----:B------:R-:W-:-:S02]  /*8ae20*/  PRMT R218, R218, 0x7773, RZ ;  /* 0x00007773dada7816 */ /* 0x000fc400000000ff */
[----:B------:R-:W-:Y:S01]  /*8ae30*/  LOP3.LUT P1, RZ, R222, 0x8000, RZ, 0xc0, !PT ;  /* 0x00008000deff7812 */ /* 0x000fe2000782c0ff */
[----:B0-----:R-:W4:Y:S01]  /*8ae40*/  LDL.LU.64 R30, [R1+0x1c8] ;  /* 0x0001c800011e7983 */ /* 0x001f220000300a00 */
[C---:B------:R-:W-:Y:S02]  /*8ae50*/  PRMT R0, R215.reuse, 0x7770, RZ ;  /* 0x00007770d7007816 */ /* 0x040fe400000000ff */
[C---:B------:R-:W-:Y:S02]  /*8ae60*/  PRMT R8, R215.reuse, 0x7771, RZ ;  /* 0x00007771d7087816 */ /* 0x040fe400000000ff */
[----:B------:R-:W-:Y:S02]  /*8ae70*/  PRMT R7, R215, 0x7772, RZ ;  /* 0x00007772d7077816 */ /* 0x000fe400000000ff */
[----:B--2---:R-:W-:Y:S01]  /*8ae80*/  ISETP.LT.AND P6, PT, R3, UR4, !P4 ;  /* 0x0000000403007c0c */ /* 0x004fe2000e7c1270 */
[----:B------:R-:W-:-:S12]  /*8ae90*/  ULDC UR4, c[0x0][0x228] ;  /* 0x00008a0000047ab9 */ /* 0x000fd80000000800 */
[----:B------:R0:W-:Y:S01]  /*8aea0*/  @P6 STG.E.U8 desc[UR56][R228.64], R218 ;  /* 0x000000dae4006986 */ /* 0x0001e2000c101138 */
[----:B------:R-:W-:Y:S01]  /*8aeb0*/  ISETP.LT.AND P6, PT, R2, UR4, !P1 ;  /* 0x0000000402007c0c */ /* 0x000fe2000cfc1270 */
[----:B------:R-:W-:Y:S02]  /*8aec0*/  ULDC UR4, c[0x0][0x228] ;  /* 0x00008a0000047ab9 */ /* 0x000fe40000000800 */
[----:B0-----:R-:W2:Y:S10]  /*8aed0*/  LDL.LU.64 R228, [R1+0x1c0] ;  /* 0x0001c00001e47983 */ /* 0x001eb40000300a00 */
[----:B---3--:R0:W-:Y:S01]  /*8aee0*/  @P6 STG.E.U8 desc[UR56][R28.64], R0 ;  /* 0x000000001c006986 */ /* 0x0081e2000c101138 */
[----:B------:R-:W-:Y:S01]  /*8aef0*/  ISETP.LT.AND P6, PT, R5, UR4, !P1 ;  /* 0x0000000405007c0c */ /* 0x000fe2000cfc1270 */
[----:B------:R-:W-:-:S02]  /*8af00*/  ULDC UR4, c[0x0][0x228] ;  /* 0x00008a0000047ab9 */ /* 0x000fc40000000800 */
[----:B0-----:R-:W3:Y:S04]  /*8af10*/  LDL.LU.64 R28, [R1+0x1b8] ;  /* 0x0001b800011c7983 */ /* 0x001ee80000300a00 */
[----:B------:R-:W3:Y:S06]  /*8af20*/  LDL.LU R251, [R1+0xb0] ;  /* 0x0000b00001fb7983 */ /* 0x000eec0000300800 */
[----:B------:R0:W-:Y:S01]  /*8af30*/  @P6 STG.E.U8 desc[UR56][R224.64], R8 ;  /* 0x00000008e0006986 */ /* 0x0001e2000c101138 */
[----:B------:R-:W-:Y:S01]  /*8af40*/  ISETP.LT.AND P6, PT, R4, UR4, !P1 ;  /* 0x0000000404007c0c */ /* 0x000fe2000cfc1270 */
[----:B------:R-:W-:-:S02]  /*8af50*/  ULDC UR4, c[0x0][0x228] ;  /* 0x00008a0000047ab9 */ /* 0x000fc40000000800 */
[----:B0-----:R-:W3:Y:S10]  /*8af60*/  LDL.LU.64 R224, [R1+0x1b0] ;  /* 0x0001b00001e07983 */ /* 0x001ef40000300a00 */
[----:B------:R0:W-:Y:S04]  /*8af70*/  @P6 STG.E.U8 desc[UR56][R226.64], R7 ;  /* 0x00000007e2006986 */ /* 0x0001e8000c101138 */
[----:B0-----:R-:W3:Y:S01]  /*8af80*/  LDL.LU.64 R226, [R1+0x1a8] ;  /* 0x0001a80001e27983 */ /* 0x001ee20000300a00 */
[----:B------:R-:W-:-:S02]  /*8af90*/  ISETP.LT.AND P6, PT, R3, UR4, !P1 ;  /* 0x0000000403007c0c */ /* 0x000fc4000cfc1270 */
[----:B------:R-:W-:Y:S02]  /*8afa0*/  PRMT R215, R215, 0x7773, RZ ;  /* 0x00007773d7d77816 */ /* 0x000fe400000000ff */
[----:B------:R-:W-:Y:S01]  /*8afb0*/  LOP3.LUT P3, RZ, R222, 0x10000, RZ, 0xc0, !PT ;  /* 0x00010000deff7812 */ /* 0x000fe2000786c0ff */
[----:B------:R-:W-:Y:S01]  /*8afc0*/  ULDC UR4, c[0x0][0x228] ;  /* 0x00008a0000047ab9 */ /* 0x000fe20000000800 */
[----:B------:R-:W-:-:S07]  /*8afd0*/  PRMT R0, R219, 0x7770, RZ ;  /* 0x00007770db007816 */ /* 0x000fce00000000ff */
[----:B------:R-:W-:Y:S01]  /*8afe0*/  @P6 STG.E.U8 desc[UR56][R36.64], R215 ;  /* 0x000000d724006986 */ /* 0x000fe2000c101138 */
[----:B------:R-:W-:Y:S01]  /*8aff0*/  ISETP.LT.AND P6, PT, R2, UR4, !P3 ;  /* 0x0000000402007c0c */ /* 0x000fe2000dfc1270 */
[----:B------:R-:W-:Y:S01]  /*8b000*/  ULDC UR4, c[0x0][0x228] ;  /* 0x00008a0000047ab9 */ /* 0x000fe20000000800 */
[----:B------:R-:W-:-:S11]  /*8b010*/  PRMT R8, R219, 0x7771, RZ ;  /* 0x00007771db087816 */ /* 0x000fd600000000ff */
[----:B----4-:R0:W-:Y:S01]  /*8b020*/  @P6 STG.E.U8 desc[UR56][R32.64], R0 ;  /* 0x0000000020006986 */ /* 0x0101e2000c101138 */
[----:B------:R-:W-:Y:S01]  /*8b030*/  ISETP.LT.AND P6, PT, R5, UR4, !P3 ;  /* 0x0000000405007c0c */ /* 0x000fe2000dfc1270 */
[----:B------:R-:W-:Y:S02]  /*8b040*/  ULDC UR4, c[0x0][0x228] ;  /* 0x00008a0000047ab9 */ /* 0x000fe40000000800 */
[----:B0-----:R-:W4:Y:S10]  /*8b050*/  LDL.LU.64 R32, [R1+0x1a0] ;  /* 0x0001a00001207983 */ /* 0x001f340000300a00 */
[----:B------:R0:W-:Y:S01]  /*8b060*/  @P6 STG.E.U8 desc[UR56][R30.64], R8 ;  /* 0x000000081e006986 */ /* 0x0001e2000c101138 */
[----:B------:R-:W-:-:S02]  /*8b070*/  ISETP.LT.AND P6, PT, R4, UR4, !P3 ;  /* 0x0000000404007c0c */ /* 0x000fc4000dfc1270 */
[C---:B------:R-:W-:Y:S01]  /*8b080*/  PRMT R7, R219.reuse, 0x7772, RZ ;  /* 0x00007772db077816 */ /* 0x040fe200000000ff */
[----:B------:R-:W-:Y:S01]  /*8b090*/  ULDC UR4, c[0x0][0x228] ;  /* 0x00008a0000047ab9 */ /* 0x000fe20000000800 */
[----:B------:R-:W-:Y:S01]  /*8b0a0*/  LOP3.LUT P4, RZ, R222, 0x20000, RZ, 0xc0, !PT ;  /* 0x00020000deff7812 */ /* 0x000fe2000788c0ff */
[----:B------:R-:W1:Y:S04]  /*8b0b0*/  LDS.128 R8, [R6] ;  /* 0x0000000006087984 */ /* 0x000e680000000c00 */
[----:B0-----:R-:W4:Y:S01]  /*8b0c0*/  LDL.LU.64 R30, [R1+0x198] ;  /* 0x00019800011e7983 */ /* 0x001f220000300a00 */
[----:B------:R-:W-:-:S03]  /*8b0d0*/  PRMT R219, R219, 0x7773, RZ ;  /* 0x00007773dbdb7816 */ /* 0x000fc600000000ff */
[----:B--2---:R0:W-:Y:S01]  /*8b0e0*/  @P6 STG.E.U8 desc[UR56][R228.64], R7 ;  /* 0x00000007e4006986 */ /* 0x0041e2000c101138 */
[----:B------:R-:W-:Y:S01]  /*8b0f0*/  ISETP.LT.AND P6, PT, R3, UR4, !P3 ;  /* 0x0000000403007c0c */ /* 0x000fe2000dfc1270 */
[----:B------:R-:W-:Y:S02]  /*8b100*/  ULDC UR4, c[0x0][0x228] ;  /* 0x00008a0000047ab9 */ /* 0x000fe40000000800 */
[----:B0-----:R-:W2:Y:S10]  /*8b110*/  LDL.LU.64 R228, [R1+0x190] ;  /* 0x0001900001e47983 */ /* 0x001eb40000300a00 */
[----:B---3--:R0:W-:Y:S01]  /*8b120*/  @P6 STG.E.U8 desc[UR56][R28.64], R219 ;  /* 0x000000db1c006986 */ /* 0x0081e2000c101138 */
[----:B------:R-:W-:-:S02]  /*8b130*/  ISETP.LT.AND P6, PT, R2, UR4, !P4 ;  /* 0x0000000402007c0c */ /* 0x000fc4000e7c1270 */
[----:B------:R-:W-:Y:S01]  /*8b140*/  PRMT R0, R251, 0x7770, RZ ;  /* 0x00007770fb007816 */ /* 0x000fe200000000ff */
[----:B------:R-:W-:Y:S01]  /*8b150*/  ULDC UR4, c[0x0][0x228] ;  /* 0x00008a0000047ab9 */ /* 0x000fe20000000800 */
[----:B0-----:R-:W3:Y:S09]  /*8b160*/  LDL.LU.64 R28, [R1+0x188] ;  /* 0x00018800011c7983 */ /* 0x001ef20000300a00 */
[----:B------:R0:W-:Y:S01]  /*8b170*/  @P6 STG.E.U8 desc[UR56][R224.64], R0 ;  /* 0x00000000e0006986 */ /* 0x0001e2000c101138 */
[----:B------:R-:W-:-:S02]  /*8b180*/  ISETP.LT.AND P6, PT, R5, UR4, !P4 ;  /* 0x0000000405007c0c */ /* 0x000fc4000e7c1270 */
[----:B------:R-:W-:Y:S01]  /*8b190*/  PRMT R12, R251, 0x7771, RZ ;  /* 0x00007771fb0c7816 */ /* 0x000fe200000000ff */
[----:B------:R-:W-:Y:S01]  /*8b1a0*/  ULDC UR4, c[0x0][0x228] ;  /* 0x00008a0000047ab9 */ /* 0x000fe20000000800 */
[----:B0-----:R-:W3:Y:S09]  /*8b1b0*/  LDL.LU.64 R224, [R1+0x180] ;  /* 0x0001800001e07983 */ /* 0x001ef20000300a00 */
[----:B------:R0:W-:Y:S04]  /*8b1c0*/  @P6 STG.E.U8 desc[UR56][R226.64], R12 ;  /* 0x0000000ce2006986 */ /* 0x0001e8000c101138 */
[----:B0-----:R-:W3:Y:S01]  /*8b1d0*/  LDL.LU.64 R226, [R1+0x178] ;  /* 0x0001780001e27983 */ /* 0x001ee20000300a00 */
[----:B------:R-:W-:-:S02]  /*8b1e0*/  ISETP.LT.AND P6, PT, R4, UR4, !P4 ;  /* 0x0000000404007c0c */ /* 0x000fc4000e7c1270 */
[C---:B------:R-:W-:Y:S01]  /*8b1f0*/  PRMT R7, R251.reuse, 0x7772, RZ ;  /* 0x00007772fb077816 */ /* 0x040fe200000000ff */
[----:B------:R-:W-:Y:S01]  /*8b200*/  ULDC UR4, c[0x0][0x228] ;  /* 0x00008a0000047ab9 */ /* 0x000fe20000000800 */
[----:B------:R-:W-:Y:S02]  /*8b210*/  PRMT R0, R251, 0x7773, RZ ;  /* 0x00007773fb007816 */ /* 0x000fe400000000ff */
[----:B------:R-:W-:Y:S01]  /*8b220*/  LOP3.LUT P1, RZ, R222, 0x40000, RZ, 0xc0, !PT ;  /* 0x00040000deff7812 */ /* 0x000fe2000782c0ff */
[----:B------:R-:W3:Y:S06]  /*8b230*/  LDL.LU R252, [R1+0xb4] ;  /* 0x0000b40001fc7983 */ /* 0x000eec0000300800 */
[----:B----4-:R0:W-:Y:S01]  /*8b240*/  @P6 STG.E.U8 desc[UR56][R32.64], R7 ;  /* 0x0000000720006986 */ /* 0x0101e2000c101138 */
[----:B------:R-:W-:Y:S01]  /*8b250*/  ISETP.LT.AND P6, PT, R3, UR4, !P4 ;  /* 0x0000000403007c0c */ /* 0x000fe2000e7c1270 */
[----:B------:R-:W-:Y:S01]  /*8b260*/  ULDC UR4, c[0x0][0x228] ;  /* 0x00008a0000047ab9 */ /* 0x000fe20000000800 */
[----:B-1----:R-:W-:Y:S01]  /*8b270*/  PRMT R12, R8, 0x7770, RZ ;  /* 0x00007770080c7816 */ /* 0x002fe200000000ff */
[----:B0-----:R-:W4:Y:S10]  /*8b280*/  LDL.LU.64 R32, [R1+0x170] ;  /* 0x0001700001207983 */ /* 0x001f340000300a00 */
[----:B------:R0:W-:Y:S01]  /*8b290*/  @P6 STG.E.U8 desc[UR56][R30.64], R0 ;  /* 0x000000001e006986 */ /* 0x0001e2000c101138 */
[----:B------:R-:W-:Y:S01]  /*8b2a0*/  ISETP.LT.AND P6, PT, R2, UR4, !P1 ;  /* 0x0000000402007c0c */ /* 0x000fe2000cfc1270 */
[----:B------:R-:W-:Y:S01]  /*8b2b0*/  ULDC UR4, c[0x0][0x228] ;  /* 0x00008a0000047ab9 */ /* 0x000fe20000000800 */
[C---:B------:R-:W-:Y:S01]  /*8b2c0*/  PRMT R7, R8.reuse, 0x7771, RZ ;  /* 0x0000777108077816 */ /* 0x040fe200000000ff */
[----:B0-----:R-:W4:Y:S01]  /*8b2d0*/  LDL.LU.64 R30, [R1+0x168] ;  /* 0x00016800011e7983 */ /* 0x001f220000300a00 */
[----:B------:R-:W-:-:S02]  /*8b2e0*/  PRMT R0, R8, 0x7772, RZ ;  /* 0x0000777208007816 */ /* 0x000fc400000000ff */
[----:B------:R-:W-:-:S07]  /*8b2f0*/  PRMT R8, R8, 0x7773, RZ ;  /* 0x0000777308087816 */ /* 0x000fce00000000ff */
[----:B--2---:R0:W-:Y:S01]  /*8b300*/  @P6 STG.E.U8 desc[UR56][R228.64], R12 ;  /* 0x0000000ce4006986 */ /* 0x0041e2000c101138 */
[----:B------:R-:W-:Y:S01]  /*8b310*/  ISETP.LT.AND P6, PT, R5, UR4, !P1 ;  /* 0x0000000405007c0c */ /* 0x000fe2000cfc1270 */
[----:B------:R-:W-:Y:S02]  /*8b320*/  ULDC UR4, c[0x0][0x228] ;  /* 0x00008a0000047ab9 */ /* 0x000fe40000000800 */
[----:B0-----:R-:W2:Y:S10]  /*8b330*/  LDL.LU.64 R228, [R1+0x160] ;  /* 0x0001600001e47983 */ /* 0x001eb40000300a00 */
[----:B---3--:R0:W-:Y:S01]  /*8b340*/  @P6 STG.E.U8 desc[UR56][R28.64], R7 ;  /* 0x000000071c006986 */ /* 0x0081e2000c101138 */
[----:B------:R-:W-:Y:S01]  /*8b350*/  ISETP.LT.AND P6, PT, R4, UR4, !P1 ;  /* 0x0000000404007c0c */ /* 0x000fe2000cfc1270 */
[----:B------:R-:W-:-:S02]  /*8b360*/  ULDC UR4, c[0x0][0x228] ;  /* 0x00008a0000047ab9 */ /* 0x000fc40000000800 */
[----:B0-----:R-:W3:Y:S10]  /*8b370*/  LDL.LU.64 R28, [R1+0x158] ;  /* 0x00015800011c7983 */ /* 0x001ef40000300a00 */
[----:B------:R0:W-:Y:S01]  /*8b380*/  @P6 STG.E.U8 desc[UR56][R224.64], R0 ;  /* 0x00000000e0006986 */ /* 0x0001e2000c101138 */
[----:B------:R-:W-:-:S02]  /*8b390*/  ISETP.LT.AND P6, PT, R3, UR4, !P1 ;  /* 0x0000000403007c0c */ /* 0x000fc4000cfc1270 */
[----:B------:R-:W-:Y:S01]  /*8b3a0*/  LOP3.LUT P5, RZ, R221, 0x40000000, RZ, 0xc0, !PT ;  /* 0x40000000ddff7812 */ /* 0x000fe200078ac0ff */
[----:B------:R-:W-:Y:S01]  /*8b3b0*/  ULDC UR4, c[0x0][0x228] ;  /* 0x00008a0000047ab9 */ /* 0x000fe20000000800 */
[----:B0-----:R-:W3:Y:S09]  /*8b3c0*/  LDL.LU.64 R224, [R1+0x150] ;  /* 0x0001500001e07983 */ /* 0x001ef20000300a00 */
[----:B------:R0:W-:Y:S04]  /*8b3d0*/  @P6 STG.E.U8 desc[UR56][R226.64], R8 ;  /* 0x00000008e2006986 */ /* 0x0001e8000c101138 */
[----:B0-----:R-:W3:Y:S01]  /*8b3e0*/  LDL.LU.64 R226, [R1+0x148] ;  /* 0x0001480001e27983 */ /* 0x001ee20000300a00 */
[----:B------:R-:W-:-:S02]  /*8b3f0*/  ISETP.LT.AND P6, PT, R2, UR4, !P5 ;  /* 0x0000000402007c0c */ /* 0x000fc4000efc1270 */
[C---:B------:R-:W-:Y:S01]  /*8b400*/  PRMT R6, R252.reuse, 0x7770, RZ ;  /* 0x00007770fc067816 */ /* 0x040fe200000000ff */
[----:B------:R-:W-:Y:S01]  /*8b410*/  ULDC UR4, c[0x0][0x228] ;  /* 0x00008a0000047ab9 */ /* 0x000fe20000000800 */
[C---:B------:R-:W-:Y:S02]  /*8b420*/  PRMT R0, R252.reuse, 0x7771, RZ ;  /* 0x00007771fc007816 */ /* 0x040fe400000000ff */
[----:B------:R-:W-:Y:S01]  /*8b430*/  PRMT R7, R252, 0x7772, RZ ;  /* 0x00007772fc077816 */ /* 0x000fe200000000ff */
[----:B------:R-:W3:Y:S06]  /*8b440*/  LDL.LU.64 R36, [R1+0x140] ;  /* 0x0001400001247983 */ /* 0x000eec0000300a00 */
[----:B----4-:R0:W-:Y:S01]  /*8b450*/  @P6 STG.E.U8 desc[UR56][R32.64], R6 ;  /* 0x0000000620006986 */ /* 0x0101e2000c101138 */
[----:B------:R-:W-:Y:S01]  /*8b460*/  ISETP.LT.AND P6, PT, R5, UR4, !P5 ;  /* 0x0000000405007c0c */ /* 0x000fe2000efc1270 */
[----:B------:R-:W-:Y:S01]  /*8b470*/  ULDC UR4, c[0x0][0x228] ;  /* 0x00008a0000047ab9 */ /* 0x000fe20000000800 */
[----:B------:R-:W-:Y:S01]  /*8b480*/  LOP3.LUT P2, RZ, R221, 0x20000000, RZ, 0xc0, !PT ;  /* 0x20000000ddff7812 */ /* 0x000fe2000784c0ff */
[----:B0-----:R-:W4:Y:S10]  /*8b490*/  LDL.LU.64 R32, [R1+0x138] ;  /* 0x0001380001207983 */ /* 0x001f340000300a00 */
[----:B------:R0:W-:Y:S01]  /*8b4a0*/  @P6 STG.E.U8 desc[UR56][R30.64], R0 ;  /* 0x000000001e006986 */ /* 0x0001e2000c101138 */
[----:B------:R-:W-:Y:S01]  /*8b4b0*/  ISETP.LT.AND P6, PT, R4, UR4, !P5 ;  /* 0x0000000404007c0c */ /* 0x000fe2000efc1270 */
[----:B------:R-:W-:-:S02]  /*8b4c0*/  ULDC UR4, c[0x0][0x228] ;  /* 0x00008a0000047ab9 */ /* 0x000fc40000000800 */
[----:B------:R-:W-:Y:S02]  /*8b4d0*/  ISETP.LT.AND P5, PT, R3, UR4, !P5 ;  /* 0x0000000403007c0c */ /* 0x000fe4000efa1270 */
[----:B------:R-:W-:Y:S01]  /*8b4e0*/  PRMT R6, R252, 0x7773, RZ ;  /* 0x00007773fc067816 */ /* 0x000fe200000000ff */
[----:B------:R-:W-:Y:S01]  /*8b4f0*/  ULDC UR4, c[0x0][0x228] ;  /* 0x00008a0000047ab9 */ /* 0x000fe20000000800 */
[----:B0-----:R-:W4:Y:S04]  /*8b500*/  LDL.LU.64 R30, [R1+0x130] ;  /* 0x00013000011e7983 */ /* 0x001f280000300a00 */
[----:B------:R-:W4:Y:S01]  /*8b510*/  LDL.LU R251, [R1+0xb8] ;  /* 0x0000b80001fb7983 */ /* 0x000f220000300800 */
[C---:B------:R-:W-:Y:S02]  /*8b520*/  PRMT R8, R9.reuse, 0x7770, RZ ;  /* 0x0000777009087816 */ /* 0x040fe400000000ff */
[----:B------:R-:W-:Y:S01]  /*8b530*/  PRMT R0, R9, 0x7771, RZ ;  /* 0x0000777109007816 */ /* 0x000fe200000000ff */
[----:B--2---:R0:W-:Y:S01]  /*8b540*/  @P6 STG.E.U8 desc[UR56][R228.64], R7 ;  /* 0x00000007e4006986 */ /* 0x0041e2000c101138 */
[----:B------:R-:W-:Y:S01]  /*8b550*/  ISETP.LT.AND P6, PT, R2, UR4, !P2 ;  /* 0x0000000402007c0c */ /* 0x000fe2000d7c1270 */
[----:B------:R-:W-:-:S02]  /*8b560*/  ULDC UR4, c[0x0][0x228] ;  /* 0x00008a0000047ab9 */ /* 0x000fc40000000800 */
[----:B0-----:R-:W2:Y:S04]  /*8b570*/  LDL.LU.64 R228, [R1+0x128] ;  /* 0x0001280001e47983 */ /* 0x001ea80000300a00 */
[----:B---3--:R0:W-:Y:S01]  /*8b580*/  @P5 STG.E.U8 desc[UR56][R28.64], R6 ;  /* 0x000000061c005986 */ /* 0x0081e2000c101138 */
[----:B------:R-:W-:Y:S01]  /*8b590*/  ISETP.LT.AND P5, PT, R5, UR4, !P2 ;  /* 0x0000000405007c0c */ /* 0x000fe2000d7a1270 */
[----:B------:R-:W-:Y:S02]  /*8b5a0*/  ULDC UR4, c[0x0][0x228] ;  /* 0x00008a0000047ab9 */ /* 0x000fe40000000800 */
[----:B0-----:R-:W3:Y:S04]  /*8b5b0*/  LDL.LU.64 R28, [R1+0x120] ;  /* 0x00012000011c7983 */ /* 0x001ee80000300a00 */
[----:B------:R0:W-:Y:S04]  /*8b5c0*/  @P6 STG.E.U8 desc[UR56][R224.64], R8 ;  /* 0x00000008e0006986 */ /* 0x0001e8000c101138 */
[----:B0-----:R-:W3:Y:S04]  /*8b5d0*/  LDL.LU.64 R224, [R1+0x118] ;  /* 0x0001180001e07983 */ /* 0x001ee80000300a00 */
[----:B------:R0:W-:Y:S04]  /*8b5e0*/  @P5 STG.E.U8 desc[UR56][R226.64], R0 ;  /* 0x00000000e2005986 */ /* 0x0001e8000c101138 */
[----:B0-----:R-:W3:Y:S01]  /*8b5f0*/  LDL.LU.64 R226, [R1+0x110] ;  /* 0x0001100001e27983 */ /* 0x001ee20000300a00 */
[----:B------:R-:W-:-:S02]  /*8b600*/  ISETP.LT.AND P6, PT, R4, UR4, !P2 ;  /* 0x0000000404007c0c */ /* 0x000fc4000d7c1270 */
[----:B------:R-:W-:Y:S02]  /*8b610*/  ISETP.LT.AND P2, PT, R3, UR5, !P2 ;  /* 0x0000000503007c0c */ /* 0x000fe4000d741270 */
[----:B------:R-:W-:Y:S01]  /*8b620*/  LOP3.LUT P0, RZ, R221, 0x10000000, RZ, 0xc0, !PT ;  /* 0x10000000ddff7812 */ /* 0x000fe2000780c0ff */
[----:B------:R-:W-:Y:S01]  /*8b630*/  ULDC UR4, c[0x0][0x228] ;  /* 0x00008a0000047ab9 */ /* 0x000fe20000000800 */
[C---:B------:R-:W-:Y:S01]  /*8b640*/  PRMT R7, R9.reuse, 0x7772, RZ ;  /* 0x0000777209077816 */ /* 0x040fe200000000ff */
[----:B------:R-:W3:Y:S01]  /*8b650*/  LDL.LU.64 R52, [R1+0x108] ;  /* 0x0001080001347983 */ /* 0x000ee20000300a00 */
[----:B------:R-:W-:Y:S02]  /*8b660*/  ISETP.LT.AND P5, PT, R2, UR4, !P0 ;  /* 0x0000000402007c0c */ /* 0x000fe4000c7a1270 */
[----:B------:R-:W-:Y:S01]  /*8b670*/  PRMT R9, R9, 0x7773, RZ ;  /* 0x0000777309097816 */ /* 0x000fe200000000ff */
[----:B------:R-:W3:Y:S04]  /*8b680*/  LDL.LU.64 R38, [R1+0x100] ;  /* 0x0001000001267983 */ /* 0x000ee80000300a00 */
[----:B------:R-:W3:Y:S01]  /*8b690*/  LDL.LU R252, [R1+0xbc] ;  /* 0x0000bc0001fc7983 */ /* 0x000ee20000300800 */
[----:B------:R-:W-:Y:S01]  /*8b6a0*/  ULDC UR4, c[0x0][0x228] ;  /* 0x00008a0000047ab9 */ /* 0x000fe20000000800 */
[----:B------:R-:W-:-:S02]  /*8b6b0*/  ULDC UR5, c[0x0][0x228] ;  /* 0x00008a0000057ab9 */ /* 0x000fc40000000800 */
[----:B------:R-:W3:Y:S04]  /*8b6c0*/  LDL.LU.64 R34, [R1+0xf8] ;  /* 0x0000f80001227983 */ /* 0x000ee80000300a00 */
[----:B------:R0:W-:Y:S01]  /*8b6d0*/  @P6 STG.E.U8 desc[UR56][R36.64], R7 ;  /* 0x0000000724006986 */ /* 0x0001e2000c101138 */
[----:B------:R-:W-:Y:S02]  /*8b6e0*/  LOP3.LUT P3, RZ, R221, 0x8000000, RZ, 0xc0, !PT ;  /* 0x08000000ddff7812 */ /* 0x000fe4000786c0ff */
[----:B------:R-:W-:Y:S01]  /*8b6f0*/  ISETP.LT.AND P6, PT, R4, UR5, !P0 ;  /* 0x0000000504007c0c */ /* 0x000fe2000c7c1270 */
[----:B------:R-:W-:Y:S01]  /*8b700*/  ULDC UR5, c[0x0][0x228] ;  /* 0x00008a0000057ab9 */ /* 0x000fe20000000800 */
[----:B0-----:R-:W3:Y:S04]  /*8b710*/  LDL.LU.64 R36, [R1+0xf0] ;  /* 0x0000f00001247983 */ /* 0x001ee80000300a00 */
[----:B----4-:R0:W-:Y:S01]  /*8b720*/  @P2 STG.E.U8 desc[UR56][R32.64], R9 ;  /* 0x0000000920002986 */ /* 0x0101e2000c101138 */
[----:B------:R-:W-:Y:S01]  /*8b730*/  ISETP.LT.AND P2, PT, R5, UR4, !P0 ;  /* 0x0000000405007c0c */ /* 0x000fe2000c741270 */
[----:B------:R-:W-:-:S02]  /*8b740*/  ULDC UR4, c[0x0][0x228] ;  /* 0x00008a0000047ab9 */ /* 0x000fc40000000800 */
[----:B------:R-:W-:Y:S01]  /*8b750*/  ISETP.LT.AND P0, PT, R3, UR4, !P0 ;  /* 0x0000000403007c0c */ /* 0x000fe2000c701270 */
[----:B------:R-:W-:Y:S01]  /*8b760*/  ULDC UR4, c[0x0][0x228] ;  /* 0x00008a0000047ab9 */ /* 0x000fe20000000800 */
[----:B0-----:R-:W4:Y:S01]  /*8b770*/  LDL.LU.64 R32, [R1+0xe8] ;  /* 0x0000e80001207983 */ /* 0x001f220000300a00 */
[----:B------:R-:W-:-:S05]  /*8b780*/  PRMT R0, R251, 0x7770, RZ ;  /* 0x00007770fb007816 */ /* 0x000fca00000000ff */
[----:B------:R0:W-:Y:S01]  /*8b790*/  @P5 STG.E.U8 desc[UR56][R30.64], R0 ;  /* 0x000000001e005986 */ /* 0x0001e2000c101138 */
[----:B------:R-:W-:Y:S02]  /*8b7a0*/  ISETP.LT.AND P5, PT, R2, UR4, !P3 ;  /* 0x0000000402007c0c */ /* 0x000fe4000dfa1270 */
[C---:B------:R-:W-:Y:S02]  /*8b7b0*/  PRMT R6, R251.reuse, 0x7771, RZ ;  /* 0x00007771fb067816 */ /* 0x040fe400000000ff */
[C---:B------:R-:W-:Y:S02]  /*8b7c0*/  PRMT R7, R251.reuse, 0x7772, RZ ;  /* 0x00007772fb077816 */ /* 0x040fe400000000ff */
[----:B------:R-:W-:Y:S01]  /*8b7d0*/  PRMT R8, R251, 0x7773, RZ ;  /* 0x00007773fb087816 */ /* 0x000fe200000000ff */
[----:B------:R-:W-:Y:S01]  /*8b7e0*/  ULDC UR4, c[0x0][0x228] ;  /* 0x00008a0000047ab9 */ /* 0x000fe20000000800 */
[----:B0-----:R-:W-:Y:S01]  /*8b7f0*/  PRMT R0, R10, 0x7770, RZ ;  /* 0x000077700a007816 */ /* 0x001fe200000000ff */
[----:B------:R-:W4:Y:S04]  /*8b800*/  LDL.LU.64 R30, [R1+0xe0] ;  /* 0x0000e000011e7983 */ /* 0x000f280000300a00 */
[----:B--2---:R0:W-:Y:S04]  /*8b810*/  @P2 STG.E.U8 desc[UR56][R228.64], R6 ;  /* 0x00000006e4002986 */ /* 0x0041e8000c101138 */
[----:B0-----:R-:W2:Y:S04]  /*8b820*/  LDL.LU.64 R228, [R1+0xd8] ;  /* 0x0000d80001e47983 */ /* 0x001ea80000300a00 */
[----:B---3--:R0:W-:Y:S04]  /*8b830*/  @P6 STG.E.U8 desc[UR56][R28.64], R7 ;  /* 0x000000071c006986 */ /* 0x0081e8000c101138 */
[----:B0-----:R-:W3:Y:S04]  /*8b840*/  LDL.LU.64 R28, [R1+0xd0] ;  /* 0x0000d000011c7983 */ /* 0x001ee80000300a00 */
[----:B------:R0:W-:Y:S04]  /*8b850*/  @P0 STG.E.U8 desc[UR56][R224.64], R8 ;  /* 0x00000008e0000986 */ /* 0x0001e8000c101138 */
[----:B0-----:R-:W3:Y:S04]  /*8b860*/  LDL.LU.64 R224, [R1+0xc8] ;  /* 0x0000c80001e07983 */ /* 0x001ee80000300a00 */
[----:B------:R0:W-:Y:S04]  /*8b870*/  @P5 STG.E.U8 desc[UR56][R226.64], R0 ;  /* 0x00000000e2005986 */ /* 0x0001e8000c101138 */
[----:B0-----:R-:W3:Y:S01]  /*8b880*/  LDL.LU.64 R226, [R1+0xc0] ;  /* 0x0000c00001e27983 */ /* 0x001ee20000300a00 */
[----:B------:R-:W-:-:S02]  /*8b890*/  LOP3.LUT P1, RZ, R221, 0x2000000, RZ, 0xc0, !PT ;  /* 0x02000000ddff7812 */ /* 0x000fc4000782c0ff */
[----:B------:R-:W-:Y:S02]  /*8b8a0*/  ISETP.LT.AND P2, PT, R5, UR4, !P3 ;  /* 0x0000000405007c0c */ /* 0x000fe4000df41270 */
[----:B------:R-:W-:Y:S01]  /*8b8b0*/  ISETP.LT.AND P0, PT, R4, UR5, !P3 ;  /* 0x0000000504007c0c */ /* 0x000fe2000df01270 */
[----:B------:R-:W-:Y:S01]  /*8b8c0*/  ULDC UR4, c[0x0][0x228] ;  /* 0x00008a0000047ab9 */ /* 0x000fe20000000800 */
[----:B------:R-:W-:Y:S01]  /*8b8d0*/  ULDC UR5, c[0x0][0x228] ;  /* 0x00008a0000057ab9 */ /* 0x000fe20000000800 */
[----:B------:R-:W-:Y:S02]  /*8b8e0*/  ISETP.LT.AND P3, PT, R3, UR4, !P3 ;  /* 0x0000000403007c0c */ /* 0x000fe4000df61270 */
[----:B------:R-:W-:Y:S02]  /*8b8f0*/  ISETP.LT.AND P6, PT, R2, UR5, !P1 ;  /* 0x0000000502007c0c */ /* 0x000fe4000cfc1270 */
[C---:B------:R-:W-:Y:S02]  /*8b900*/  PRMT R6, R10.reuse, 0x7771, RZ ;  /* 0x000077710a067816 */ /* 0x040fe400000000ff */
[----:B------:R-:W-:-:S02]  /*8b910*/  PRMT R7, R10, 0x7772, RZ ;  /* 0x000077720a077816 */ /* 0x000fc400000000ff */
[----:B------:R-:W-:Y:S02]  /*8b920*/  PRMT R10, R10, 0x7773, RZ ;  /* 0x000077730a0a7816 */ /* 0x000fe400000000ff */
[----:B------:R-:W-:Y:S02]  /*8b930*/  LOP3.LUT P4, RZ, R221, 0x4000000, RZ, 0xc0, !PT ;  /* 0x04000000ddff7812 */ /* 0x000fe4000788c0ff */
[----:B------:R-:W-:Y:S01]  /*8b940*/  PRMT R0, R252, 0x7770, RZ ;  /* 0x00007770fc007816 */ /* 0x000fe200000000ff */
[----:B------:R-:W-:Y:S01]  /*8b950*/  ULDC UR4, c[0x0][0x228] ;  /* 0x00008a0000047ab9 */ /* 0x000fe20000000800 */
[----:B------:R-:W-:Y:S01]  /*8b960*/  ULDC UR5, c[0x0][0x228] ;  /* 0x00008a0000057ab9 */ /* 0x000fe20000000800 */
[----:B------:R-:W-:Y:S04]  /*8b970*/  @P2 STG.E.U8 desc[UR56][R52.64], R6 ;  /* 0x0000000634002986 */ /* 0x000fe8000c101138 */
[----:B------:R-:W-:Y:S01]  /*8b980*/  @P0 STG.E.U8 desc[UR56][R38.64], R7 ;  /* 0x0000000726000986 */ /* 0x000fe2000c101138 */
[----:B------:R-:W-:-:S02]  /*8b990*/  ISETP.LT.AND P0, PT, R5, UR4, !P1 ;  /* 0x0000000405007c0c */ /* 0x000fc4000cf01270 */
[----:B------:R-:W-:Y:S01]  /*8b9a0*/  ISETP.LT.AND P2, PT, R5, UR5, !P4 ;  /* 0x0000000505007c0c */ /* 0x000fe2000e741270 */
[----:B------:R-:W-:Y:S01]  /*8b9b0*/  @P3 STG.E.U8 desc[UR56][R34.64], R10 ;  /* 0x0000000a22003986 */ /* 0x000fe2000c101138 */
[----:B------:R-:W-:-:S03]  /*8b9c0*/  ULDC UR4, c[0x0][0x228] ;  /* 0x00008a0000047ab9 */ /* 0x000fc60000000800 */
[----:B------:R0:W-:Y:S01]  /*8b9d0*/  @P6 STG.E.U8 desc[UR56][R36.64], R0 ;  /* 0x0000000024006986 */ /* 0x0001e2000c101138 */
[----:B------:R-:W-:Y:S01]  /*8b9e0*/  ULDC UR5, c[0x0][0x228] ;  /* 0x00008a0000057ab9 */ /* 0x000fe20000000800 */
[----:B------:R-:W-:Y:S02]  /*8b9f0*/  ISETP.LT.AND P6, PT, R4, UR4, !P1 ;  /* 0x0000000404007c0c */ /* 0x000fe4000cfc1270 */
[----:B------:R-:W-:Y:S02]  /*8ba00*/  ISETP.LT.AND P5, PT, R2, UR6, !P4 ;  /* 0x0000000602007c0c */ /* 0x000fe4000e7a1270 */
[C---:B------:R-:W-:Y:S01]  /*8ba10*/  ISETP.LT.AND P1, PT, R3.reuse, UR5, !P1 ;  /* 0x0000000503007c0c */ /* 0x040fe2000cf21270 */
[----:B------:R-:W-:Y:S02]  /*8ba20*/  ULDC UR6, c[0x0][0x228] ;  /* 0x00008a0000067ab9 */ /* 0x000fe40000000800 */
[----:B------:R-:W-:Y:S02]  /*8ba30*/  ISETP.LT.AND P3, PT, R4, UR6, !P4 ;  /* 0x0000000604007c0c */ /* 0x000fe4000e761270 */
[----:B------:R-:W-:-:S02]  /*8ba40*/  ISETP.LT.AND P4, PT, R3, UR6, !P4 ;  /* 0x0000000603007c0c */ /* 0x000fc4000e781270 */
[C---:B------:R-:W-:Y:S02]  /*8ba50*/  PRMT R2, R252.reuse, 0x7771, RZ ;  /* 0x00007771fc027816 */ /* 0x040fe400000000ff */
[C---:B------:R-:W-:Y:S02]  /*8ba60*/  PRMT R3, R252.reuse, 0x7772, RZ ;  /* 0x00007772fc037816 */ /* 0x040fe400000000ff */
[----:B------:R-:W-:Y:S02]  /*8ba70*/  PRMT R4, R252, 0x7773, RZ ;  /* 0x00007773fc047816 */ /* 0x000fe400000000ff */
[C---:B0-----:R-:W-:Y:S02]  /*8ba80*/  PRMT R0, R11.reuse, 0x7770, RZ ;  /* 0x000077700b007816 */ /* 0x041fe400000000ff */
[C---:B------:R-:W-:Y:S02]  /*8ba90*/  PRMT R5, R11.reuse, 0x7771, RZ ;  /* 0x000077710b057816 */ /* 0x040fe400000000ff */
[C---:B------:R-:W-:Y:S01]  /*8baa0*/  PRMT R6, R11.reuse, 0x7772, RZ ;  /* 0x000077720b067816 */ /* 0x040fe200000000ff */
[----:B----4-:R0:W-:Y:S01]  /*8bab0*/  @P0 STG.E.U8 desc[UR56][R32.64], R2 ;  /* 0x0000000220000986 */ /* 0x0101e2000c101138 */
[----:B------:R-:W-:-:S03]  /*8bac0*/  PRMT R11, R11, 0x7773, RZ ;  /* 0x000077730b0b7816 */ /* 0x000fc600000000ff */
[----:B------:R0:W-:Y:S04]  /*8bad0*/  @P6 STG.E.U8 desc[UR56][R30.64], R3 ;  /* 0x000000031e006986 */ /* 0x0001e8000c101138 */
[----:B--2---:R0:W-:Y:S04]  /*8bae0*/  @P1 STG.E.U8 desc[UR56][R228.64], R4 ;  /* 0x00000004e4001986 */ /* 0x0041e8000c101138 */
[----:B---3--:R0:W-:Y:S04]  /*8baf0*/  @P5 STG.E.U8 desc[UR56][R28.64], R0 ;  /* 0x000000001c005986 */ /* 0x0081e8000c101138 */
[----:B------:R0:W-:Y:S04]  /*8bb00*/  @P2 STG.E.U8 desc[UR56][R224.64], R5 ;  /* 0x00000005e0002986 */ /* 0x0001e8000c101138 */
[----:B------:R0:W-:Y:S01]  /*8bb10*/  @P3 STG.E.U8 desc[UR56][R226.64], R6 ;  /* 0x00000006e2003986 */ /* 0x0001e2000c101138 */
[----:B------:R-:W-:Y:S05]  /*8bb20*/  @!P4 EXIT ;  /* 0x000000000000c94d */ /* 0x000fea0003800000 */
[----:B0-----:R-:W2:Y:S04]  /*8bb30*/  LDL.LU.64 R226, [R1+0x50] ;  /* 0x0000500001e27983 */ /* 0x001ea80000300a00 */
[----:B--2---:R-:W-:Y:S01]  /*8bb40*/  STG.E.U8 desc[UR56][R226.64], R11 ;  /* 0x0000000be2007986 */ /* 0x004fe2000c101138 */
[----:B------:R-:W-:Y:S05]  /*8bb50*/  EXIT ;  /* 0x000000000000794d */ /* 0x000fea0003800000 */
.L_x_3:
[----:B------:R-:W-:-:S00]  /*8bb60*/  BRA `(.L_x_3) ;  /* 0xfffffffc00fc7947 */ /* 0x000fc0000383ffff */
[----:B------:R-:W-:-:S00]  /*8bb70*/  NOP ;  /* 0x0000000000007918 */ /* 0x000fc00000000000 */
        /* <DEDUP_REMOVED lines=8> */
.L_x_4:


//--------------------- .nv.shared.matmul_kernel  --------------------------
	.section	.nv.shared.matmul_kernel,"aw",@nobits
	.sectionflags	@""
	.align	16
	.zero		1024


//--------------------- .nv.shared.reserved.0     --------------------------
	.section	.nv.shared.reserved.0,"aw",@nobits
	.weak		__nv_reservedSMEM_offset_0_alias
	.size		__nv_reservedSMEM_offset_0_alias, 0, 0
	.other		__nv_reservedSMEM_offset_0_alias,@"STO_CUDA_RESERVED_SHARED STV_DEFAULT"
__nv_reservedSMEM_offset_0_alias:
	.zero		0


//--------------------- .nv.constant0.matmul_kernel --------------------------
	.section	.nv.constant0.matmul_kernel,"a",@progbits
	.sectionflags	@""
	.align	4
.nv.constant0.matmul_kernel:
	.zero		608


//--------------------- SYMBOLS --------------------------

	.type		.nv.reservedSmem.offset0,@object
	.size		.nv.reservedSmem.offset0,0x4
